def matmul_kernel(
    a_ptr,
    b_ptr,
    c_ptr,
    M,
    N,
    K,
    stride_am,
    stride_ak,
    stride_bk,
    stride_bn,
    stride_cm,
    stride_cn,
    BLOCK_M: tl.constexpr,
    BLOCK_N: tl.constexpr,
    BLOCK_K: tl.constexpr,
    GROUP_M: tl.constexpr,
):
    pid = tl.program_id(axis=0)
    num_pid_m = tl.cdiv(M, BLOCK_M)
    num_pid_n = tl.cdiv(N, BLOCK_N)
    num_pid_in_group = GROUP_M * num_pid_n
    group_id = pid // num_pid_in_group
    first_pid_m = group_id * GROUP_M
    group_size_m = min(num_pid_m - first_pid_m, GROUP_M)
    pid_m = first_pid_m + ((pid % num_pid_in_group) % group_size_m)
    pid_n = (pid % num_pid_in_group) // group_size_m

    offs_am = (pid_m * BLOCK_M + tl.arange(0, BLOCK_M)) % M
    offs_bn = (pid_n * BLOCK_N + tl.arange(0, BLOCK_N)) % N
    offs_k = tl.arange(0, BLOCK_K)
    a_ptrs = a_ptr + offs_am[:, None] * stride_am + offs_k[None, :] * stride_ak
    b_ptrs = b_ptr + offs_k[:, None] * stride_bk + offs_bn[None, :] * stride_bn

    acc = tl.zeros((BLOCK_M, BLOCK_N), dtype=tl.float32)
    for kk in range(0, tl.cdiv(K, BLOCK_K)):
        a = tl.load(a_ptrs, mask=offs_k[None, :] < K - kk * BLOCK_K, other=0.0)
        b = tl.load(b_ptrs, mask=offs_k[:, None] < K - kk * BLOCK_K, other=0.0)
        acc = tl.dot(a, b, acc)
        a_ptrs += BLOCK_K * stride_ak
        b_ptrs += BLOCK_K * stride_bk

    c = acc.to(c_ptr.dtype.element_ty)
    offs_cm = pid_m * BLOCK_M + tl.arange(0, BLOCK_M)
    offs_cn = pid_n * BLOCK_N + tl.arange(0, BLOCK_N)
    c_ptrs = c_ptr + offs_cm[:, None] * stride_cm + offs_cn[None, :] * stride_cn
    mask = (offs_cm[:, None] < M) & (offs_cn[None, :] < N)
    tl.store(c_ptrs, c, mask=mask)

# config = {"BLOCK_K": 128, "BLOCK_M": 64, "BLOCK_N": 512, "GROUP_M": 8, "arch": "sm_80", "dtype": "bf16", "num_ctas": 1, "num_stages": 2, "num_warps": 4}
# arch = sm_80


// ===== COMPILED SASS (sm_80) =====

	.target	sm_80

	.elftype	@"ET_EXEC"


//--------------------- .note.nv.tkinfo           --------------------------
	.section	.note.nv.tkinfo,"",@"SHT_NOTE"
	.sectionflags	@"SHF_NOTE_NV_TKINFO"
	.tkinfo
        /*0018*/ 	.word	0x00000002
        /*0030*/ 	.string	""
        /*0030*/ 	.string	"ptxas"
        /*0030*/ 	.string	"Cuda compilation tools, release 13.0, V13.0.88"
        /*0030*/ 	.string	"Build cuda_13.0.r13.0/compiler.36424714_0"
        /*0030*/ 	.string	"-v  -suppress-debug-info  -lineinfo  -arch sm_80 "



//--------------------- .note.nv.cuinfo           --------------------------
	.section	.note.nv.cuinfo,"",@"SHT_NOTE"
	.sectionflags	@"SHF_NOTE_NV_CUINFO"
        /*0018*/ 	.short	0x0002
        /*001a*/ 	.short	0x0050
        /*001c*/ 	.short	0x0082
	.zero		2


//--------------------- .nv.info                  --------------------------
	.section	.nv.info,"",@"SHT_CUDA_INFO"
	.align	4


	//----- nvinfo : EIATTR_REGCOUNT
	.align		4
        /*0000*/ 	.byte	0x04, 0x2f
        /*0002*/ 	.short	(.L_1 - .L_0)
	.align		4
.L_0:
        /*0004*/ 	.word	index@(matmul_kernel)
        /*0008*/ 	.word	0x00000020


	//----- nvinfo : EIATTR_FRAME_SIZE
	.align		4
.L_1:
        /*000c*/ 	.byte	0x04, 0x11
        /*000e*/ 	.short	(.L_3 - .L_2)
	.align		4
.L_2:
        /*0010*/ 	.word	index@(matmul_kernel)
        /*0014*/ 	.word	0x00004cc0


	//----- nvinfo : EIATTR_MIN_STACK_SIZE
	.align		4
.L_3:
        /*0018*/ 	.byte	0x04, 0x12
        /*001a*/ 	.short	(.L_5 - .L_4)
	.align		4
.L_4:
        /*001c*/ 	.word	index@(matmul_kernel)
        /*0020*/ 	.word	0x00004cc0
.L_5:


//--------------------- .nv.info.matmul_kernel    --------------------------
	.section	.nv.info.matmul_kernel,"",@"SHT_CUDA_INFO"
	.sectionflags	@""
	.align	4


	//----- nvinfo : EIATTR_CUDA_API_VERSION
	.align		4
        /*0000*/ 	.byte	0x04, 0x37
        /*0002*/ 	.short	(.L_7 - .L_6)
.L_6:
        /*0004*/ 	.word	0x00000082


	//----- nvinfo : EIATTR_SW2861232_WAR
	.align		4
.L_7:
        /*0008*/ 	.byte	0x01, 0x35
	.zero		2


	//----- nvinfo : EIATTR_PARAM_CBANK
	.align		4
        /*000c*/ 	.byte	0x04, 0x0a
        /*000e*/ 	.short	(.L_9 - .L_8)
	.align		4
.L_8:
        /*0010*/ 	.word	index@(.nv.constant0.matmul_kernel)
        /*0014*/ 	.short	0x0160
        /*0016*/ 	.short	0x0050


	//----- nvinfo : EIATTR_CBANK_PARAM_SIZE
	.align		4
.L_9:
        /*0018*/ 	.byte	0x03, 0x19
        /*001a*/ 	.short	0x0050


	//----- nvinfo : EIATTR_KPARAM_INFO
	.align		4
        /*001c*/ 	.byte	0x04, 0x17
        /*001e*/ 	.short	(.L_11 - .L_10)
.L_10:
        /*0020*/ 	.word	0x00000000
        /*0024*/ 	.short	0x000d
        /*0026*/ 	.short	0x0048
        /*0028*/ 	.byte	0x00, 0xf4, 0x21, 0x00


	//----- nvinfo : EIATTR_KPARAM_INFO
	.align		4
.L_11:
        /*002c*/ 	.byte	0x04, 0x17
        /*002e*/ 	.short	(.L_13 - .L_12)
.L_12:
        /*0030*/ 	.word	0x00000000
        /*0034*/ 	.short	0x000c
        /*0036*/ 	.short	0x0040
        /*0038*/ 	.byte	0x00, 0xf4, 0x21, 0x00


	//----- nvinfo : EIATTR_KPARAM_INFO
	.align		4
.L_13:
        /*003c*/ 	.byte	0x04, 0x17
        /*003e*/ 	.short	(.L_15 - .L_14)
.L_14:
        /*0040*/ 	.word	0x00000000
        /*0044*/ 	.short	0x000b
        /*0046*/ 	.short	0x0038
        /*0048*/ 	.byte	0x00, 0xf0, 0x11, 0x00


	//----- nvinfo : EIATTR_KPARAM_INFO
	.align		4
.L_15:
        /*004c*/ 	.byte	0x04, 0x17
        /*004e*/ 	.short	(.L_17 - .L_16)
.L_16:
        /*0050*/ 	.word	0x00000000
        /*0054*/ 	.short	0x000a
        /*0056*/ 	.short	0x0034
        /*0058*/ 	.byte	0x00, 0xf0, 0x11, 0x00


	//----- nvinfo : EIATTR_KPARAM_INFO
	.align		4
.L_17:
        /*005c*/ 	.byte	0x04, 0x17
        /*005e*/ 	.short	(.L_19 - .L_18)
.L_18:
        /*0060*/ 	.word	0x00000000
        /*0064*/ 	.short	0x0009
        /*0066*/ 	.short	0x0030
        /*0068*/ 	.byte	0x00, 0xf0, 0x11, 0x00


	//----- nvinfo : EIATTR_KPARAM_INFO
	.align		4
.L_19:
        /*006c*/ 	.byte	0x04, 0x17
        /*006e*/ 	.short	(.L_21 - .L_20)
.L_20:
        /*0070*/ 	.word	0x00000000
        /*0074*/ 	.short	0x0008
        /*0076*/ 	.short	0x002c
        /*0078*/ 	.byte	0x00, 0xf0, 0x11, 0x00


	//----- nvinfo : EIATTR_KPARAM_INFO
	.align		4
.L_21:
        /*007c*/ 	.byte	0x04, 0x17
        /*007e*/ 	.short	(.L_23 - .L_22)
.L_22:
        /*0080*/ 	.word	0x00000000
        /*0084*/ 	.short	0x0007
        /*0086*/ 	.short	0x0028
        /*0088*/ 	.byte	0x00, 0xf0, 0x11, 0x00


	//----- nvinfo : EIATTR_KPARAM_INFO
	.align		4
.L_23:
        /*008c*/ 	.byte	0x04, 0x17
        /*008e*/ 	.short	(.L_25 - .L_24)
.L_24:
        /*0090*/ 	.word	0x00000000
        /*0094*/ 	.short	0x0006
        /*0096*/ 	.short	0x0024
        /*0098*/ 	.byte	0x00, 0xf0, 0x11, 0x00


	//----- nvinfo : EIATTR_KPARAM_INFO
	.align		4
.L_25:
        /*009c*/ 	.byte	0x04, 0x17
        /*009e*/ 	.short	(.L_27 - .L_26)
.L_26:
        /*00a0*/ 	.word	0x00000000
        /*00a4*/ 	.short	0x0005
        /*00a6*/ 	.short	0x0020
        /*00a8*/ 	.byte	0x00, 0xf0, 0x11, 0x00


	//----- nvinfo : EIATTR_KPARAM_INFO
	.align		4
.L_27:
        /*00ac*/ 	.byte	0x04, 0x17
        /*00ae*/ 	.short	(.L_29 - .L_28)
.L_28:
        /*00b0*/ 	.word	0x00000000
        /*00b4*/ 	.short	0x0004
        /*00b6*/ 	.short	0x001c
        /*00b8*/ 	.byte	0x00, 0xf0, 0x11, 0x00


	//----- nvinfo : EIATTR_KPARAM_INFO
	.align		4
.L_29:
        /*00bc*/ 	.byte	0x04, 0x17
        /*00be*/ 	.short	(.L_31 - .L_30)
.L_30:
        /*00c0*/ 	.word	0x00000000
        /*00c4*/ 	.short	0x0003
        /*00c6*/ 	.short	0x0018
        /*00c8*/ 	.byte	0x00, 0xf0, 0x11, 0x00


	//----- nvinfo : EIATTR_KPARAM_INFO
	.align		4
.L_31:
        /*00cc*/ 	.byte	0x04, 0x17
        /*00ce*/ 	.short	(.L_33 - .L_32)
.L_32:
        /*00d0*/ 	.word	0x00000000
        /*00d4*/ 	.short	0x0002
        /*00d6*/ 	.short	0x0010
        /*00d8*/ 	.byte	0x00, 0xf4, 0x21, 0x00


	//----- nvinfo : EIATTR_KPARAM_INFO
	.align		4
.L_33:
        /*00dc*/ 	.byte	0x04, 0x17
        /*00de*/ 	.short	(.L_35 - .L_34)
.L_34:
        /*00e0*/ 	.word	0x00000000
        /*00e4*/ 	.short	0x0001
        /*00e6*/ 	.short	0x0008
        /*00e8*/ 	.byte	0x00, 0xf4, 0x21, 0x00


	//----- nvinfo : EIATTR_KPARAM_INFO
	.align		4
.L_35:
        /*00ec*/ 	.byte	0x04, 0x17
        /*00ee*/ 	.short	(.L_37 - .L_36)
.L_36:
        /*00f0*/ 	.word	0x00000000
        /*00f4*/ 	.short	0x0000
        /*00f6*/ 	.short	0x0000
        /*00f8*/ 	.byte	0x00, 0xf4, 0x21, 0x00


	//----- nvinfo : EIATTR_MAXREG_COUNT
	.align		4
.L_37:
        /*00fc*/ 	.byte	0x03, 0x1b
        /*00fe*/ 	.short	0x00ff


	//----- nvinfo : EIATTR_NUM_BARRIERS
	.align		4
        /*0100*/ 	.byte	0x02, 0x4c
        /*0102*/ 	.byte	0x01
	.zero		1


	//----- nvinfo : EIATTR_ANNOTATIONS
	.align		4
        /*0104*/ 	.byte	0x04, 0x55
        /*0106*/ 	.short	(.L_39 - .L_38)


	//   ....[0]....
.L_38:
        /*0108*/ 	.word	0x00000001
        /*010c*/ 	.byte	0xf0, 0x05, 0x00, 0x00, 0x01, 0x00, 0x00, 0x00, 0x60, 0x06, 0x00, 0x00, 0x01, 0x00, 0x00, 0x00
        /* <DEDUP_REMOVED lines=620> */
        /*27dc*/ 	.byte	0xb0, 0xe9, 0x01, 0x00, 0x01, 0x00, 0x00, 0x00, 0xc0, 0xe9, 0x01, 0x00


	//----- nvinfo : EIATTR_MERCURY_ISA_VERSION
	.align		4
.L_39:
        /*27e8*/ 	.byte	0x03, 0x5f
        /*27ea*/ 	.short	0x0000


	//----- nvinfo : EIATTR_EXIT_INSTR_OFFSETS
	.align		4
        /*27ec*/ 	.byte	0x04, 0x1c
        /*27ee*/ 	.short	(.L_41 - .L_40)


	//   ....[0]....
.L_40:
        /*27f0*/ 	.word	0x000893a0


	//   ....[1]....
        /*27f4*/ 	.word	0x000893d0


	//----- nvinfo : EIATTR_REQNTID
	.align		4
.L_41:
        /*27f8*/ 	.byte	0x04, 0x10
        /*27fa*/ 	.short	(.L_43 - .L_42)
.L_42:
        /*27fc*/ 	.word	0x00000080
        /*2800*/ 	.word	0x00000001
        /*2804*/ 	.word	0x00000001
.L_43:


//--------------------- .nv.callgraph             --------------------------
	.section	.nv.callgraph,"",@"SHT_CUDA_CALLGRAPH"
	.align	4
	.sectionentsize	8
	.align		4
        /*0000*/ 	.word	0x00000000
	.align		4
        /*0004*/ 	.word	0xffffffff
	.align		4
        /*0008*/ 	.word	0x00000000
	.align		4
        /*000c*/ 	.word	0xfffffffe
	.align		4
        /*0010*/ 	.word	0x00000000
	.align		4
        /*0014*/ 	.word	0xfffffffd
	.align		4
        /*0018*/ 	.word	0x00000000
	.align		4
        /*001c*/ 	.word	0xfffffffc


//--------------------- .nv.rel.action            --------------------------
	.section	.nv.rel.action,"",@"SHT_CUDA_RELOCINFO"
	.align	8
	.sectionentsize	8
        /*0000*/ 	.byte	0x73, 0x00, 0x00, 0x00, 0x00, 0x00, 0x00, 0x00, 0x00, 0x00, 0x00, 0x11, 0x25, 0x00, 0x05, 0x36


//--------------------- .nv.constant0.matmul_kernel --------------------------
	.section	.nv.constant0.matmul_kernel,"a",@progbits
	.sectionflags	@""
	.align	4
.nv.constant0.matmul_kernel:
	.zero		432


//--------------------- .text.matmul_kernel       --------------------------
	.section	.text.matmul_kernel,"ax",@progbits
	.sectioninfo	@"SHI_REGISTERS=32"
	.align	128
        .global         matmul_kernel
        .type           matmul_kernel,@function
        .size           matmul_kernel,(.L_x_5 - matmul_kernel)
        .other          matmul_kernel,@"STO_CUDA_ENTRY STV_DEFAULT"
matmul_kernel:
.text.matmul_kernel:
[----:B------:R-:W-:-:S03]  /*0000*/  IMAD.MOV.U32 R1, RZ, RZ, c[0x0][0x28] ;  /* 0x00000a00ff017624 */ /* 0x000fc600078e00ff */
[----:B------:R-:W-:Y:S01]  /*0010*/  IMAD.MOV.U32 R0, RZ, RZ, c[0x0][0x17c] ;  /* 0x00005f00ff007624 */ /* 0x000fe200078e00ff */
[----:B------:R-:W0:Y:S01]  /*0020*/  S2R R12, SR_TID.X ;  /* 0x00000000000c7919 */ /* 0x000e220000002100 */
[----:B------:R-:W-:Y:S01]  /*0030*/  IADD3 R1, R1, -0x4cc0, RZ ;  /* 0xffffb34001017810 */ /* 0x000fe20007ffe0ff */
[----:B------:R-:W-:Y:S02]  /*0040*/  ULDC.64 UR10, c[0x0][0x118] ;  /* 0x00004600000a7ab9 */ /* 0x000fe40000000a00 */
[----:B------:R-:W-:-:S04]  /*0050*/  IADD3 R0, R0, 0x1ff, RZ ;  /* 0x000001ff00007810 */ /* 0x000fc80007ffe0ff */
[----:B------:R-:W-:-:S04]  /*0060*/  SHF.R.S32.HI R3, RZ, 0x1f, R0 ;  /* 0x0000001fff037819 */ /* 0x000fc80000011400 */
[----:B------:R-:W-:-:S04]  /*0070*/  LEA.HI R3, R3, R0, RZ, 0x9 ;  /* 0x0000000003037211 */ /* 0x000fc800078f48ff */
[----:B------:R-:W-:Y:S02]  /*0080*/  SHF.R.S32.HI R0, RZ, 0x9, R3 ;  /* 0x00000009ff007819 */ /* 0x000fe40000011403 */
[----:B------:R-:W1:Y:S03]  /*0090*/  S2R R3, SR_CTAID.X ;  /* 0x0000000000037919 */ /* 0x000e660000002500 */
[----:B------:R-:W-:Y:S01]  /*00a0*/  IMAD.SHL.U32 R0, R0, 0x8, RZ ;  /* 0x0000000800007824 */ /* 0x000fe200078e00ff */
[----:B0-----:R-:W-:-:S04]  /*00b0*/  LOP3.LUT R13, R12, 0x3f, RZ, 0xc0, !PT ;  /* 0x0000003f0c0d7812 */ /* 0x001fc800078ec0ff */
[-C--:B------:R-:W-:Y:S02]  /*00c0*/  IABS R7, R0.reuse ;  /* 0x0000000000077213 */ /* 0x080fe40000000000 */
[----:B------:R-:W-:Y:S02]  /*00d0*/  IABS R10, R0 ;  /* 0x00000000000a7213 */ /* 0x000fe40000000000 */
[----:B------:R-:W0:Y:S01]  /*00e0*/  I2F.RP R2, R7 ;  /* 0x0000000700027306 */ /* 0x000e220000209400 */
[----:B-1----:R-:W-:-:S07]  /*00f0*/  IABS R8, R3 ;  /* 0x0000000300087213 */ /* 0x002fce0000000000 */
[----:B0-----:R-:W0:Y:S02]  /*0100*/  MUFU.RCP R2, R2 ;  /* 0x0000000200027308 */ /* 0x001e240000001000 */
[----:B0-----:R-:W-:Y:S01]  /*0110*/  IADD3 R4, R2, 0xffffffe, RZ ;  /* 0x0ffffffe02047810 */ /* 0x001fe20007ffe0ff */
[----:B------:R-:W-:-:S05]  /*0120*/  IMAD.MOV R2, RZ, RZ, -R10 ;  /* 0x000000ffff027224 */ /* 0x000fca00078e0a0a */
[----:B------:R0:W1:Y:S02]  /*0130*/  F2I.FTZ.U32.TRUNC.NTZ R5, R4 ;  /* 0x0000000400057305 */ /* 0x000064000021f000 */
[----:B0-----:R-:W-:Y:S02]  /*0140*/  IMAD.MOV.U32 R4, RZ, RZ, RZ ;  /* 0x000000ffff047224 */ /* 0x001fe400078e00ff */
[----:B-1----:R-:W-:-:S04]  /*0150*/  IMAD.MOV R6, RZ, RZ, -R5 ;  /* 0x000000ffff067224 */ /* 0x002fc800078e0a05 */
[----:B------:R-:W-:Y:S02]  /*0160*/  IMAD R9, R6, R7, RZ ;  /* 0x0000000706097224 */ /* 0x000fe400078e02ff */
[----:B------:R-:W-:Y:S02]  /*0170*/  IMAD.MOV.U32 R6, RZ, RZ, R8 ;  /* 0x000000ffff067224 */ /* 0x000fe400078e0008 */
[----:B------:R-:W-:-:S06]  /*0180*/  IMAD.HI.U32 R5, R5, R9, R4 ;  /* 0x0000000905057227 */ /* 0x000fcc00078e0004 */
[----:B------:R-:W-:-:S04]  /*0190*/  IMAD.HI.U32 R5, R5, R6, RZ ;  /* 0x0000000605057227 */ /* 0x000fc800078e00ff */
[----:B------:R-:W-:-:S05]  /*01a0*/  IMAD R2, R5, R2, R6 ;  /* 0x0000000205027224 */ /* 0x000fca00078e0206 */
[----:B------:R-:W-:-:S13]  /*01b0*/  ISETP.GT.U32.AND P1, PT, R7, R2, PT ;  /* 0x000000020700720c */ /* 0x000fda0003f24070 */
[----:B------:R-:W-:Y:S01]  /*01c0*/  @!P1 IMAD.IADD R2, R2, 0x1, -R7 ;  /* 0x0000000102029824 */ /* 0x000fe200078e0a07 */
[----:B------:R-:W-:Y:S02]  /*01d0*/  @!P1 IADD3 R5, R5, 0x1, RZ ;  /* 0x0000000105059810 */ /* 0x000fe40007ffe0ff */
[----:B------:R-:W-:Y:S02]  /*01e0*/  ISETP.NE.AND P1, PT, R0, RZ, PT ;  /* 0x000000ff0000720c */ /* 0x000fe40003f25270 */
[----:B------:R-:W-:Y:S02]  /*01f0*/  ISETP.GE.U32.AND P0, PT, R2, R7, PT ;  /* 0x000000070200720c */ /* 0x000fe40003f06070 */
[----:B------:R-:W-:-:S04]  /*0200*/  LOP3.LUT R2, R3, R0, RZ, 0x3c, !PT ;  /* 0x0000000003027212 */ /* 0x000fc800078e3cff */
[----:B------:R-:W-:Y:S01]  /*0210*/  ISETP.GE.AND P2, PT, R2, RZ, PT ;  /* 0x000000ff0200720c */ /* 0x000fe20003f46270 */
[----:B------:R-:W-:-:S05]  /*0220*/  IMAD.MOV.U32 R2, RZ, RZ, c[0x0][0x178] ;  /* 0x00005e00ff027624 */ /* 0x000fca00078e00ff */
[----:B------:R-:W-:Y:S02]  /*0230*/  IADD3 R2, R2, 0x3f, RZ ;  /* 0x0000003f02027810 */ /* 0x000fe40007ffe0ff */
[----:B------:R-:W-:-:S05]  /*0240*/  @P0 IADD3 R5, R5, 0x1, RZ ;  /* 0x0000000105050810 */ /* 0x000fca0007ffe0ff */
[----:B------:R-:W-:Y:S01]  /*0250*/  IMAD.MOV.U32 R6, RZ, RZ, R5 ;  /* 0x000000ffff067224 */ /* 0x000fe200078e0005 */
[----:B------:R-:W-:-:S03]  /*0260*/  SHF.R.S32.HI R5, RZ, 0x1f, R2 ;  /* 0x0000001fff057819 */ /* 0x000fc60000011402 */
[----:B------:R-:W-:Y:S01]  /*0270*/  @!P2 IMAD.MOV R6, RZ, RZ, -R6 ;  /* 0x000000ffff06a224 */ /* 0x000fe200078e0a06 */
[----:B------:R-:W-:Y:S02]  /*0280*/  @!P1 LOP3.LUT R6, RZ, R0, RZ, 0x33, !PT ;  /* 0x00000000ff069212 */ /* 0x000fe400078e33ff */
[----:B------:R-:W-:-:S03]  /*0290*/  LEA.HI R5, R5, R2, RZ, 0x6 ;  /* 0x0000000205057211 */ /* 0x000fc600078f30ff */
[----:B------:R-:W-:Y:S02]  /*02a0*/  IMAD.SHL.U32 R4, R6, 0x8, RZ ;  /* 0x0000000806047824 */ /* 0x000fe400078e00ff */
[----:B------:R-:W-:-:S03]  /*02b0*/  IMAD.MOV R6, RZ, RZ, -R6 ;  /* 0x000000ffff067224 */ /* 0x000fc600078e0a06 */
[----:B------:R-:W-:Y:S01]  /*02c0*/  LEA.HI.SX32 R5, R5, -R4, 0x1a ;  /* 0x8000000405057211 */ /* 0x000fe200078fd2ff */
[----:B------:R-:W-:Y:S02]  /*02d0*/  IMAD R8, R0, R6, R3 ;  /* 0x0000000600087224 */ /* 0x000fe400078e0203 */
[----:B------:R-:W-:Y:S01]  /*02e0*/  IMAD.MOV.U32 R6, RZ, RZ, RZ ;  /* 0x000000ffff067224 */ /* 0x000fe200078e00ff */
[----:B------:R-:W-:Y:S02]  /*02f0*/  IMNMX R5, R5, 0x8, PT ;  /* 0x0000000805057817 */ /* 0x000fe40003800200 */
[----:B------:R-:W-:Y:S02]  /*0300*/  IABS R11, R8 ;  /* 0x00000008000b7213 */ /* 0x000fe40000000000 */
[----:B------:R-:W-:-:S04]  /*0310*/  IABS R9, R5 ;  /* 0x0000000500097213 */ /* 0x000fc80000000000 */
[----:B------:R-:W0:Y:S08]  /*0320*/  I2F.RP R2, R9 ;  /* 0x0000000900027306 */ /* 0x000e300000209400 */
[----:B0-----:R-:W0:Y:S02]  /*0330*/  MUFU.RCP R2, R2 ;  /* 0x0000000200027308 */ /* 0x001e240000001000 */
[----:B0-----:R-:W-:-:S06]  /*0340*/  IADD3 R7, R2, 0xffffffe, RZ ;  /* 0x0ffffffe02077810 */ /* 0x001fcc0007ffe0ff */
[----:B------:R-:W0:Y:S02]  /*0350*/  F2I.FTZ.U32.TRUNC.NTZ R7, R7 ;  /* 0x0000000700077305 */ /* 0x000e24000021f000 */
[----:B0-----:R-:W-:-:S04]  /*0360*/  IMAD.MOV R10, RZ, RZ, -R7 ;  /* 0x000000ffff0a7224 */ /* 0x001fc800078e0a07 */
[----:B------:R-:W-:-:S04]  /*0370*/  IMAD.MOV.U32 R0, RZ, RZ, R10 ;  /* 0x000000ffff007224 */ /* 0x000fc800078e000a */
[----:B------:R-:W-:Y:S01]  /*0380*/  IMAD R3, R0, R9, RZ ;  /* 0x0000000900037224 */ /* 0x000fe200078e02ff */
[----:B------:R-:W-:-:S03]  /*0390*/  IABS R0, R5 ;  /* 0x0000000500007213 */ /* 0x000fc60000000000 */
[----:B------:R-:W-:-:S04]  /*03a0*/  IMAD.HI.U32 R6, R7, R3, R6 ;  /* 0x0000000307067227 */ /* 0x000fc800078e0006 */
[----:B------:R-:W-:Y:S02]  /*03b0*/  IMAD.MOV R0, RZ, RZ, -R0 ;  /* 0x000000ffff007224 */ /* 0x000fe400078e0a00 */
[----:B------:R-:W-:Y:S01]  /*03c0*/  IMAD.HI.U32 R2, R6, R11, RZ ;  /* 0x0000000b06027227 */ /* 0x000fe200078e00ff */
[----:B------:R-:W-:-:S03]  /*03d0*/  SHF.R.U32.HI R6, RZ, 0x6, R12 ;  /* 0x00000006ff067819 */ /* 0x000fc6000001160c */
[----:B------:R-:W-:Y:S01]  /*03e0*/  IMAD R0, R2, R0, R11 ;  /* 0x0000000002007224 */ /* 0x000fe200078e020b */
[----:B------:R-:W-:Y:S01]  /*03f0*/  SGXT.U32 R14, R6, 0x1 ;  /* 0x00000001060e781a */ /* 0x000fe20000000000 */
[----:B------:R-:W-:-:S03]  /*0400*/  IMAD.MOV.U32 R3, RZ, RZ, 0x7f ;  /* 0x0000007fff037424 */ /* 0x000fc600078e00ff */
[----:B------:R-:W-:Y:S02]  /*0410*/  ISETP.GT.U32.AND P1, PT, R9, R0, PT ;  /* 0x000000000900720c */ /* 0x000fe40003f24070 */
[----:B------:R-:W-:Y:S02]  /*0420*/  IADD3 R15, R3, c[0x0][0x180], RZ ;  /* 0x00006000030f7a10 */ /* 0x000fe40007ffe0ff */
[C---:B------:R-:W-:Y:S02]  /*0430*/  LOP3.LUT R3, R14.reuse, 0x6, RZ, 0xfc, !PT ;  /* 0x000000060e037812 */ /* 0x040fe400078efcff */
[C---:B------:R-:W-:Y:S02]  /*0440*/  LOP3.LUT R3, R14.reuse, 0xc, RZ, 0xfc, !PT ;  /* 0x0000000c0e037812 */ /* 0x040fe400078efcff */
[C---:B------:R-:W-:Y:S02]  /*0450*/  LOP3.LUT R3, R14.reuse, 0x12, RZ, 0xfc, !PT ;  /* 0x000000120e037812 */ /* 0x040fe400078efcff */
[----:B------:R-:W-:-:S02]  /*0460*/  LOP3.LUT R3, R14, 0x18, RZ, 0xfc, !PT ;  /* 0x000000180e037812 */ /* 0x000fc400078efcff */
[----:B------:R-:W-:Y:S01]  /*0470*/  LOP3.LUT R3, R14, 0x1e, RZ, 0xfc, !PT ;  /* 0x0000001e0e037812 */ /* 0x000fe200078efcff */
[----:B------:R-:W-:Y:S01]  /*0480*/  @!P1 IMAD.IADD R0, R0, 0x1, -R9 ;  /* 0x0000000100009824 */ /* 0x000fe200078e0a09 */
[----:B------:R-:W-:Y:S02]  /*0490*/  @!P1 IADD3 R2, R2, 0x1, RZ ;  /* 0x0000000102029810 */ /* 0x000fe40007ffe0ff */
[----:B------:R-:W-:Y:S02]  /*04a0*/  ISETP.NE.AND P1, PT, R5, RZ, PT ;  /* 0x000000ff0500720c */ /* 0x000fe40003f25270 */
[----:B------:R-:W-:Y:S02]  /*04b0*/  ISETP.GE.U32.AND P0, PT, R0, R9, PT ;  /* 0x000000090000720c */ /* 0x000fe40003f06070 */
[----:B------:R-:W-:Y:S02]  /*04c0*/  LOP3.LUT R0, R8, R5, RZ, 0x3c, !PT ;  /* 0x0000000508007212 */ /* 0x000fe400078e3cff */
[----:B------:R-:W-:-:S02]  /*04d0*/  LOP3.LUT R3, R14, 0x24, RZ, 0xfc, !PT ;  /* 0x000000240e037812 */ /* 0x000fc400078efcff */
[----:B------:R-:W-:Y:S02]  /*04e0*/  ISETP.GE.AND P2, PT, R0, RZ, PT ;  /* 0x000000ff0000720c */ /* 0x000fe40003f46270 */
[C---:B------:R-:W-:Y:S02]  /*04f0*/  LOP3.LUT R3, R14.reuse, 0x2a, RZ, 0xfc, !PT ;  /* 0x0000002a0e037812 */ /* 0x040fe400078efcff */
[C---:B------:R-:W-:Y:S02]  /*0500*/  LOP3.LUT R3, R14.reuse, 0x30, RZ, 0xfc, !PT ;  /* 0x000000300e037812 */ /* 0x040fe400078efcff */
[----:B------:R-:W-:Y:S02]  /*0510*/  LOP3.LUT R3, R14, 0x36, RZ, 0xfc, !PT ;  /* 0x000000360e037812 */ /* 0x000fe400078efcff */
[----:B------:R-:W-:Y:S02]  /*0520*/  @P0 IADD3 R2, R2, 0x1, RZ ;  /* 0x0000000102020810 */ /* 0x000fe40007ffe0ff */
[----:B------:R-:W-:-:S02]  /*0530*/  ISETP.GT.AND P0, PT, R15, 0x7f, PT ;  /* 0x0000007f0f00780c */ /* 0x000fc40003f04270 */
[C---:B------:R-:W-:Y:S01]  /*0540*/  LOP3.LUT R3, R14.reuse, 0x3c, RZ, 0xfc, !PT ;  /* 0x0000003c0e037812 */ /* 0x040fe200078efcff */
[----:B------:R-:W-:Y:S01]  /*0550*/  @!P2 IMAD.MOV R2, RZ, RZ, -R2 ;  /* 0x000000ffff02a224 */ /* 0x000fe200078e0a02 */
[----:B------:R-:W-:Y:S02]  /*0560*/  @!P1 LOP3.LUT R2, RZ, R5, RZ, 0x33, !PT ;  /* 0x00000005ff029212 */ /* 0x000fe400078e33ff */
[C---:B------:R-:W-:Y:S02]  /*0570*/  LOP3.LUT R3, R14.reuse, 0x42, RZ, 0xfc, !PT ;  /* 0x000000420e037812 */ /* 0x040fe400078efcff */
[C---:B------:R-:W-:Y:S01]  /*0580*/  LOP3.LUT R3, R14.reuse, 0x48, RZ, 0xfc, !PT ;  /* 0x000000480e037812 */ /* 0x040fe200078efcff */
[----:B------:R-:W-:Y:S01]  /*0590*/  IMAD.MOV R0, RZ, RZ, -R2 ;  /* 0x000000ffff007224 */ /* 0x000fe200078e0a02 */
[----:B------:R-:W-:Y:S01]  /*05a0*/  LOP3.LUT R3, R14, 0x4e, RZ, 0xfc, !PT ;  /* 0x0000004e0e037812 */ /* 0x000fe200078efcff */
[----:B------:R-:W-:Y:S01]  /*05b0*/  IMAD.SHL.U32 R29, R2, 0x200, RZ ;  /* 0x00000200021d7824 */ /* 0x000fe200078e00ff */
[C---:B------:R-:W-:Y:S01]  /*05c0*/  LOP3.LUT R3, R14.reuse, 0x54, RZ, 0xfc, !PT ;  /* 0x000000540e037812 */ /* 0x040fe200078efcff */
[----:B------:R-:W-:Y:S01]  /*05d0*/  IMAD R5, R5, R0, R8 ;  /* 0x0000000005057224 */ /* 0x000fe200078e0208 */
[----:B------:R-:W-:-:S02]  /*05e0*/  LOP3.LUT R3, R14, 0x5a, RZ, 0xfc, !PT ;  /* 0x0000005a0e037812 */ /* 0x000fc400078efcff */
[----:B------:R0:W-:Y:S01]  /*05f0*/  STL [R1+0x4b4], R29 ;  /* 0x0004b41d01007387 */ /* 0x0001e20000100800 */
[----:B------:R-:W-:Y:S01]  /*0600*/  IMAD.IADD R0, R4, 0x1, R5 ;  /* 0x0000000104007824 */ /* 0x000fe200078e0205 */
[C---:B------:R-:W-:Y:S02]  /*0610*/  LOP3.LUT R5, R14.reuse, 0x2, RZ, 0xfc, !PT ;  /* 0x000000020e057812 */ /* 0x040fe400078efcff */
[----:B------:R-:W-:Y:S01]  /*0620*/  LOP3.LUT R4, R14, 0x4, RZ, 0xfc, !PT ;  /* 0x000000040e047812 */ /* 0x000fe200078efcff */
[----:B------:R-:W-:Y:S01]  /*0630*/  IMAD R28, R0, 0x40, R13 ;  /* 0x00000040001c7824 */ /* 0x000fe200078e020d */
[C---:B------:R-:W-:Y:S02]  /*0640*/  LOP3.LUT R5, R14.reuse, 0x8, RZ, 0xfc, !PT ;  /* 0x000000080e057812 */ /* 0x040fe400078efcff */
[C---:B------:R-:W-:Y:S02]  /*0650*/  LOP3.LUT R4, R14.reuse, 0xa, RZ, 0xfc, !PT ;  /* 0x0000000a0e047812 */ /* 0x040fe400078efcff */
[----:B------:R0:W-:Y:S01]  /*0660*/  STL [R1+0x1bd0], R28 ;  /* 0x001bd01c01007387 */ /* 0x0001e20000100800 */
[----:B------:R-:W-:-:S02]  /*0670*/  LOP3.LUT R5, R14, 0xe, RZ, 0xfc, !PT ;  /* 0x0000000e0e057812 */ /* 0x000fc400078efcff */
[C---:B------:R-:W-:Y:S02]  /*0680*/  LOP3.LUT R4, R14.reuse, 0x10, RZ, 0xfc, !PT ;  /* 0x000000100e047812 */ /* 0x040fe400078efcff */
[C---:B------:R-:W-:Y:S02]  /*0690*/  LOP3.LUT R5, R14.reuse, 0x14, RZ, 0xfc, !PT ;  /* 0x000000140e057812 */ /* 0x040fe400078efcff */
[C---:B------:R-:W-:Y:S02]  /*06a0*/  LOP3.LUT R4, R14.reuse, 0x16, RZ, 0xfc, !PT ;  /* 0x000000160e047812 */ /* 0x040fe400078efcff */
[C---:B------:R-:W-:Y:S02]  /*06b0*/  LOP3.LUT R5, R14.reuse, 0x1a, RZ, 0xfc, !PT ;  /* 0x0000001a0e057812 */ /* 0x040fe400078efcff */
[C---:B------:R-:W-:Y:S02]  /*06c0*/  LOP3.LUT R4, R14.reuse, 0x1c, RZ, 0xfc, !PT ;  /* 0x0000001c0e047812 */ /* 0x040fe400078efcff */
        /* <DEDUP_REMOVED lines=37> */
[----:B------:R-:W-:Y:S01]  /*0920*/  LOP3.LUT R3, R14, 0x7e, RZ, 0xfc, !PT ;  /* 0x0000007e0e037812 */ /* 0x000fe200078efcff */
[----:B------:R-:W-:Y:S05]  /*0930*/  @P0 BRA `(.L_x_0) ;  /* 0x0000078000000947 */ /* 0x000fea0003800000 */
[----:B0-----:R0:W-:Y:S01]  /*0940*/  STL [R1], RZ ;  /* 0x000000ff01007387 */ /* 0x0011e20000100800 */
[----:B------:R-:W-:Y:S01]  /*0950*/  IMAD.SHL.U32 R0, R12, 0x40, RZ ;  /* 0x000000400c007824 */ /* 0x000fe200078e00ff */
[----:B------:R-:W-:Y:S01]  /*0960*/  CS2R R24, SRZ ;  /* 0x0000000000187805 */ /* 0x000fe2000001ff00 */
[----:B------:R-:W-:Y:S01]  /*0970*/  CS2R R26, SRZ ;  /* 0x00000000001a7805 */ /* 0x000fe2000001ff00 */
[----:B------:R0:W-:Y:S01]  /*0980*/  STL [R1+0x4], RZ ;  /* 0x000004ff01007387 */ /* 0x0001e20000100800 */
[----:B------:R-:W-:Y:S01]  /*0990*/  CS2R R20, SRZ ;  /* 0x0000000000147805 */ /* 0x000fe2000001ff00 */
[----:B------:R-:W-:Y:S01]  /*09a0*/  LOP3.LUT R0, R0, 0x1800, RZ, 0xc0, !PT ;  /* 0x0000180000007812 */ /* 0x000fe200078ec0ff */
[----:B------:R-:W-:Y:S01]  /*09b0*/  CS2R R22, SRZ ;  /* 0x0000000000167805 */ /* 0x000fe2000001ff00 */
[----:B------:R0:W-:Y:S01]  /*09c0*/  STL [R1+0x8], RZ ;  /* 0x000008ff01007387 */ /* 0x0001e20000100800 */
[----:B------:R-:W-:Y:S01]  /*09d0*/  CS2R R16, SRZ ;  /* 0x0000000000107805 */ /* 0x000fe2000001ff00 */
[----:B------:R-:W-:Y:S01]  /*09e0*/  CS2R R18, SRZ ;  /* 0x0000000000127805 */ /* 0x000fe2000001ff00 */
[----:B------:R-:W-:Y:S01]  /*09f0*/  CS2R R12, SRZ ;  /* 0x00000000000c7805 */ /* 0x000fe2000001ff00 */
[----:B------:R0:W-:Y:S01]  /*0a00*/  STL [R1+0xc], RZ ;  /* 0x00000cff01007387 */ /* 0x0001e20000100800 */
[----:B------:R-:W-:Y:S01]  /*0a10*/  CS2R R14, SRZ ;  /* 0x00000000000e7805 */ /* 0x000fe2000001ff00 */
[----:B------:R-:W-:Y:S01]  /*0a20*/  CS2R R8, SRZ ;  /* 0x0000000000087805 */ /* 0x000fe2000001ff00 */
[----:B------:R-:W-:Y:S01]  /*0a30*/  CS2R R10, SRZ ;  /* 0x00000000000a7805 */ /* 0x000fe2000001ff00 */
[----:B------:R0:W-:Y:S01]  /*0a40*/  STL [R1+0x10], RZ ;  /* 0x000010ff01007387 */ /* 0x0001e20000100800 */
[----:B------:R-:W-:Y:S01]  /*0a50*/  CS2R R4, SRZ ;  /* 0x0000000000047805 */ /* 0x000fe2000001ff00 */
[----:B------:R-:W-:-:S02]  /*0a60*/  CS2R R6, SRZ ;  /* 0x0000000000067805 */ /* 0x000fc4000001ff00 */
[----:B------:R0:W-:Y:S04]  /*0a70*/  STL [R1+0x14], RZ ;  /* 0x000014ff01007387 */ /* 0x0001e80000100800 */
        /* <DEDUP_REMOVED lines=98> */
[----:B------:R0:W-:Y:S01]  /*10a0*/  STL [R1+0x1bcc], R0 ;  /* 0x001bcc0001007387 */ /* 0x0001e20000100800 */
[----:B------:R-:W-:Y:S05]  /*10b0*/  BRA `(.L_x_1) ;  /* 0x0007e5f000007947 */ /* 0x000fea0003800000 */
.L_x_0:
[----:B0-----:R-:W-:Y:S01]  /*10c0*/  IABS R7, c[0x0][0x178] ;  /* 0x00005e0000077a13 */ /* 0x001fe20000000000 */
[----:B------:R-:W-:Y:S01]  /*10d0*/  IMAD.MOV.U32 R4, RZ, RZ, RZ ;  /* 0x000000ffff047224 */ /* 0x000fe200078e00ff */
[----:B------:R-:W-:Y:S01]  /*10e0*/  IABS R24, c[0x0][0x17c] ;  /* 0x00005f0000187a13 */ /* 0x000fe20000000000 */
[----:B------:R-:W-:Y:S01]  /*10f0*/  ULDC.64 UR6, c[0x0][0x188] ;  /* 0x0000620000067ab9 */ /* 0x000fe20000000a00 */
[----:B------:R-:W0:Y:S01]  /*1100*/  I2F.RP R2, R7 ;  /* 0x0000000700027306 */ /* 0x000e220000209400 */
[----:B------:R-:W-:-:S07]  /*1110*/  IABS R8, R28 ;  /* 0x0000001c00087213 */ /* 0x000fce0000000000 */
[----:B------:R-:W1:Y:S08]  /*1120*/  I2F.RP R0, R24 ;  /* 0x0000001800007306 */ /* 0x000e700000209400 */
[----:B0-----:R-:W0:Y:S08]  /*1130*/  MUFU.RCP R2, R2 ;  /* 0x0000000200027308 */ /* 0x001e300000001000 */
[----:B-1----:R-:W1:Y:S01]  /*1140*/  MUFU.RCP R0, R0 ;  /* 0x0000000000007308 */ /* 0x002e620000001000 */
[----:B0-----:R-:W-:-:S07]  /*1150*/  IADD3 R2, R2, 0xffffffe, RZ ;  /* 0x0ffffffe02027810 */ /* 0x001fce0007ffe0ff */
[----:B------:R0:W2:Y:S01]  /*1160*/  F2I.FTZ.U32.TRUNC.NTZ R3, R2 ;  /* 0x0000000200037305 */ /* 0x0000a2000021f000 */
[----:B-1----:R-:W-:-:S07]  /*1170*/  IADD3 R0, R0, 0xffffffe, RZ ;  /* 0x0ffffffe00007810 */ /* 0x002fce0007ffe0ff */
[----:B------:R2:W1:Y:S01]  /*1180*/  F2I.FTZ.U32.TRUNC.NTZ R5, R0 ;  /* 0x0000000000057305 */ /* 0x000462000021f000 */
[----:B0-----:R-:W-:Y:S02]  /*1190*/  IMAD.MOV.U32 R2, RZ, RZ, RZ ;  /* 0x000000ffff027224 */ /* 0x001fe400078e00ff */
[----:B--2---:R-:W-:-:S04]  /*11a0*/  IMAD.MOV R0, RZ, RZ, -R3 ;  /* 0x000000ffff007224 */ /* 0x004fc800078e0a03 */
[----:B------:R-:W-:Y:S02]  /*11b0*/  IMAD R6, R0, R7, RZ ;  /* 0x0000000700067224 */ /* 0x000fe400078e02ff */
[----:B-1----:R-:W-:Y:S02]  /*11c0*/  IMAD.MOV R0, RZ, RZ, -R5 ;  /* 0x000000ffff007224 */ /* 0x002fe400078e0a05 */
[----:B------:R-:W-:Y:S01]  /*11d0*/  IMAD.HI.U32 R6, R3, R6, R2 ;  /* 0x0000000603067227 */ /* 0x000fe200078e0002 */
[----:B------:R-:W-:-:S03]  /*11e0*/  IADD3 R3, R29, 0x1fe, RZ ;  /* 0x000001fe1d037810 */ /* 0x000fc60007ffe0ff */
[----:B------:R-:W-:Y:S01]  /*11f0*/  IMAD.MOV.U32 R2, RZ, RZ, R0 ;  /* 0x000000ffff027224 */ /* 0x000fe200078e0000 */
[----:B------:R-:W-:Y:S01]  /*1200*/  IADD3 R0, R29, 0x1ff, RZ ;  /* 0x000001ff1d007810 */ /* 0x000fe20007ffe0ff */
[----:B------:R-:W-:Y:S01]  /*1210*/  IMAD.HI.U32 R6, R6, R8, RZ ;  /* 0x0000000806067227 */ /* 0x000fe200078e00ff */
[----:B------:R-:W-:Y:S02]  /*1220*/  ISETP.GE.AND P5, PT, R3, RZ, PT ;  /* 0x000000ff0300720c */ /* 0x000fe40003fa6270 */
[----:B------:R-:W-:Y:S01]  /*1230*/  IABS R9, R0 ;  /* 0x0000000000097213 */ /* 0x000fe20000000000 */
[----:B------:R-:W-:Y:S01]  /*1240*/  IMAD R2, R2, R24, RZ ;  /* 0x0000001802027224 */ /* 0x000fe200078e02ff */
[----:B------:R-:W-:Y:S01]  /*1250*/  ISETP.GE.AND P4, PT, R0, RZ, PT ;  /* 0x000000ff0000720c */ /* 0x000fe20003f86270 */
[----:B------:R-:W-:Y:S02]  /*1260*/  IMAD.MOV R6, RZ, RZ, -R6 ;  /* 0x000000ffff067224 */ /* 0x000fe400078e0a06 */
[----:B------:R-:W-:Y:S01]  /*1270*/  IMAD.HI.U32 R2, R5, R2, R4 ;  /* 0x0000000205027227 */ /* 0x000fe200078e0004 */
[----:B------:R-:W-:-:S03]  /*1280*/  IABS R4, R3 ;  /* 0x0000000300047213 */ /* 0x000fc60000000000 */
[----:B------:R-:W-:Y:S02]  /*1290*/  IMAD R8, R7, R6, R8 ;  /* 0x0000000607087224 */ /* 0x000fe400078e0208 */
[----:B------:R-:W-:-:S03]  /*12a0*/  IMAD.HI.U32 R11, R2, R9, RZ ;  /* 0x00000009020b7227 */ /* 0x000fc600078e00ff */
[----:B------:R-:W-:Y:S01]  /*12b0*/  ISETP.GT.U32.AND P0, PT, R7, R8, PT ;  /* 0x000000080700720c */ /* 0x000fe20003f04070 */
[----:B------:R-:W-:Y:S02]  /*12c0*/  IMAD.MOV R11, RZ, RZ, -R11 ;  /* 0x000000ffff0b7224 */ /* 0x000fe400078e0a0b */
[----:B------:R-:W-:Y:S01]  /*12d0*/  IMAD.MOV.U32 R6, RZ, RZ, R4 ;  /* 0x000000ffff067224 */ /* 0x000fe200078e0004 */
[C---:B------:R-:W-:Y:S01]  /*12e0*/  IADD3 R4, R29.reuse, 0x1fd, RZ ;  /* 0x000001fd1d047810 */ /* 0x040fe20007ffe0ff */
[----:B------:R-:W-:Y:S02]  /*12f0*/  IMAD R9, R24, R11, R9 ;  /* 0x0000000b18097224 */ /* 0x000fe400078e0209 */
[----:B------:R-:W-:Y:S01]  /*1300*/  IMAD.HI.U32 R10, R2, R6, RZ ;  /* 0x00000006020a7227 */ /* 0x000fe200078e00ff */
[----:B------:R-:W-:Y:S02]  /*1310*/  IABS R5, R4 ;  /* 0x0000000400057213 */ /* 0x000fe40000000000 */
[----:B------:R-:W-:Y:S01]  /*1320*/  ISETP.GT.U32.AND P6, PT, R24, R9, PT ;  /* 0x000000091800720c */ /* 0x000fe20003fc4070 */
[----:B------:R-:W-:Y:S01]  /*1330*/  IMAD.MOV R10, RZ, RZ, -R10 ;  /* 0x000000ffff0a7224 */ /* 0x000fe200078e0a0a */
[----:B------:R-:W-:Y:S01]  /*1340*/  ISETP.GE.AND P2, PT, R4, RZ, PT ;  /* 0x000000ff0400720c */ /* 0x000fe20003f46270 */
[----:B------:R-:W-:Y:S01]  /*1350*/  @!P0 IMAD.IADD R8, R8, 0x1, -R7 ;  /* 0x0000000108088824 */ /* 0x000fe200078e0a07 */
[C---:B------:R-:W-:Y:S01]  /*1360*/  IADD3 R4, R29.reuse, 0x1fb, RZ ;  /* 0x000001fb1d047810 */ /* 0x040fe20007ffe0ff */
[----:B------:R-:W-:Y:S01]  /*1370*/  IMAD R6, R24, R10, R6 ;  /* 0x0000000a18067224 */ /* 0x000fe200078e0206 */
[----:B------:R-:W-:Y:S01]  /*1380*/  IADD3 R10, R29, 0x1fc, RZ ;  /* 0x000001fc1d0a7810 */ /* 0x000fe20007ffe0ff */
[----:B------:R-:W-:Y:S01]  /*1390*/  IMAD.HI.U32 R11, R2, R5, RZ ;  /* 0x00000005020b7227 */ /* 0x000fe200078e00ff */
[----:B------:R-:W-:-:S02]  /*13a0*/  ISETP.GT.U32.AND P0, PT, R7, R8, PT ;  /* 0x000000080700720c */ /* 0x000fc40003f04070 */
[C---:B------:R-:W-:Y:S01]  /*13b0*/  ISETP.GT.U32.AND P3, PT, R24.reuse, R6, PT ;  /* 0x000000061800720c */ /* 0x040fe20003f64070 */
[----:B------:R-:W-:Y:S01]  /*13c0*/  IMAD.MOV R11, RZ, RZ, -R11 ;  /* 0x000000ffff0b7224 */ /* 0x000fe200078e0a0b */
[----:B------:R-:W-:Y:S01]  /*13d0*/  IABS R17, R10 ;  /* 0x0000000a00117213 */ /* 0x000fe20000000000 */
[--C-:B------:R-:W-:Y:S01]  /*13e0*/  @!P6 IMAD.IADD R9, R9, 0x1, -R24.reuse ;  /* 0x000000010909e824 */ /* 0x100fe200078e0a18 */
[----:B------:R-:W-:Y:S01]  /*13f0*/  IABS R16, R4 ;  /* 0x0000000400107213 */ /* 0x000fe20000000000 */
[----:B------:R-:W-:Y:S01]  /*1400*/  IMAD R0, R24, R11, R5 ;  /* 0x0000000b18007224 */ /* 0x000fe200078e0205 */
[----:B------:R-:W-:Y:S01]  /*1410*/  ISETP.GE.AND P1, PT, R10, RZ, PT ;  /* 0x000000ff0a00720c */ /* 0x000fe20003f26270 */
[----:B------:R-:W-:Y:S01]  /*1420*/  IMAD.HI.U32 R3, R2, R17, RZ ;  /* 0x0000001102037227 */ /* 0x000fe200078e00ff */
[----:B------:R-:W-:Y:S02]  /*1430*/  ISETP.GT.U32.AND P6, PT, R24, R9, PT ;  /* 0x000000091800720c */ /* 0x000fe40003fc4070 */
[C---:B------:R-:W-:Y:S01]  /*1440*/  IADD3 R11, R29.reuse, 0x1f4, RZ ;  /* 0x000001f41d0b7810 */ /* 0x040fe20007ffe0ff */
[----:B------:R-:W-:Y:S01]  /*1450*/  @!P0 IMAD.IADD R8, R8, 0x1, -R7 ;  /* 0x0000000108088824 */ /* 0x000fe200078e0a07 */
[----:B------:R-:W-:Y:S01]  /*1460*/  ISETP.GT.U32.AND P0, PT, R24, R0, PT ;  /* 0x000000001800720c */ /* 0x000fe20003f04070 */
[----:B------:R-:W-:Y:S01]  /*1470*/  IMAD.MOV R3, RZ, RZ, -R3 ;  /* 0x000000ffff037224 */ /* 0x000fe200078e0a03 */
[C---:B------:R-:W-:Y:S01]  /*1480*/  IADD3 R7, R29.reuse, 0x1f9, RZ ;  /* 0x000001f91d077810 */ /* 0x040fe20007ffe0ff */
[----:B------:R-:W-:Y:S01]  /*1490*/  @!P3 IMAD.IADD R6, R6, 0x1, -R24 ;  /* 0x000000010606b824 */ /* 0x000fe200078e0a18 */
[----:B------:R-:W-:Y:S01]  /*14a0*/  ISETP.GE.AND P3, PT, R4, RZ, PT ;  /* 0x000000ff0400720c */ /* 0x000fe20003f66270 */
[----:B------:R-:W-:Y:S01]  /*14b0*/  IMAD R17, R24, R3, R17 ;  /* 0x0000000318117224 */ /* 0x000fe200078e0211 */
[----:B------:R-:W-:Y:S01]  /*14c0*/  IADD3 R4, R29, 0x1fa, RZ ;  /* 0x000001fa1d047810 */ /* 0x000fe20007ffe0ff */
[----:B------:R-:W-:Y:S01]  /*14d0*/  IMAD.HI.U32 R5, R2, R16, RZ ;  /* 0x0000001002057227 */ /* 0x000fe200078e00ff */
[----:B------:R-:W-:-:S02]  /*14e0*/  IABS R15, R7 ;  /* 0x00000007000f7213 */ /* 0x000fc40000000000 */
[----:B------:R-:W-:Y:S01]  /*14f0*/  IABS R12, R4 ;  /* 0x00000004000c7213 */ /* 0x000fe20000000000 */
[--C-:B------:R-:W-:Y:S01]  /*1500*/  @!P6 IMAD.IADD R9, R9, 0x1, -R24.reuse ;  /* 0x000000010909e824 */ /* 0x100fe200078e0a18 */
[----:B------:R-:W-:Y:S01]  /*1510*/  ISETP.GT.U32.AND P6, PT, R24, R6, PT ;  /* 0x000000061800720c */ /* 0x000fe20003fc4070 */
[----:B------:R-:W-:Y:S01]  /*1520*/  @!P0 IMAD.IADD R0, R0, 0x1, -R24 ;  /* 0x0000000100008824 */ /* 0x000fe200078e0a18 */
[----:B------:R-:W-:Y:S01]  /*1530*/  IADD3 R3, R29, 0x1f8, RZ ;  /* 0x000001f81d037810 */ /* 0x000fe20007ffe0ff */
[----:B------:R-:W-:Y:S02]  /*1540*/  IMAD.MOV.U32 R13, RZ, RZ, R9 ;  /* 0x000000ffff0d7224 */ /* 0x000fe400078e0009 */
[----:B------:R-:W-:Y:S01]  /*1550*/  IMAD.MOV R5, RZ, RZ, -R5 ;  /* 0x000000ffff057224 */ /* 0x000fe200078e0a05 */
[C---:B------:R-:W-:Y:S01]  /*1560*/  ISETP.GT.U32.AND P0, PT, R24.reuse, R0, PT ;  /* 0x000000001800720c */ /* 0x040fe20003f04070 */
[----:B------:R-:W-:Y:S01]  /*1570*/  @!P4 IMAD.MOV R13, RZ, RZ, -R13 ;  /* 0x000000ffff0dc224 */ /* 0x000fe200078e0a0d */
[C---:B------:R-:W-:Y:S01]  /*1580*/  ISETP.GT.U32.AND P4, PT, R24.reuse, R17, PT ;  /* 0x000000111800720c */ /* 0x040fe20003f84070 */
[----:B------:R-:W-:Y:S01]  /*1590*/  IMAD R16, R24, R5, R16 ;  /* 0x0000000518107224 */ /* 0x000fe200078e0210 */
[----:B------:R-:W-:Y:S01]  /*15a0*/  IABS R14, R3 ;  /* 0x00000003000e7213 */ /* 0x000fe20000000000 */
[----:B------:R-:W-:Y:S01]  /*15b0*/  IMAD.HI.U32 R5, R2, R15, RZ ;  /* 0x0000000f02057227 */ /* 0x000fe200078e00ff */
[----:B------:R-:W-:Y:S03]  /*15c0*/  STL [R1+0x1a0], R13 ;  /* 0x0001a00d01007387 */ /* 0x000fe60000100800 */
[----:B------:R-:W-:Y:S01]  /*15d0*/  @!P6 IMAD.IADD R6, R6, 0x1, -R24 ;  /* 0x000000010606e824 */ /* 0x000fe200078e0a18 */
[----:B------:R-:W-:Y:S01]  /*15e0*/  ISETP.GT.U32.AND P6, PT, R24, R16, PT ;  /* 0x000000101800720c */ /* 0x000fe20003fc4070 */
[----:B------:R-:W-:-:S04]  /*15f0*/  IMAD.HI.U32 R9, R2, R12, RZ ;  /* 0x0000000c02097227 */ /* 0x000fc800078e00ff */
[----:B------:R-:W-:Y:S01]  /*1600*/  @!P4 IMAD.IADD R17, R17, 0x1, -R24 ;  /* 0x000000011111c824 */ /* 0x000fe200078e0a18 */
[----:B------:R-:W-:Y:S01]  /*1610*/  ISETP.GE.AND P4, PT, R7, RZ, PT ;  /* 0x000000ff0700720c */ /* 0x000fe20003f86270 */
[----:B------:R-:W-:Y:S01]  /*1620*/  IMAD.MOV.U32 R10, RZ, RZ, R6 ;  /* 0x000000ffff0a7224 */ /* 0x000fe200078e0006 */
[----:B------:R-:W-:Y:S01]  /*1630*/  IADD3 R7, R29, 0x1f7, RZ ;  /* 0x000001f71d077810 */ /* 0x000fe20007ffe0ff */
[----:B------:R-:W-:Y:S02]  /*1640*/  IMAD.MOV R5, RZ, RZ, -R5 ;  /* 0x000000ffff057224 */ /* 0x000fe400078e0a05 */
[----:B------:R-:W-:Y:S01]  /*1650*/  @!P5 IMAD.MOV R10, RZ, RZ, -R10 ;  /* 0x000000ffff0ad224 */ /* 0x000fe200078e0a0a */
[----:B------:R-:W-:Y:S01]  /*1660*/  ISETP.GT.U32.AND P5, PT, R24, R17, PT ;  /* 0x000000111800720c */ /* 0x000fe20003fa4070 */
[----:B------:R-:W-:Y:S01]  /*1670*/  @!P0 IMAD.IADD R0, R0, 0x1, -R24 ;  /* 0x0000000100008824 */ /* 0x000fe200078e0a18 */
[----:B------:R-:W-:Y:S01]  /*1680*/  ISETP.GE.AND P0, PT, R4, RZ, PT ;  /* 0x000000ff0400720c */ /* 0x000fe20003f06270 */
[----:B------:R-:W-:Y:S01]  /*1690*/  IMAD.MOV R9, RZ, RZ, -R9 ;  /* 0x000000ffff097224 */ /* 0x000fe200078e0a09 */
[----:B------:R0:W-:Y:S01]  /*16a0*/  STL [R1+0x110], R10 ;  /* 0x0001100a01007387 */ /* 0x0001e20000100800 */
[----:B------:R-:W-:-:S02]  /*16b0*/  IMAD R15, R24, R5, R15 ;  /* 0x00000005180f7224 */ /* 0x000fc400078e020f */
[----:B------:R-:W-:Y:S01]  /*16c0*/  IMAD R12, R24, R9, R12 ;  /* 0x00000009180c7224 */ /* 0x000fe200078e020c */
[C---:B------:R-:W-:Y:S01]  /*16d0*/  IADD3 R9, R29.reuse, 0x1f5, RZ ;  /* 0x000001f51d097810 */ /* 0x040fe20007ffe0ff */
[----:B------:R-:W-:Y:S01]  /*16e0*/  IMAD.MOV.U32 R5, RZ, RZ, R0 ;  /* 0x000000ffff057224 */ /* 0x000fe200078e0000 */
[----:B------:R-:W-:Y:S01]  /*16f0*/  IADD3 R0, R29, 0x1f6, RZ ;  /* 0x000001f61d007810 */ /* 0x000fe20007ffe0ff */
[--C-:B------:R-:W-:Y:S02]  /*1700*/  @!P6 IMAD.IADD R16, R16, 0x1, -R24.reuse ;  /* 0x000000011010e824 */ /* 0x100fe400078e0a18 */
[----:B------:R-:W-:Y:S01]  /*1710*/  @!P2 IMAD.MOV R5, RZ, RZ, -R5 ;  /* 0x000000ffff05a224 */ /* 0x000fe200078e0a05 */
[C---:B------:R-:W-:Y:S01]  /*1720*/  ISETP.GT.U32.AND P2, PT, R24.reuse, R12, PT ;  /* 0x0000000c1800720c */ /* 0x040fe20003f44070 */
[----:B------:R-:W-:Y:S01]  /*1730*/  @!P5 IMAD.IADD R17, R17, 0x1, -R24 ;  /* 0x000000011111d824 */ /* 0x000fe200078e0a18 */
[----:B------:R-:W-:Y:S01]  /*1740*/  ISETP.GT.U32.AND P6, PT, R24, R16, PT ;  /* 0x000000101800720c */ /* 0x000fe20003fc4070 */
[----:B------:R-:W-:Y:S01]  /*1750*/  IMAD.HI.U32 R4, R2, R14, RZ ;  /* 0x0000000e02047227 */ /* 0x000fe200078e00ff */
[C---:B------:R-:W-:Y:S01]  /*1760*/  ISETP.GT.U32.AND P5, PT, R24.reuse, R15, PT ;  /* 0x0000000f1800720c */ /* 0x040fe20003fa4070 */
[----:B------:R1:W-:Y:S01]  /*1770*/  STL [R1+0x74], R5 ;  /* 0x0000740501007387 */ /* 0x0003e20000100800 */
[----:B0-----:R-:W-:Y:S01]  /*1780*/  IABS R10, R7 ;  /* 0x00000007000a7213 */ /* 0x001fe20000000000 */
[----:B------:R-:W-:Y:S01]  /*1790*/  IMAD.MOV R4, RZ, RZ, -R4 ;  /* 0x000000ffff047224 */ /* 0x000fe200078e0a04 */
[----:B------:R-:W-:Y:S01]  /*17a0*/  IABS R6, R0 ;  /* 0x0000000000067213 */ /* 0x000fe20000000000 */
[----:B------:R-:W-:Y:S01]  /*17b0*/  IMAD.MOV.U32 R19, RZ, RZ, R17 ;  /* 0x000000ffff137224 */ /* 0x000fe200078e0011 */
[----:B------:R-:W-:Y:S01]  /*17c0*/  IADD3 R17, R29, 0x1ed, RZ ;  /* 0x000001ed1d117810 */ /* 0x000fe20007ffe0ff */
[----:B------:R-:W-:Y:S01]  /*17d0*/  IMAD R14, R24, R4, R14 ;  /* 0x00000004180e7224 */ /* 0x000fe200078e020e */
[----:B------:R-:W-:Y:S01]  /*17e0*/  IABS R4, R11 ;  /* 0x0000000b00047213 */ /* 0x000fe20000000000 */
[--C-:B------:R-:W-:Y:S01]  /*17f0*/  @!P2 IMAD.IADD R12, R12, 0x1, -R24.reuse ;  /* 0x000000010c0ca824 */ /* 0x100fe200078e0a18 */
[----:B------:R-:W-:Y:S01]  /*1800*/  ISETP.GE.AND P2, PT, R3, RZ, PT ;  /* 0x000000ff0300720c */ /* 0x000fe20003f46270 */
[--C-:B------:R-:W-:Y:S01]  /*1810*/  @!P6 IMAD.IADD R16, R16, 0x1, -R24.reuse ;  /* 0x000000011010e824 */ /* 0x100fe200078e0a18 */
[C---:B------:R-:W-:Y:S01]  /*1820*/  ISETP.GT.U32.AND P6, PT, R24.reuse, R14, PT ;  /* 0x0000000e1800720c */ /* 0x040fe20003fc4070 */
[----:B------:R-:W-:Y:S01]  /*1830*/  @!P5 IMAD.IADD R15, R15, 0x1, -R24 ;  /* 0x000000010f0fd824 */ /* 0x000fe200078e0a18 */
[----:B------:R-:W-:Y:S01]  /*1840*/  ISETP.GT.U32.AND P5, PT, R24, R12, PT ;  /* 0x0000000c1800720c */ /* 0x000fe20003fa4070 */
[----:B------:R-:W-:Y:S01]  /*1850*/  IMAD.HI.U32 R13, R2, R10, RZ ;  /* 0x0000000a020d7227 */ /* 0x000fe200078e00ff */
[----:B-1----:R-:W-:-:S03]  /*1860*/  IABS R5, R9 ;  /* 0x0000000900057213 */ /* 0x002fc60000000000 */
[----:B------:R-:W-:Y:S02]  /*1870*/  IMAD.MOV R13, RZ, RZ, -R13 ;  /* 0x000000ffff0d7224 */ /* 0x000fe400078e0a0d */
[----:B------:R-:W-:-:S04]  /*1880*/  IMAD.HI.U32 R3, R2, R6, RZ ;  /* 0x0000000602037227 */ /* 0x000fc800078e00ff */
[----:B------:R-:W-:Y:S02]  /*1890*/  IMAD R10, R24, R13, R10 ;  /* 0x0000000d180a7224 */ /* 0x000fe400078e020a */
[--C-:B------:R-:W-:Y:S01]  /*18a0*/  @!P6 IMAD.IADD R14, R14, 0x1, -R24.reuse ;  /* 0x000000010e0ee824 */ /* 0x100fe200078e0a18 */
[----:B------:R-:W-:Y:S01]  /*18b0*/  ISETP.GT.U32.AND P6, PT, R24, R15, PT ;  /* 0x0000000f1800720c */ /* 0x000fe20003fc4070 */
[----:B------:R-:W-:Y:S01]  /*18c0*/  @!P5 IMAD.IADD R12, R12, 0x1, -R24 ;  /* 0x000000010c0cd824 */ /* 0x000fe200078e0a18 */
[C---:B------:R-:W-:Y:S01]  /*18d0*/  ISETP.GT.U32.AND P5, PT, R24.reuse, R10, PT ;  /* 0x0000000a1800720c */ /* 0x040fe20003fa4070 */
[----:B------:R-:W-:Y:S02]  /*18e0*/  IMAD.MOV.U32 R18, RZ, RZ, R16 ;  /* 0x000000ffff127224 */ /* 0x000fe400078e0010 */
[----:B------:R-:W-:Y:S02]  /*18f0*/  IMAD.MOV R3, RZ, RZ, -R3 ;  /* 0x000000ffff037224 */ /* 0x000fe400078e0a03 */
[----:B------:R-:W-:Y:S01]  /*1900*/  @!P3 IMAD.MOV R18, RZ, RZ, -R18 ;  /* 0x000000ffff12b224 */ /* 0x000fe200078e0a12 */
[----:B------:R-:W-:Y:S01]  /*1910*/  ISETP.GE.AND P3, PT, R7, RZ, PT ;  /* 0x000000ff0700720c */ /* 0x000fe20003f66270 */
[----:B------:R-:W-:Y:S01]  /*1920*/  IMAD R6, R24, R3, R6 ;  /* 0x0000000318067224 */ /* 0x000fe200078e0206 */
[----:B------:R-:W-:Y:S01]  /*1930*/  IADD3 R3, R29, 0x1f3, RZ ;  /* 0x000001f31d037810 */ /* 0x000fe20007ffe0ff */
[----:B------:R-:W-:-:S04]  /*1940*/  IMAD.HI.U32 R7, R2, R4, RZ ;  /* 0x0000000402077227 */ /* 0x000fc800078e00ff */
[----:B------:R-:W-:Y:S01]  /*1950*/  @!P1 IMAD.MOV R19, RZ, RZ, -R19 ;  /* 0x000000ffff139224 */ /* 0x000fe200078e0a13 */
[C---:B------:R-:W-:Y:S01]  /*1960*/  ISETP.GT.U32.AND P1, PT, R24.reuse, R14, PT ;  /* 0x0000000e1800720c */ /* 0x040fe20003f24070 */
[----:B------:R-:W-:Y:S02]  /*1970*/  IMAD.MOV R7, RZ, RZ, -R7 ;  /* 0x000000ffff077224 */ /* 0x000fe400078e0a07 */
[--C-:B------:R-:W-:Y:S01]  /*1980*/  @!P6 IMAD.IADD R15, R15, 0x1, -R24.reuse ;  /* 0x000000010f0fe824 */ /* 0x100fe200078e0a18 */
[----:B------:R-:W-:Y:S01]  /*1990*/  ISETP.GT.U32.AND P6, PT, R24, R6, PT ;  /* 0x000000061800720c */ /* 0x000fe20003fc4070 */
[----:B------:R-:W-:Y:S01]  /*19a0*/  @!P5 IMAD.IADD R10, R10, 0x1, -R24 ;  /* 0x000000010a0ad824 */ /* 0x000fe200078e0a18 */
[----:B------:R-:W-:Y:S01]  /*19b0*/  STL [R1+0x58], R19 ;  /* 0x0000581301007387 */ /* 0x000fe20000100800 */
[----:B------:R-:W-:Y:S02]  /*19c0*/  IMAD.MOV.U32 R16, RZ, RZ, R12 ;  /* 0x000000ffff107224 */ /* 0x000fe400078e000c */
[C---:B------:R-:W-:Y:S01]  /*19d0*/  IMAD R4, R24.reuse, R7, R4 ;  /* 0x0000000718047224 */ /* 0x040fe200078e0204 */
[----:B------:R-:W-:Y:S01]  /*19e0*/  IADD3 R7, R29, 0x1f2, RZ ;  /* 0x000001f21d077810 */ /* 0x000fe20007ffe0ff */
[----:B------:R-:W-:Y:S01]  /*19f0*/  @!P0 IMAD.MOV R16, RZ, RZ, -R16 ;  /* 0x000000ffff108224 */ /* 0x000fe200078e0a10 */
[----:B------:R-:W-:Y:S01]  /*1a00*/  ISETP.GT.U32.AND P0, PT, R24, R10, PT ;  /* 0x0000000a1800720c */ /* 0x000fe20003f04070 */
[----:B------:R-:W-:Y:S01]  /*1a10*/  IMAD.HI.U32 R13, R2, R5, RZ ;  /* 0x00000005020d7227 */ /* 0x000fe200078e00ff */
[----:B------:R-:W-:Y:S03]  /*1a20*/  STL [R1+0x4c], R18 ;  /* 0x00004c1201007387 */ /* 0x000fe60000100800 */
[----:B------:R-:W-:Y:S01]  /*1a30*/  @!P4 IMAD.MOV R15, RZ, RZ, -R15 ;  /* 0x000000ffff0fc224 */ /* 0x000fe200078e0a0f */
[----:B------:R-:W-:Y:S01]  /*1a40*/  ISETP.GT.U32.AND P4, PT, R24, R4, PT ;  /* 0x000000041800720c */ /* 0x000fe20003f84070 */
[----:B------:R-:W-:Y:S01]  /*1a50*/  IMAD.MOV R13, RZ, RZ, -R13 ;  /* 0x000000ffff0d7224 */ /* 0x000fe200078e0a0d */
[----:B------:R0:W-:Y:S01]  /*1a60*/  STL [R1+0x48], R16 ;  /* 0x0000481001007387 */ /* 0x0001e20000100800 */
[--C-:B------:R-:W-:Y:S01]  /*1a70*/  @!P1 IMAD.IADD R14, R14, 0x1, -R24.reuse ;  /* 0x000000010e0e9824 */ /* 0x100fe200078e0a18 */
[----:B------:R-:W-:Y:S01]  /*1a80*/  ISETP.GE.AND P1, PT, R0, RZ, PT ;  /* 0x000000ff0000720c */ /* 0x000fe20003f26270 */
[----:B------:R-:W-:Y:S01]  /*1a90*/  IMAD R5, R24, R13, R5 ;  /* 0x0000000d18057224 */ /* 0x000fe200078e0205 */
[----:B------:R-:W-:Y:S01]  /*1aa0*/  IABS R0, R3 ;  /* 0x0000000300007213 */ /* 0x000fe20000000000 */
[----:B------:R-:W-:Y:S01]  /*1ab0*/  @!P6 IMAD.IADD R6, R6, 0x1, -R24 ;  /* 0x000000010606e824 */ /* 0x000fe200078e0a18 */
[----:B------:R-:W-:Y:S01]  /*1ac0*/  IABS R13, R7 ;  /* 0x00000007000d7213 */ /* 0x000fe20000000000 */
[----:B------:R-:W-:Y:S01]  /*1ad0*/  @!P2 IMAD.MOV R14, RZ, RZ, -R14 ;  /* 0x000000ffff0ea224 */ /* 0x000fe200078e0a0e */
[----:B------:R-:W-:Y:S01]  /*1ae0*/  ISETP.GT.U32.AND P5, PT, R24, R5, PT ;  /* 0x000000051800720c */ /* 0x000fe20003fa4070 */
[----:B------:R-:W-:Y:S01]  /*1af0*/  @!P0 IMAD.IADD R10, R10, 0x1, -R24 ;  /* 0x000000010a0a8824 */ /* 0x000fe200078e0a18 */
[----:B------:R-:W-:Y:S01]  /*1b00*/  ISETP.GT.U32.AND P6, PT, R24, R6, PT ;  /* 0x000000061800720c */ /* 0x000fe20003fc4070 */
[----:B------:R-:W-:Y:S01]  /*1b10*/  IMAD.HI.U32 R12, R2, R0, RZ ;  /* 0x00000000020c7227 */ /* 0x000fe200078e00ff */
[----:B------:R-:W-:Y:S01]  /*1b20*/  STL [R1+0x44], R15 ;  /* 0x0000440f01007387 */ /* 0x000fe20000100800 */
[----:B------:R-:W-:-:S02]  /*1b30*/  ISETP.GE.AND P2, PT, R9, RZ, PT ;  /* 0x000000ff0900720c */ /* 0x000fc40003f46270 */
[----:B------:R-:W-:Y:S01]  /*1b40*/  @!P4 IMAD.IADD R4, R4, 0x1, -R24 ;  /* 0x000000010404c824 */ /* 0x000fe200078e0a18 */
[----:B------:R1:W-:Y:S01]  /*1b50*/  STL [R1+0x40], R14 ;  /* 0x0000400e01007387 */ /* 0x0003e20000100800 */
[----:B------:R-:W-:Y:S01]  /*1b60*/  IMAD.MOV R12, RZ, RZ, -R12 ;  /* 0x000000ffff0c7224 */ /* 0x000fe200078e0a0c */
[----:B------:R-:W-:Y:S01]  /*1b70*/  ISETP.GE.AND P0, PT, R11, RZ, PT ;  /* 0x000000ff0b00720c */ /* 0x000fe20003f06270 */
[----:B------:R-:W-:Y:S01]  /*1b80*/  IMAD.MOV.U32 R9, RZ, RZ, R13 ;  /* 0x000000ffff097224 */ /* 0x000fe200078e000d */
[----:B------:R-:W-:Y:S01]  /*1b90*/  ISETP.GE.AND P4, PT, R3, RZ, PT ;  /* 0x000000ff0300720c */ /* 0x000fe20003f86270 */
[----:B------:R-:W-:Y:S01]  /*1ba0*/  IMAD R0, R24, R12, R0 ;  /* 0x0000000c18007224 */ /* 0x000fe200078e0200 */
[C---:B0-----:R-:W-:Y:S01]  /*1bb0*/  IADD3 R16, R29.reuse, 0x1f1, RZ ;  /* 0x000001f11d107810 */ /* 0x041fe20007ffe0ff */
[----:B------:R-:W-:Y:S01]  /*1bc0*/  IMAD.HI.U32 R11, R2, R9, RZ ;  /* 0x00000009020b7227 */ /* 0x000fe200078e00ff */
[----:B------:R-:W-:-:S03]  /*1bd0*/  IADD3 R13, R29, 0x1ec, RZ ;  /* 0x000001ec1d0d7810 */ /* 0x000fc60007ffe0ff */
[----:B-1----:R-:W-:Y:S01]  /*1be0*/  IMAD.MOV.U32 R14, RZ, RZ, R10 ;  /* 0x000000ffff0e7224 */ /* 0x002fe200078e000a */
[----:B------:R-:W-:Y:S01]  /*1bf0*/  IABS R15, R13 ;  /* 0x0000000d000f7213 */ /* 0x000fe20000000000 */
[----:B------:R-:W-:Y:S02]  /*1c00*/  @!P5 IMAD.IADD R5, R5, 0x1, -R24 ;  /* 0x000000010505d824 */ /* 0x000fe400078e0a18 */
[----:B------:R-:W-:Y:S01]  /*1c10*/  @!P3 IMAD.MOV R14, RZ, RZ, -R14 ;  /* 0x000000ffff0eb224 */ /* 0x000fe200078e0a0e */
[----:B------:R-:W-:Y:S01]  /*1c20*/  ISETP.GT.U32.AND P3, PT, R24, R4, PT ;  /* 0x000000041800720c */ /* 0x000fe20003f64070 */
[----:B------:R-:W-:Y:S01]  /*1c30*/  @!P6 IMAD.IADD R6, R6, 0x1, -R24 ;  /* 0x000000010606e824 */ /* 0x000fe200078e0a18 */
[C---:B------:R-:W-:Y:S01]  /*1c40*/  ISETP.GT.U32.AND P6, PT, R24.reuse, R0, PT ;  /* 0x000000001800720c */ /* 0x040fe20003fc4070 */
[----:B------:R-:W-:Y:S01]  /*1c50*/  IMAD.MOV R11, RZ, RZ, -R11 ;  /* 0x000000ffff0b7224 */ /* 0x000fe200078e0a0b */
[C---:B------:R-:W-:Y:S01]  /*1c60*/  ISETP.GT.U32.AND P5, PT, R24.reuse, R5, PT ;  /* 0x000000051800720c */ /* 0x040fe20003fa4070 */
[----:B------:R-:W-:Y:S01]  /*1c70*/  @!P1 IMAD.MOV R6, RZ, RZ, -R6 ;  /* 0x000000ffff069224 */ /* 0x000fe200078e0a06 */
[----:B------:R-:W-:Y:S01]  /*1c80*/  STL [R1+0x770], R14 ;  /* 0x0007700e01007387 */ /* 0x000fe20000100800 */
[----:B------:R-:W-:Y:S01]  /*1c90*/  IMAD R3, R24, R11, R9 ;  /* 0x0000000b18037224 */ /* 0x000fe200078e0209 */
[----:B------:R-:W-:-:S02]  /*1ca0*/  ISETP.GE.AND P1, PT, R16, RZ, PT ;  /* 0x000000ff1000720c */ /* 0x000fc40003f26270 */
[----:B------:R0:W-:Y:S01]  /*1cb0*/  STL [R1+0x7b4], R6 ;  /* 0x0007b40601007387 */ /* 0x0001e20000100800 */
[----:B------:R-:W-:Y:S02]  /*1cc0*/  IABS R16, R16 ;  /* 0x0000001000107213 */ /* 0x000fe40000000000 */
[--C-:B------:R-:W-:Y:S01]  /*1cd0*/  @!P3 IMAD.IADD R4, R4, 0x1, -R24.reuse ;  /* 0x000000010404b824 */ /* 0x100fe200078e0a18 */
[----:B------:R-:W-:Y:S01]  /*1ce0*/  ISETP.GT.U32.AND P3, PT, R24, R3, PT ;  /* 0x000000031800720c */ /* 0x000fe20003f64070 */
[--C-:B------:R-:W-:Y:S01]  /*1cf0*/  @!P6 IMAD.IADD R0, R0, 0x1, -R24.reuse ;  /* 0x000000010000e824 */ /* 0x100fe200078e0a18 */
[----:B------:R-:W-:Y:S01]  /*1d00*/  IADD3 R11, R29, 0x1f0, RZ ;  /* 0x000001f01d0b7810 */ /* 0x000fe20007ffe0ff */
[----:B------:R-:W-:Y:S01]  /*1d10*/  @!P5 IMAD.IADD R5, R5, 0x1, -R24 ;  /* 0x000000010505d824 */ /* 0x000fe200078e0a18 */
[----:B------:R-:W-:Y:S01]  /*1d20*/  IADD3 R9, R29, 0x1ef, RZ ;  /* 0x000001ef1d097810 */ /* 0x000fe20007ffe0ff */
[----:B0-----:R-:W-:Y:S01]  /*1d30*/  IMAD.MOV.U32 R6, RZ, RZ, R4 ;  /* 0x000000ffff067224 */ /* 0x001fe200078e0004 */
[----:B------:R-:W-:Y:S01]  /*1d40*/  ISETP.GT.U32.AND P6, PT, R24, R0, PT ;  /* 0x000000001800720c */ /* 0x000fe20003fc4070 */
[----:B------:R-:W-:Y:S01]  /*1d50*/  @!P2 IMAD.MOV R5, RZ, RZ, -R5 ;  /* 0x000000ffff05a224 */ /* 0x000fe200078e0a05 */
[----:B------:R-:W-:Y:S01]  /*1d60*/  ISETP.GE.AND P2, PT, R11, RZ, PT ;  /* 0x000000ff0b00720c */ /* 0x000fe20003f46270 */
[----:B------:R-:W-:Y:S01]  /*1d70*/  @!P0 IMAD.MOV R6, RZ, RZ, -R6 ;  /* 0x000000ffff068224 */ /* 0x000fe200078e0a06 */
[----:B------:R-:W-:-:S03]  /*1d80*/  ISETP.GE.AND P0, PT, R9, RZ, PT ;  /* 0x000000ff0900720c */ /* 0x000fc60003f06270 */
[--C-:B------:R-:W-:Y:S01]  /*1d90*/  @!P3 IMAD.IADD R3, R3, 0x1, -R24.reuse ;  /* 0x000000010303b824 */ /* 0x100fe200078e0a18 */
[----:B------:R0:W-:Y:S01]  /*1da0*/  STL [R1+0x7bc], R5 ;  /* 0x0007bc0501007387 */ /* 0x0001e20000100800 */
[----:B------:R-:W-:Y:S02]  /*1db0*/  IABS R11, R11 ;  /* 0x0000000b000b7213 */ /* 0x000fe40000000000 */
[----:B------:R-:W-:Y:S01]  /*1dc0*/  IABS R9, R9 ;  /* 0x0000000900097213 */ /* 0x000fe20000000000 */
[----:B------:R1:W-:Y:S01]  /*1dd0*/  STL [R1+0x7c0], R6 ;  /* 0x0007c00601007387 */ /* 0x0003e20000100800 */
[----:B------:R-:W-:Y:S01]  /*1de0*/  ISETP.GT.U32.AND P3, PT, R24, R3, PT ;  /* 0x000000031800720c */ /* 0x000fe20003f64070 */
[----:B------:R-:W-:Y:S01]  /*1df0*/  @!P6 IMAD.IADD R0, R0, 0x1, -R24 ;  /* 0x000000010000e824 */ /* 0x000fe200078e0a18 */
[----:B------:R-:W-:Y:S01]  /*1e00*/  ISETP.GE.AND P5, PT, R7, RZ, PT ;  /* 0x000000ff0700720c */ /* 0x000fe20003fa6270 */
[----:B------:R-:W-:Y:S01]  /*1e10*/  IMAD.HI.U32 R4, R2, R9, RZ ;  /* 0x0000000902047227 */ /* 0x000fe200078e00ff */
[----:B------:R-:W-:-:S03]  /*1e20*/  IADD3 R7, R29, 0x1ee, RZ ;  /* 0x000001ee1d077810 */ /* 0x000fc60007ffe0ff */
[C---:B0-----:R-:W-:Y:S01]  /*1e30*/  IMAD.HI.U32 R5, R2.reuse, R11, RZ ;  /* 0x0000000b02057227 */ /* 0x041fe200078e00ff */
[----:B------:R-:W-:Y:S02]  /*1e40*/  ISETP.GE.AND P6, PT, R7, RZ, PT ;  /* 0x000000ff0700720c */ /* 0x000fe40003fc6270 */
[----:B------:R-:W-:Y:S01]  /*1e50*/  IABS R7, R7 ;  /* 0x0000000700077213 */ /* 0x000fe20000000000 */
[----:B-1----:R-:W-:-:S04]  /*1e60*/  IMAD.HI.U32 R6, R2, R16, RZ ;  /* 0x0000001002067227 */ /* 0x002fc800078e00ff */
[----:B------:R-:W-:Y:S02]  /*1e70*/  IMAD.MOV R6, RZ, RZ, -R6 ;  /* 0x000000ffff067224 */ /* 0x000fe400078e0a06 */
[----:B------:R-:W-:Y:S02]  /*1e80*/  IMAD.MOV.U32 R10, RZ, RZ, R0 ;  /* 0x000000ffff0a7224 */ /* 0x000fe400078e0000 */
[C---:B------:R-:W-:Y:S02]  /*1e90*/  IMAD R16, R24.reuse, R6, R16 ;  /* 0x0000000618107224 */ /* 0x040fe400078e0210 */
[----:B------:R-:W-:Y:S02]  /*1ea0*/  IMAD.MOV R5, RZ, RZ, -R5 ;  /* 0x000000ffff057224 */ /* 0x000fe400078e0a05 */
[----:B------:R-:W-:Y:S02]  /*1eb0*/  IMAD.MOV R4, RZ, RZ, -R4 ;  /* 0x000000ffff047224 */ /* 0x000fe400078e0a04 */
[----:B------:R-:W-:Y:S01]  /*1ec0*/  @!P4 IMAD.MOV R10, RZ, RZ, -R10 ;  /* 0x000000ffff0ac224 */ /* 0x000fe200078e0a0a */
[----:B------:R-:W-:Y:S01]  /*1ed0*/  ISETP.GT.U32.AND P4, PT, R24, R16, PT ;  /* 0x000000101800720c */ /* 0x000fe20003f84070 */
[----:B------:R-:W-:-:S02]  /*1ee0*/  @!P3 IMAD.IADD R3, R3, 0x1, -R24 ;  /* 0x000000010303b824 */ /* 0x000fc400078e0a18 */
[C---:B------:R-:W-:Y:S01]  /*1ef0*/  IMAD R11, R24.reuse, R5, R11 ;  /* 0x00000005180b7224 */ /* 0x040fe200078e020b */
[----:B------:R0:W-:Y:S01]  /*1f00*/  STL [R1+0x7c4], R10 ;  /* 0x0007c40a01007387 */ /* 0x0001e20000100800 */
[C---:B------:R-:W-:Y:S02]  /*1f10*/  IMAD R9, R24.reuse, R4, R9 ;  /* 0x0000000418097224 */ /* 0x040fe400078e0209 */
[----:B------:R-:W-:Y:S01]  /*1f20*/  IMAD.MOV.U32 R6, RZ, RZ, R3 ;  /* 0x000000ffff067224 */ /* 0x000fe200078e0003 */
[----:B------:R-:W-:Y:S01]  /*1f30*/  ISETP.GT.U32.AND P3, PT, R24, R11, PT ;  /* 0x0000000b1800720c */ /* 0x000fe20003f64070 */
[----:B------:R-:W-:Y:S01]  /*1f40*/  IMAD.HI.U32 R0, R2, R7, RZ ;  /* 0x0000000702007227 */ /* 0x000fe200078e00ff */
[----:B------:R-:W-:-:S03]  /*1f50*/  IABS R3, R17 ;  /* 0x0000001100037213 */ /* 0x000fc60000000000 */
[----:B------:R-:W-:Y:S01]  /*1f60*/  @!P5 IMAD.MOV R6, RZ, RZ, -R6 ;  /* 0x000000ffff06d224 */ /* 0x000fe200078e0a06 */
[----:B------:R-:W-:Y:S01]  /*1f70*/  ISETP.GT.U32.AND P5, PT, R24, R9, PT ;  /* 0x000000091800720c */ /* 0x000fe20003fa4070 */
[----:B------:R-:W-:Y:S02]  /*1f80*/  @!P4 IMAD.IADD R16, R16, 0x1, -R24 ;  /* 0x000000011010c824 */ /* 0x000fe400078e0a18 */
[----:B------:R-:W-:Y:S01]  /*1f90*/  IMAD.MOV R0, RZ, RZ, -R0 ;  /* 0x000000ffff007224 */ /* 0x000fe200078e0a00 */
[----:B------:R1:W-:Y:S01]  /*1fa0*/  STL [R1+0x7c8], R6 ;  /* 0x0007c80601007387 */ /* 0x0003e20000100800 */
[----:B0-----:R-:W-:Y:S01]  /*1fb0*/  IMAD.HI.U32 R10, R2, R3, RZ ;  /* 0x00000003020a7227 */ /* 0x001fe200078e00ff */
[----:B------:R-:W-:-:S03]  /*1fc0*/  ISETP.GT.U32.AND P4, PT, R24, R16, PT ;  /* 0x000000101800720c */ /* 0x000fc60003f84070 */
[--C-:B------:R-:W-:Y:S02]  /*1fd0*/  @!P3 IMAD.IADD R11, R11, 0x1, -R24.reuse ;  /* 0x000000010b0bb824 */ /* 0x100fe400078e0a18 */
[C---:B------:R-:W-:Y:S01]  /*1fe0*/  IMAD R7, R24.reuse, R0, R7 ;  /* 0x0000000018077224 */ /* 0x040fe200078e0207 */
[----:B------:R-:W-:Y:S01]  /*1ff0*/  IADD3 R0, R29, 0x1eb, RZ ;  /* 0x000001eb1d007810 */ /* 0x000fe20007ffe0ff */
[----:B------:R-:W-:Y:S01]  /*2000*/  @!P5 IMAD.IADD R9, R9, 0x1, -R24 ;  /* 0x000000010909d824 */ /* 0x000fe200078e0a18 */
[----:B------:R-:W-:Y:S01]  /*2010*/  ISETP.GT.U32.AND P3, PT, R24, R11, PT ;  /* 0x0000000b1800720c */ /* 0x000fe20003f64070 */
[----:B------:R-:W-:Y:S01]  /*2020*/  IMAD.HI.U32 R5, R2, R15, RZ ;  /* 0x0000000f02057227 */ /* 0x000fe200078e00ff */
[----:B-1----:R-:W-:Y:S02]  /*2030*/  IADD3 R6, R29, 0x1ea, RZ ;  /* 0x000001ea1d067810 */ /* 0x002fe40007ffe0ff */
[----:B------:R-:W-:Y:S01]  /*2040*/  ISETP.GT.U32.AND P5, PT, R24, R9, PT ;  /* 0x000000091800720c */ /* 0x000fe20003fa4070 */
[----:B------:R-:W-:Y:S01]  /*2050*/  IMAD.MOV R10, RZ, RZ, -R10 ;  /* 0x000000ffff0a7224 */ /* 0x000fe200078e0a0a */
[----:B------:R-:W-:Y:S01]  /*2060*/  IABS R14, R6 ;  /* 0x00000006000e7213 */ /* 0x000fe20000000000 */
[----:B------:R-:W-:Y:S01]  /*2070*/  IMAD.MOV R5, RZ, RZ, -R5 ;  /* 0x000000ffff057224 */ /* 0x000fe200078e0a05 */
[----:B------:R-:W-:Y:S01]  /*2080*/  IABS R4, R0 ;  /* 0x0000000000047213 */ /* 0x000fe20000000000 */
[----:B------:R-:W-:Y:S01]  /*2090*/  @!P4 IMAD.IADD R16, R16, 0x1, -R24 ;  /* 0x000000011010c824 */ /* 0x000fe200078e0a18 */
[C---:B------:R-:W-:Y:S01]  /*20a0*/  ISETP.GT.U32.AND P4, PT, R24.reuse, R7, PT ;  /* 0x000000071800720c */ /* 0x040fe20003f84070 */
[----:B------:R-:W-:-:S02]  /*20b0*/  IMAD R3, R24, R10, R3 ;  /* 0x0000000a18037224 */ /* 0x000fc400078e0203 */
[C---:B------:R-:W-:Y:S01]  /*20c0*/  IMAD R15, R24.reuse, R5, R15 ;  /* 0x00000005180f7224 */ /* 0x040fe200078e020f */
[----:B------:R-:W-:Y:S01]  /*20d0*/  IADD3 R5, R29, 0x1e9, RZ ;  /* 0x000001e91d057810 */ /* 0x000fe20007ffe0ff */
[--C-:B------:R-:W-:Y:S01]  /*20e0*/  @!P3 IMAD.IADD R11, R11, 0x1, -R24.reuse ;  /* 0x000000010b0bb824 */ /* 0x100fe200078e0a18 */
[C---:B------:R-:W-:Y:S01]  /*20f0*/  ISETP.GT.U32.AND P3, PT, R24.reuse, R3, PT ;  /* 0x000000031800720c */ /* 0x040fe20003f64070 */
[----:B------:R-:W-:Y:S01]  /*2100*/  @!P5 IMAD.IADD R9, R9, 0x1, -R24 ;  /* 0x000000010909d824 */ /* 0x000fe200078e0a18 */
[----:B------:R-:W-:Y:S01]  /*2110*/  ISETP.GT.U32.AND P5, PT, R24, R15, PT ;  /* 0x0000000f1800720c */ /* 0x000fe20003fa4070 */
[----:B------:R-:W-:Y:S01]  /*2120*/  IMAD.MOV.U32 R18, RZ, RZ, R16 ;  /* 0x000000ffff127224 */ /* 0x000fe200078e0010 */
[----:B------:R-:W-:Y:S01]  /*2130*/  IABS R16, R5 ;  /* 0x0000000500107213 */ /* 0x000fe20000000000 */
[----:B------:R-:W-:-:S04]  /*2140*/  IMAD.HI.U32 R10, R2, R14, RZ ;  /* 0x0000000e020a7227 */ /* 0x000fc800078e00ff */
[----:B------:R-:W-:Y:S01]  /*2150*/  @!P4 IMAD.IADD R7, R7, 0x1, -R24 ;  /* 0x000000010707c824 */ /* 0x000fe200078e0a18 */
[----:B------:R-:W-:Y:S01]  /*2160*/  ISETP.GE.AND P4, PT, R17, RZ, PT ;  /* 0x000000ff1100720c */ /* 0x000fe20003f86270 */
[----:B------:R-:W-:Y:S02]  /*2170*/  @!P1 IMAD.MOV R18, RZ, RZ, -R18 ;  /* 0x000000ffff129224 */ /* 0x000fe400078e0a12 */
[--C-:B------:R-:W-:Y:S01]  /*2180*/  @!P3 IMAD.IADD R3, R3, 0x1, -R24.reuse ;  /* 0x000000010303b824 */ /* 0x100fe200078e0a18 */
[----:B------:R-:W-:Y:S01]  /*2190*/  ISETP.GT.U32.AND P1, PT, R24, R7, PT ;  /* 0x000000071800720c */ /* 0x000fe20003f24070 */
[----:B------:R-:W-:Y:S01]  /*21a0*/  @!P5 IMAD.IADD R15, R15, 0x1, -R24 ;  /* 0x000000010f0fd824 */ /* 0x000fe200078e0a18 */
[----:B------:R-:W-:Y:S01]  /*21b0*/  ISETP.GE.AND P3, PT, R13, RZ, PT ;  /* 0x000000ff0d00720c */ /* 0x000fe20003f66270 */
[----:B------:R-:W-:Y:S01]  /*21c0*/  IMAD.HI.U32 R12, R2, R4, RZ ;  /* 0x00000004020c7227 */ /* 0x000fe200078e00ff */
[----:B------:R-:W-:Y:S02]  /*21d0*/  STL [R1+0x7b8], R18 ;  /* 0x0007b81201007387 */ /* 0x000fe40000100800 */
[----:B------:R-:W-:Y:S01]  /*21e0*/  ISETP.GT.U32.AND P5, PT, R24, R15, PT ;  /* 0x0000000f1800720c */ /* 0x000fe20003fa4070 */
[----:B------:R-:W-:-:S02]  /*21f0*/  IMAD.MOV R10, RZ, RZ, -R10 ;  /* 0x000000ffff0a7224 */ /* 0x000fc400078e0a0a */
[----:B------:R-:W-:Y:S02]  /*2200*/  IMAD.MOV.U32 R13, RZ, RZ, R16 ;  /* 0x000000ffff0d7224 */ /* 0x000fe400078e0010 */
[----:B------:R-:W-:Y:S02]  /*2210*/  IMAD.MOV R12, RZ, RZ, -R12 ;  /* 0x000000ffff0c7224 */ /* 0x000fe400078e0a0c */
[----:B------:R-:W-:Y:S02]  /*2220*/  IMAD R14, R24, R10, R14 ;  /* 0x0000000a180e7224 */ /* 0x000fe400078e020e */
[----:B------:R-:W-:-:S04]  /*2230*/  IMAD.HI.U32 R10, R2, R13, RZ ;  /* 0x0000000d020a7227 */ /* 0x000fc800078e00ff */
[----:B------:R-:W-:Y:S01]  /*2240*/  @!P2 IMAD.MOV R11, RZ, RZ, -R11 ;  /* 0x000000ffff0ba224 */ /* 0x000fe200078e0a0b */
[C---:B------:R-:W-:Y:S01]  /*2250*/  ISETP.GT.U32.AND P2, PT, R24.reuse, R3, PT ;  /* 0x000000031800720c */ /* 0x040fe20003f44070 */
[C---:B------:R-:W-:Y:S02]  /*2260*/  IMAD R4, R24.reuse, R12, R4 ;  /* 0x0000000c18047224 */ /* 0x040fe400078e0204 */
[----:B------:R-:W-:Y:S01]  /*2270*/  @!P1 IMAD.IADD R7, R7, 0x1, -R24 ;  /* 0x0000000107079824 */ /* 0x000fe200078e0a18 */
[----:B------:R0:W-:Y:S01]  /*2280*/  STL [R1+0x778], R11 ;  /* 0x0007780b01007387 */ /* 0x0001e20000100800 */
[----:B------:R-:W-:Y:S01]  /*2290*/  IMAD.MOV R10, RZ, RZ, -R10 ;  /* 0x000000ffff0a7224 */ /* 0x000fe200078e0a0a */
[C---:B------:R-:W-:Y:S01]  /*22a0*/  ISETP.GT.U32.AND P1, PT, R24.reuse, R4, PT ;  /* 0x000000041800720c */ /* 0x040fe20003f24070 */
[----:B------:R-:W-:Y:S02]  /*22b0*/  @!P5 IMAD.IADD R15, R15, 0x1, -R24 ;  /* 0x000000010f0fd824 */ /* 0x000fe400078e0a18 */
[----:B------:R-:W-:-:S02]  /*22c0*/  IMAD R13, R24, R10, R13 ;  /* 0x0000000a180d7224 */ /* 0x000fc400078e020d */
[----:B------:R-:W-:Y:S01]  /*22d0*/  @!P0 IMAD.MOV R9, RZ, RZ, -R9 ;  /* 0x000000ffff098224 */ /* 0x000fe200078e0a09 */
[----:B------:R-:W-:Y:S01]  /*22e0*/  ISETP.GE.AND P0, PT, R0, RZ, PT ;  /* 0x000000ff0000720c */ /* 0x000fe20003f06270 */
[--C-:B------:R-:W-:Y:S01]  /*22f0*/  @!P2 IMAD.IADD R3, R3, 0x1, -R24.reuse ;  /* 0x000000010303a824 */ /* 0x100fe200078e0a18 */
[----:B------:R-:W-:Y:S01]  /*2300*/  ISETP.GT.U32.AND P5, PT, R24, R13, PT ;  /* 0x0000000d1800720c */ /* 0x000fe20003fa4070 */
[----:B0-----:R-:W-:Y:S01]  /*2310*/  IMAD.MOV.U32 R11, RZ, RZ, R7 ;  /* 0x000000ffff0b7224 */ /* 0x001fe200078e0007 */
[----:B------:R-:W-:Y:S01]  /*2320*/  ISETP.GE.AND P2, PT, R6, RZ, PT ;  /* 0x000000ff0600720c */ /* 0x000fe20003f46270 */
[----:B------:R0:W-:Y:S01]  /*2330*/  STL [R1+0x7a8], R9 ;  /* 0x0007a80901007387 */ /* 0x0001e20000100800 */
[C---:B------:R-:W-:Y:S01]  /*2340*/  IADD3 R0, R29.reuse, 0x1e8, RZ ;  /* 0x000001e81d007810 */ /* 0x040fe20007ffe0ff */
[----:B------:R-:W-:Y:S01]  /*2350*/  @!P6 IMAD.MOV R11, RZ, RZ, -R11 ;  /* 0x000000ffff0be224 */ /* 0x000fe200078e0a0b */
[----:B------:R-:W-:Y:S01]  /*2360*/  ISETP.GT.U32.AND P6, PT, R24, R14, PT ;  /* 0x0000000e1800720c */ /* 0x000fe20003fc4070 */
[--C-:B------:R-:W-:Y:S01]  /*2370*/  @!P1 IMAD.IADD R4, R4, 0x1, -R24.reuse ;  /* 0x0000000104049824 */ /* 0x100fe200078e0a18 */
[----:B------:R-:W-:Y:S01]  /*2380*/  IADD3 R6, R29, 0x1e7, RZ ;  /* 0x000001e71d067810 */ /* 0x000fe20007ffe0ff */
[----:B------:R-:W-:Y:S01]  /*2390*/  IMAD.MOV.U32 R10, RZ, RZ, R3 ;  /* 0x000000ffff0a7224 */ /* 0x000fe200078e0003 */
[----:B------:R-:W-:Y:S01]  /*23a0*/  ISETP.GE.AND P1, PT, R5, RZ, PT ;  /* 0x000000ff0500720c */ /* 0x000fe20003f26270 */
[----:B------:R1:W-:Y:S01]  /*23b0*/  STL [R1+0x7ac], R11 ;  /* 0x0007ac0b01007387 */ /* 0x0003e20000100800 */
[----:B------:R-:W-:Y:S01]  /*23c0*/  IABS R5, R6 ;  /* 0x0000000600057213 */ /* 0x000fe20000000000 */
[----:B------:R-:W-:Y:S01]  /*23d0*/  @!P5 IMAD.IADD R13, R13, 0x1, -R24 ;  /* 0x000000010d0dd824 */ /* 0x000fe200078e0a18 */
[----:B0-----:R-:W-:Y:S01]  /*23e0*/  IABS R9, R0 ;  /* 0x0000000000097213 */ /* 0x001fe20000000000 */
[----:B------:R-:W-:-:S02]  /*23f0*/  @!P4 IMAD.MOV R10, RZ, RZ, -R10 ;  /* 0x000000ffff0ac224 */ /* 0x000fc400078e0a0a */
[----:B------:R-:W-:Y:S01]  /*2400*/  IMAD.MOV.U32 R3, RZ, RZ, R5 ;  /* 0x000000ffff037224 */ /* 0x000fe200078e0005 */
[----:B------:R-:W-:Y:S01]  /*2410*/  ISETP.GT.U32.AND P4, PT, R24, R13, PT ;  /* 0x0000000d1800720c */ /* 0x000fe20003f84070 */
[----:B------:R-:W-:Y:S01]  /*2420*/  @!P6 IMAD.IADD R14, R14, 0x1, -R24 ;  /* 0x000000010e0ee824 */ /* 0x000fe200078e0a18 */
[----:B------:R-:W-:Y:S01]  /*2430*/  ISETP.GT.U32.AND P6, PT, R24, R4, PT ;  /* 0x000000041800720c */ /* 0x000fe20003fc4070 */
[----:B------:R-:W-:Y:S01]  /*2440*/  IMAD.HI.U32 R7, R2, R9, RZ ;  /* 0x0000000902077227 */ /* 0x000fe200078e00ff */
[----:B-1----:R-:W-:Y:S01]  /*2450*/  IADD3 R11, R29, 0x1e6, RZ ;  /* 0x000001e61d0b7810 */ /* 0x002fe20007ffe0ff */
[----:B------:R0:W-:Y:S01]  /*2460*/  STL [R1+0x7b0], R10 ;  /* 0x0007b00a01007387 */ /* 0x0001e20000100800 */
[----:B------:R-:W-:Y:S01]  /*2470*/  ISETP.GT.U32.AND P5, PT, R24, R14, PT ;  /* 0x0000000e1800720c */ /* 0x000fe20003fa4070 */
[----:B------:R-:W-:Y:S01]  /*2480*/  IMAD.MOV R7, RZ, RZ, -R7 ;  /* 0x000000ffff077224 */ /* 0x000fe200078e0a07 */
[----:B------:R-:W-:Y:S01]  /*2490*/  IABS R12, R11 ;  /* 0x0000000b000c7213 */ /* 0x000fe20000000000 */
[----:B------:R-:W-:-:S04]  /*24a0*/  IMAD.HI.U32 R5, R2, R3, RZ ;  /* 0x0000000302057227 */ /* 0x000fc800078e00ff */
[----:B------:R-:W-:Y:S02]  /*24b0*/  IMAD R9, R24, R7, R9 ;  /* 0x0000000718097224 */ /* 0x000fe400078e0209 */
[----:B------:R-:W-:Y:S01]  /*24c0*/  IMAD.MOV R5, RZ, RZ, -R5 ;  /* 0x000000ffff057224 */ /* 0x000fe200078e0a05 */
[----:B0-----:R-:W-:Y:S01]  /*24d0*/  IADD3 R10, R29, 0x1e5, RZ ;  /* 0x000001e51d0a7810 */ /* 0x001fe20007ffe0ff */
[--C-:B------:R-:W-:Y:S01]  /*24e0*/  @!P6 IMAD.IADD R4, R4, 0x1, -R24.reuse ;  /* 0x000000010404e824 */ /* 0x100fe200078e0a18 */
[C---:B------:R-:W-:Y:S01]  /*24f0*/  ISETP.GT.U32.AND P6, PT, R24.reuse, R9, PT ;  /* 0x000000091800720c */ /* 0x040fe20003fc4070 */
[----:B------:R-:W-:Y:S01]  /*2500*/  IMAD R3, R24, R5, R3 ;  /* 0x0000000518037224 */ /* 0x000fe200078e0203 */
[----:B------:R-:W-:Y:S01]  /*2510*/  IABS R17, R10 ;  /* 0x0000000a00117213 */ /* 0x000fe20000000000 */
[----:B------:R-:W-:Y:S02]  /*2520*/  @!P4 IMAD.IADD R13, R13, 0x1, -R24 ;  /* 0x000000010d0dc824 */ /* 0x000fe400078e0a18 */
[----:B------:R-:W-:Y:S01]  /*2530*/  IMAD.HI.U32 R5, R2, R12, RZ ;  /* 0x0000000c02057227 */ /* 0x000fe200078e00ff */
[----:B------:R-:W-:-:S03]  /*2540*/  ISETP.GT.U32.AND P4, PT, R24, R3, PT ;  /* 0x000000031800720c */ /* 0x000fc60003f84070 */
[----:B------:R-:W-:Y:S01]  /*2550*/  @!P5 IMAD.IADD R14, R14, 0x1, -R24 ;  /* 0x000000010e0ed824 */ /* 0x000fe200078e0a18 */
[----:B------:R-:W-:Y:S01]  /*2560*/  ISETP.GE.AND P5, PT, R0, RZ, PT ;  /* 0x000000ff0000720c */ /* 0x000fe20003fa6270 */
[----:B------:R-:W-:Y:S01]  /*2570*/  IMAD.HI.U32 R7, R2, R17, RZ ;  /* 0x0000001102077227 */ /* 0x000fe200078e00ff */
[----:B------:R-:W-:-:S03]  /*2580*/  IADD3 R0, R29, 0x1e4, RZ ;  /* 0x000001e41d007810 */ /* 0x000fc60007ffe0ff */
[--C-:B------:R-:W-:Y:S01]  /*2590*/  @!P6 IMAD.IADD R9, R9, 0x1, -R24.reuse ;  /* 0x000000010909e824 */ /* 0x100fe200078e0a18 */
[----:B------:R-:W-:Y:S01]  /*25a0*/  ISETP.GE.AND P6, PT, R6, RZ, PT ;  /* 0x000000ff0600720c */ /* 0x000fe20003fc6270 */
[----:B------:R-:W-:Y:S01]  /*25b0*/  IMAD.MOV R5, RZ, RZ, -R5 ;  /* 0x000000ffff057224 */ /* 0x000fe200078e0a05 */
[----:B------:R-:W-:Y:S01]  /*25c0*/  IADD3 R6, R29, 0x1e3, RZ ;  /* 0x000001e31d067810 */ /* 0x000fe20007ffe0ff */
[----:B------:R-:W-:Y:S02]  /*25d0*/  @!P4 IMAD.IADD R3, R3, 0x1, -R24 ;  /* 0x000000010303c824 */ /* 0x000fe400078e0a18 */
[----:B------:R-:W-:Y:S01]  /*25e0*/  @!P3 IMAD.MOV R15, RZ, RZ, -R15 ;  /* 0x000000ffff0fb224 */ /* 0x000fe200078e0a0f */
[C---:B------:R-:W-:Y:S01]  /*25f0*/  ISETP.GT.U32.AND P3, PT, R24.reuse, R9, PT ;  /* 0x000000091800720c */ /* 0x040fe20003f64070 */
[----:B------:R-:W-:Y:S01]  /*2600*/  IMAD.MOV R7, RZ, RZ, -R7 ;  /* 0x000000ffff077224 */ /* 0x000fe200078e0a07 */
[C---:B------:R-:W-:Y:S01]  /*2610*/  ISETP.GT.U32.AND P4, PT, R24.reuse, R3, PT ;  /* 0x000000031800720c */ /* 0x040fe20003f84070 */
[C---:B------:R-:W-:Y:S01]  /*2620*/  IMAD R12, R24.reuse, R5, R12 ;  /* 0x00000005180c7224 */ /* 0x040fe200078e020c */
[----:B------:R-:W-:Y:S01]  /*2630*/  IABS R5, R0 ;  /* 0x0000000000057213 */ /* 0x000fe20000000000 */
[----:B------:R-:W-:Y:S01]  /*2640*/  IMAD.MOV.U32 R16, RZ, RZ, R4 ;  /* 0x000000ffff107224 */ /* 0x000fe200078e0004 */
[----:B------:R0:W-:Y:S01]  /*2650*/  STL [R1+0x788], R15 ;  /* 0x0007880f01007387 */ /* 0x0001e20000100800 */
[----:B------:R-:W-:Y:S01]  /*2660*/  IMAD R17, R24, R7, R17 ;  /* 0x0000000718117224 */ /* 0x000fe200078e0211 */
[----:B------:R-:W-:Y:S01]  /*2670*/  IABS R7, R6 ;  /* 0x0000000600077213 */ /* 0x000fe20000000000 */
[----:B------:R-:W-:-:S04]  /*2680*/  IMAD.HI.U32 R4, R2, R5, RZ ;  /* 0x0000000502047227 */ /* 0x000fc800078e00ff */
[----:B------:R-:W-:Y:S01]  /*2690*/  @!P0 IMAD.MOV R16, RZ, RZ, -R16 ;  /* 0x000000ffff108224 */ /* 0x000fe200078e0a10 */
[C---:B------:R-:W-:Y:S01]  /*26a0*/  ISETP.GT.U32.AND P0, PT, R24.reuse, R12, PT ;  /* 0x0000000c1800720c */ /* 0x040fe20003f04070 */
[----:B------:R-:W-:Y:S01]  /*26b0*/  @!P2 IMAD.MOV R14, RZ, RZ, -R14 ;  /* 0x000000ffff0ea224 */ /* 0x000fe200078e0a0e */
[----:B------:R-:W-:Y:S01]  /*26c0*/  ISETP.GT.U32.AND P2, PT, R24, R17, PT ;  /* 0x000000111800720c */ /* 0x000fe20003f44070 */
[----:B0-----:R-:W-:Y:S01]  /*26d0*/  IMAD.MOV.U32 R15, RZ, RZ, R13 ;  /* 0x000000ffff0f7224 */ /* 0x001fe200078e000d */
[----:B------:R-:W-:Y:S01]  /*26e0*/  STL [R1+0x7a4], R16 ;  /* 0x0007a41001007387 */ /* 0x000fe20000100800 */
[----:B------:R-:W-:-:S03]  /*26f0*/  IMAD.HI.U32 R13, R2, R7, RZ ;  /* 0x00000007020d7227 */ /* 0x000fc600078e00ff */
[----:B------:R0:W-:Y:S01]  /*2700*/  STL [R1+0x790], R14 ;  /* 0x0007900e01007387 */ /* 0x0001e20000100800 */
[----:B------:R-:W-:Y:S01]  /*2710*/  @!P1 IMAD.MOV R15, RZ, RZ, -R15 ;  /* 0x000000ffff0f9224 */ /* 0x000fe200078e0a0f */
[----:B------:R-:W-:Y:S01]  /*2720*/  ISETP.GE.AND P1, PT, R11, RZ, PT ;  /* 0x000000ff0b00720c */ /* 0x000fe20003f26270 */
[----:B------:R-:W-:Y:S01]  /*2730*/  @!P3 IMAD.IADD R9, R9, 0x1, -R24 ;  /* 0x000000010909b824 */ /* 0x000fe200078e0a18 */
[----:B------:R-:W-:Y:S01]  /*2740*/  ISETP.GE.AND P3, PT, R10, RZ, PT ;  /* 0x000000ff0a00720c */ /* 0x000fe20003f66270 */
[----:B------:R-:W-:Y:S01]  /*2750*/  IMAD.MOV R4, RZ, RZ, -R4 ;  /* 0x000000ffff047224 */ /* 0x000fe200078e0a04 */
[----:B------:R1:W-:Y:S01]  /*2760*/  STL [R1+0x7a0], R15 ;  /* 0x0007a00f01007387 */ /* 0x0003e20000100800 */
[----:B------:R-:W-:Y:S02]  /*2770*/  IMAD.MOV R13, RZ, RZ, -R13 ;  /* 0x000000ffff0d7224 */ /* 0x000fe400078e0a0d */
[----:B------:R-:W-:Y:S01]  /*2780*/  @!P4 IMAD.IADD R3, R3, 0x1, -R24 ;  /* 0x000000010303c824 */ /* 0x000fe200078e0a18 */
[----:B------:R-:W-:Y:S01]  /*2790*/  ISETP.GE.AND P4, PT, R0, RZ, PT ;  /* 0x000000ff0000720c */ /* 0x000fe20003f86270 */
[C---:B------:R-:W-:Y:S01]  /*27a0*/  IMAD R5, R24.reuse, R4, R5 ;  /* 0x0000000418057224 */ /* 0x040fe200078e0205 */
[C---:B------:R-:W-:Y:S01]  /*27b0*/  IADD3 R0, R29.reuse, 0x1e2, RZ ;  /* 0x000001e21d007810 */ /* 0x040fe20007ffe0ff */
[----:B------:R-:W-:Y:S01]  /*27c0*/  IMAD R7, R24, R13, R7 ;  /* 0x0000000d18077224 */ /* 0x000fe200078e0207 */
[----:B------:R-:W-:Y:S01]  /*27d0*/  IADD3 R4, R29, 0x1e1, RZ ;  /* 0x000001e11d047810 */ /* 0x000fe20007ffe0ff */
[----:B0-----:R-:W-:-:S02]  /*27e0*/  IMAD.MOV.U32 R14, RZ, RZ, R3 ;  /* 0x000000ffff0e7224 */ /* 0x001fc400078e0003 */
[----:B-1----:R-:W-:Y:S01]  /*27f0*/  IMAD.MOV.U32 R15, RZ, RZ, R9 ;  /* 0x000000ffff0f7224 */ /* 0x002fe200078e0009 */
[----:B------:R-:W-:Y:S01]  /*2800*/  IABS R9, R0 ;  /* 0x0000000000097213 */ /* 0x000fe20000000000 */
[----:B------:R-:W-:Y:S01]  /*2810*/  @!P2 IMAD.IADD R17, R17, 0x1, -R24 ;  /* 0x000000011111a824 */ /* 0x000fe200078e0a18 */
[----:B------:R-:W-:Y:S01]  /*2820*/  IABS R3, R4 ;  /* 0x0000000400037213 */ /* 0x000fe20000000000 */
[----:B------:R-:W-:Y:S01]  /*2830*/  @!P5 IMAD.MOV R15, RZ, RZ, -R15 ;  /* 0x000000ffff0fd224 */ /* 0x000fe200078e0a0f */
[C---:B------:R-:W-:Y:S01]  /*2840*/  ISETP.GT.U32.AND P5, PT, R24.reuse, R5, PT ;  /* 0x000000051800720c */ /* 0x040fe20003fa4070 */
[----:B------:R-:W-:Y:S01]  /*2850*/  @!P6 IMAD.MOV R14, RZ, RZ, -R14 ;  /* 0x000000ffff0ee224 */ /* 0x000fe200078e0a0e */
[----:B------:R-:W-:Y:S01]  /*2860*/  ISETP.GT.U32.AND P6, PT, R24, R7, PT ;  /* 0x000000071800720c */ /* 0x000fe20003fc4070 */
[----:B------:R-:W-:Y:S01]  /*2870*/  @!P0 IMAD.IADD R12, R12, 0x1, -R24 ;  /* 0x000000010c0c8824 */ /* 0x000fe200078e0a18 */
[----:B------:R-:W-:Y:S01]  /*2880*/  ISETP.GT.U32.AND P2, PT, R24, R17, PT ;  /* 0x000000111800720c */ /* 0x000fe20003f44070 */
[----:B------:R-:W-:Y:S01]  /*2890*/  IMAD.HI.U32 R10, R2, R9, RZ ;  /* 0x00000009020a7227 */ /* 0x000fe200078e00ff */
[----:B------:R-:W-:Y:S02]  /*28a0*/  STL [R1+0x794], R15 ;  /* 0x0007940f01007387 */ /* 0x000fe40000100800 */
[----:B------:R-:W-:Y:S01]  /*28b0*/  ISETP.GT.U32.AND P0, PT, R24, R12, PT ;  /* 0x0000000c1800720c */ /* 0x000fe20003f04070 */
[----:B------:R-:W-:Y:S01]  /*28c0*/  IMAD.MOV R10, RZ, RZ, -R10 ;  /* 0x000000ffff0a7224 */ /* 0x000fe200078e0a0a */
[----:B------:R0:W-:Y:S03]  /*28d0*/  STL [R1+0x79c], R14 ;  /* 0x00079c0e01007387 */ /* 0x0001e60000100800 */
[----:B------:R-:W-:-:S02]  /*28e0*/  @!P5 IMAD.IADD R5, R5, 0x1, -R24 ;  /* 0x000000010505d824 */ /* 0x000fc400078e0a18 */
[--C-:B------:R-:W-:Y:S02]  /*28f0*/  @!P6 IMAD.IADD R7, R7, 0x1, -R24.reuse ;  /* 0x000000010707e824 */ /* 0x100fe400078e0a18 */
[----:B------:R-:W-:Y:S01]  /*2900*/  @!P2 IMAD.IADD R17, R17, 0x1, -R24 ;  /* 0x000000011111a824 */ /* 0x000fe200078e0a18 */
[C---:B------:R-:W-:Y:S01]  /*2910*/  ISETP.GT.U32.AND P5, PT, R24.reuse, R5, PT ;  /* 0x000000051800720c */ /* 0x040fe20003fa4070 */
[----:B------:R-:W-:Y:S01]  /*2920*/  IMAD R9, R24, R10, R9 ;  /* 0x0000000a18097224 */ /* 0x000fe200078e0209 */
[----:B------:R-:W-:Y:S01]  /*2930*/  ISETP.GE.AND P2, PT, R0, RZ, PT ;  /* 0x000000ff0000720c */ /* 0x000fe20003f46270 */
[----:B------:R-:W-:Y:S01]  /*2940*/  IMAD.HI.U32 R0, R2, R3, RZ ;  /* 0x0000000302007227 */ /* 0x000fe200078e00ff */
[----:B------:R-:W-:Y:S02]  /*2950*/  ISETP.GT.U32.AND P6, PT, R24, R7, PT ;  /* 0x000000071800720c */ /* 0x000fe40003fc4070 */
[----:B------:R-:W-:Y:S01]  /*2960*/  IADD3 R10, R29, 0x1df, RZ ;  /* 0x000001df1d0a7810 */ /* 0x000fe20007ffe0ff */
[----:B------:R-:W-:-:S02]  /*2970*/  IMAD.MOV R0, RZ, RZ, -R0 ;  /* 0x000000ffff007224 */ /* 0x000fc400078e0a00 */
[--C-:B------:R-:W-:Y:S01]  /*2980*/  @!P0 IMAD.IADD R12, R12, 0x1, -R24.reuse ;  /* 0x000000010c0c8824 */ /* 0x100fe200078e0a18 */
[----:B------:R-:W-:Y:S01]  /*2990*/  ISETP.GE.AND P0, PT, R6, RZ, PT ;  /* 0x000000ff0600720c */ /* 0x000fe20003f06270 */
[C---:B------:R-:W-:Y:S01]  /*29a0*/  IMAD R3, R24.reuse, R0, R3 ;  /* 0x0000000018037224 */ /* 0x040fe200078e0203 */
[----:B------:R-:W-:Y:S01]  /*29b0*/  IADD3 R6, R29, 0x1e0, RZ ;  /* 0x000001e01d067810 */ /* 0x000fe20007ffe0ff */
[----:B------:R-:W-:Y:S01]  /*29c0*/  @!P5 IMAD.IADD R5, R5, 0x1, -R24 ;  /* 0x000000010505d824 */ /* 0x000fe200078e0a18 */
[C---:B------:R-:W-:Y:S01]  /*29d0*/  ISETP.GT.U32.AND P5, PT, R24.reuse, R9, PT ;  /* 0x000000091800720c */ /* 0x040fe20003fa4070 */
[----:B------:R-:W-:Y:S01]  /*29e0*/  IMAD.MOV.U32 R13, RZ, RZ, R12 ;  /* 0x000000ffff0d7224 */ /* 0x000fe200078e000c */
[----:B------:R-:W-:Y:S01]  /*29f0*/  IABS R11, R6 ;  /* 0x00000006000b7213 */ /* 0x000fe20000000000 */
[----:B------:R-:W-:Y:S01]  /*2a00*/  @!P6 IMAD.IADD R7, R7, 0x1, -R24 ;  /* 0x000000010707e824 */ /* 0x000fe200078e0a18 */
[----:B------:R-:W-:Y:S01]  /*2a10*/  ISETP.GT.U32.AND P6, PT, R24, R3, PT ;  /* 0x000000031800720c */ /* 0x000fe20003fc4070 */
[----:B------:R-:W-:Y:S01]  /*2a20*/  @!P1 IMAD.MOV R13, RZ, RZ, -R13 ;  /* 0x000000ffff0d9224 */ /* 0x000fe200078e0a0d */
[----:B0-----:R-:W-:Y:S01]  /*2a30*/  IABS R14, R10 ;  /* 0x0000000a000e7213 */ /* 0x001fe20000000000 */
[----:B------:R-:W-:Y:S01]  /*2a40*/  IMAD.HI.U32 R0, R2, R11, RZ ;  /* 0x0000000b02007227 */ /* 0x000fe200078e00ff */
[----:B------:R-:W-:-:S02]  /*2a50*/  ISETP.GE.AND P1, PT, R4, RZ, PT ;  /* 0x000000ff0400720c */ /* 0x000fc40003f26270 */
[----:B------:R-:W-:Y:S01]  /*2a60*/  IADD3 R4, R29, 0x1dd, RZ ;  /* 0x000001dd1d047810 */ /* 0x000fe20007ffe0ff */
[----:B------:R-:W-:Y:S01]  /*2a70*/  IMAD.MOV R0, RZ, RZ, -R0 ;  /* 0x000000ffff007224 */ /* 0x000fe200078e0a00 */
[----:B------:R0:W-:Y:S01]  /*2a80*/  STL [R1+0x798], R13 ;  /* 0x0007980d01007387 */ /* 0x0001e20000100800 */
[----:B------:R-:W-:Y:S01]  /*2a90*/  @!P5 IMAD.IADD R9, R9, 0x1, -R24 ;  /* 0x000000010909d824 */ /* 0x000fe200078e0a18 */
[----:B------:R-:W-:Y:S01]  /*2aa0*/  IADD3 R12, R29, 0x1de, RZ ;  /* 0x000001de1d0c7810 */ /* 0x000fe20007ffe0ff */
[----:B------:R-:W-:-:S03]  /*2ab0*/  IMAD.HI.U32 R18, R2, R14, RZ ;  /* 0x0000000e02127227 */ /* 0x000fc600078e00ff */
[----:B------:R-:W-:Y:S01]  /*2ac0*/  IABS R16, R12 ;  /* 0x0000000c00107213 */ /* 0x000fe20000000000 */
[----:B------:R-:W-:Y:S01]  /*2ad0*/  @!P6 IMAD.IADD R3, R3, 0x1, -R24 ;  /* 0x000000010303e824 */ /* 0x000fe200078e0a18 */
[C---:B------:R-:W-:Y:S01]  /*2ae0*/  ISETP.GT.U32.AND P6, PT, R24.reuse, R9, PT ;  /* 0x000000091800720c */ /* 0x040fe20003fc4070 */
[----:B------:R-:W-:Y:S01]  /*2af0*/  IMAD R11, R24, R0, R11 ;  /* 0x00000000180b7224 */ /* 0x000fe200078e020b */
[----:B0-----:R-:W-:Y:S01]  /*2b00*/  IABS R13, R4 ;  /* 0x00000004000d7213 */ /* 0x001fe20000000000 */
[----:B------:R-:W-:Y:S01]  /*2b10*/  IMAD.MOV R18, RZ, RZ, -R18 ;  /* 0x000000ffff127224 */ /* 0x000fe200078e0a12 */
[----:B------:R-:W-:Y:S01]  /*2b20*/  IADD3 R0, R29, 0x1dc, RZ ;  /* 0x000001dc1d007810 */ /* 0x000fe20007ffe0ff */
[----:B------:R-:W-:Y:S01]  /*2b30*/  @!P3 IMAD.MOV R17, RZ, RZ, -R17 ;  /* 0x000000ffff11b224 */ /* 0x000fe200078e0a11 */
[----:B------:R-:W-:Y:S01]  /*2b40*/  ISETP.GE.AND P3, PT, R6, RZ, PT ;  /* 0x000000ff0600720c */ /* 0x000fe20003f66270 */
[C---:B------:R-:W-:Y:S01]  /*2b50*/  IMAD R6, R24.reuse, R18, R14 ;  /* 0x0000001218067224 */ /* 0x040fe200078e020e */
[----:B------:R-:W-:Y:S01]  /*2b60*/  ISETP.GT.U32.AND P5, PT, R24, R11, PT ;  /* 0x0000000b1800720c */ /* 0x000fe20003fa4070 */
[----:B------:R-:W-:Y:S01]  /*2b70*/  IMAD.HI.U32 R15, R2, R16, RZ ;  /* 0x00000010020f7227 */ /* 0x000fe200078e00ff */
[----:B------:R0:W-:Y:S01]  /*2b80*/  STL [R1+0x78c], R17 ;  /* 0x00078c1101007387 */ /* 0x0001e20000100800 */
[----:B------:R-:W-:-:S02]  /*2b90*/  IABS R14, R0 ;  /* 0x00000000000e7213 */ /* 0x000fc40000000000 */
[----:B------:R-:W-:Y:S01]  /*2ba0*/  @!P6 IMAD.IADD R9, R9, 0x1, -R24 ;  /* 0x000000010909e824 */ /* 0x000fe200078e0a18 */
[----:B------:R-:W-:Y:S01]  /*2bb0*/  ISETP.GT.U32.AND P6, PT, R24, R6, PT ;  /* 0x000000061800720c */ /* 0x000fe20003fc4070 */
[----:B------:R-:W-:-:S04]  /*2bc0*/  IMAD.MOV R15, RZ, RZ, -R15 ;  /* 0x000000ffff0f7224 */ /* 0x000fc800078e0a0f */
[----:B------:R-:W-:Y:S02]  /*2bd0*/  IMAD R16, R24, R15, R16 ;  /* 0x0000000f18107224 */ /* 0x000fe400078e0210 */
[----:B0-----:R-:W-:Y:S02]  /*2be0*/  IMAD.MOV.U32 R17, RZ, RZ, R5 ;  /* 0x000000ffff117224 */ /* 0x001fe400078e0005 */
[----:B------:R-:W-:-:S04]  /*2bf0*/  IMAD.HI.U32 R5, R2, R13, RZ ;  /* 0x0000000d02057227 */ /* 0x000fc800078e00ff */
[----:B------:R-:W-:Y:S01]  /*2c00*/  @!P4 IMAD.MOV R17, RZ, RZ, -R17 ;  /* 0x000000ffff11c224 */ /* 0x000fe200078e0a11 */
[C---:B------:R-:W-:Y:S01]  /*2c10*/  ISETP.GT.U32.AND P4, PT, R24.reuse, R3, PT ;  /* 0x000000031800720c */ /* 0x040fe20003f84070 */
[----:B------:R-:W-:Y:S02]  /*2c20*/  IMAD.MOV R5, RZ, RZ, -R5 ;  /* 0x000000ffff057224 */ /* 0x000fe400078e0a05 */
[--C-:B------:R-:W-:Y:S01]  /*2c30*/  @!P5 IMAD.IADD R11, R11, 0x1, -R24.reuse ;  /* 0x000000010b0bd824 */ /* 0x100fe200078e0a18 */
[----:B------:R0:W-:Y:S01]  /*2c40*/  STL [R1+0x784], R17 ;  /* 0x0007841101007387 */ /* 0x0001e20000100800 */
[----:B------:R-:W-:Y:S02]  /*2c50*/  IMAD R13, R24, R5, R13 ;  /* 0x00000005180d7224 */ /* 0x000fe400078e020d */
[----:B------:R-:W-:Y:S01]  /*2c60*/  @!P6 IMAD.IADD R6, R6, 0x1, -R24 ;  /* 0x000000010606e824 */ /* 0x000fe200078e0a18 */
[C---:B------:R-:W-:Y:S01]  /*2c70*/  ISETP.GT.U32.AND P5, PT, R24.reuse, R11, PT ;  /* 0x0000000b1800720c */ /* 0x040fe20003fa4070 */
[----:B------:R-:W-:Y:S01]  /*2c80*/  IMAD.MOV.U32 R15, RZ, RZ, R9 ;  /* 0x000000ffff0f7224 */ /* 0x000fe200078e0009 */
[----:B------:R-:W-:-:S03]  /*2c90*/  ISETP.GT.U32.AND P6, PT, R24, R13, PT ;  /* 0x0000000d1800720c */ /* 0x000fc60003fc4070 */
[----:B------:R-:W-:Y:S01]  /*2ca0*/  @!P4 IMAD.IADD R3, R3, 0x1, -R24 ;  /* 0x000000010303c824 */ /* 0x000fe200078e0a18 */
[----:B------:R-:W-:Y:S01]  /*2cb0*/  ISETP.GE.AND P4, PT, R12, RZ, PT ;  /* 0x000000ff0c00720c */ /* 0x000fe20003f86270 */
[----:B0-----:R-:W-:Y:S02]  /*2cc0*/  IMAD.MOV.U32 R17, RZ, RZ, R7 ;  /* 0x000000ffff117224 */ /* 0x001fe400078e0007 */
[----:B------:R-:W-:-:S04]  /*2cd0*/  IMAD.HI.U32 R7, R2, R14, RZ ;  /* 0x0000000e02077227 */ /* 0x000fc800078e00ff */
[----:B------:R-:W-:Y:S02]  /*2ce0*/  IMAD.MOV R7, RZ, RZ, -R7 ;  /* 0x000000ffff077224 */ /* 0x000fe400078e0a07 */
[----:B------:R-:W-:Y:S02]  /*2cf0*/  IMAD.MOV.U32 R9, RZ, RZ, R3 ;  /* 0x000000ffff097224 */ /* 0x000fe400078e0003 */
[----:B------:R-:W-:Y:S01]  /*2d00*/  IMAD R5, R24, R7, R14 ;  /* 0x0000000718057224 */ /* 0x000fe200078e020e */
[----:B------:R-:W-:Y:S01]  /*2d10*/  IADD3 R14, R29, 0x1db, RZ ;  /* 0x000001db1d0e7810 */ /* 0x000fe20007ffe0ff */
[--C-:B------:R-:W-:Y:S01]  /*2d20*/  @!P5 IMAD.IADD R11, R11, 0x1, -R24.reuse ;  /* 0x000000010b0bd824 */ /* 0x100fe200078e0a18 */
[----:B------:R-:W-:Y:S01]  /*2d30*/  ISETP.GE.AND P5, PT, R4, RZ, PT ;  /* 0x000000ff0400720c */ /* 0x000fe20003fa6270 */
[----:B------:R-:W-:Y:S01]  /*2d40*/  @!P2 IMAD.MOV R15, RZ, RZ, -R15 ;  /* 0x000000ffff0fa224 */ /* 0x000fe200078e0a0f */
[C---:B------:R-:W-:Y:S01]  /*2d50*/  ISETP.GT.U32.AND P2, PT, R24.reuse, R16, PT ;  /* 0x000000101800720c */ /* 0x040fe20003f44070 */
[----:B------:R-:W-:Y:S01]  /*2d60*/  @!P1 IMAD.MOV R9, RZ, RZ, -R9 ;  /* 0x000000ffff099224 */ /* 0x000fe200078e0a09 */
[----:B------:R-:W-:Y:S01]  /*2d70*/  IABS R4, R14 ;  /* 0x0000000e00047213 */ /* 0x000fe20000000000 */
[----:B------:R-:W-:Y:S01]  /*2d80*/  @!P6 IMAD.IADD R13, R13, 0x1, -R24 ;  /* 0x000000010d0de824 */ /* 0x000fe200078e0a18 */
[----:B------:R-:W-:Y:S01]  /*2d90*/  ISETP.GT.U32.AND P1, PT, R24, R6, PT ;  /* 0x000000061800720c */ /* 0x000fe20003f24070 */
[----:B------:R-:W-:Y:S01]  /*2da0*/  @!P0 IMAD.MOV R17, RZ, RZ, -R17 ;  /* 0x000000ffff118224 */ /* 0x000fe200078e0a11 */
[----:B------:R-:W-:Y:S01]  /*2db0*/  IADD3 R7, R29, 0x1d9, RZ ;  /* 0x000001d91d077810 */ /* 0x000fe20007ffe0ff */
[----:B------:R-:W-:Y:S01]  /*2dc0*/  IMAD.HI.U32 R3, R2, R4, RZ ;  /* 0x0000000402037227 */ /* 0x000fe200078e00ff */
[----:B------:R-:W-:-:S02]  /*2dd0*/  ISETP.GT.U32.AND P6, PT, R24, R13, PT ;  /* 0x0000000d1800720c */ /* 0x000fc40003fc4070 */
[----:B------:R-:W-:Y:S01]  /*2de0*/  STL [R1+0x780], R17 ;  /* 0x0007801101007387 */ /* 0x000fe20000100800 */
[----:B------:R-:W-:Y:S01]  /*2df0*/  IMAD.MOV R3, RZ, RZ, -R3 ;  /* 0x000000ffff037224 */ /* 0x000fe200078e0a03 */
[----:B------:R-:W-:Y:S01]  /*2e00*/  IABS R12, R7 ;  /* 0x00000007000c7213 */ /* 0x000fe20000000000 */
[----:B------:R-:W-:Y:S01]  /*2e10*/  @!P2 IMAD.IADD R16, R16, 0x1, -R24 ;  /* 0x000000011010a824 */ /* 0x000fe200078e0a18 */
[----:B------:R0:W-:Y:S01]  /*2e20*/  STL [R1+0x77c], R15 ;  /* 0x00077c0f01007387 */ /* 0x0001e20000100800 */
[----:B------:R-:W-:Y:S01]  /*2e30*/  IMAD R4, R24, R3, R4 ;  /* 0x0000000318047224 */ /* 0x000fe200078e0204 */
[----:B------:R-:W-:Y:S01]  /*2e40*/  ISETP.GE.AND P0, PT, R10, RZ, PT ;  /* 0x000000ff0a00720c */ /* 0x000fe20003f06270 */
[--C-:B------:R-:W-:Y:S01]  /*2e50*/  @!P1 IMAD.IADD R6, R6, 0x1, -R24.reuse ;  /* 0x0000000106069824 */ /* 0x100fe200078e0a18 */
[----:B------:R-:W-:Y:S01]  /*2e60*/  ISETP.GT.U32.AND P1, PT, R24, R5, PT ;  /* 0x000000051800720c */ /* 0x000fe20003f24070 */
[----:B------:R-:W-:Y:S01]  /*2e70*/  IMAD.HI.U32 R3, R2, R12, RZ ;  /* 0x0000000c02037227 */ /* 0x000fe200078e00ff */
[C---:B------:R-:W-:Y:S01]  /*2e80*/  ISETP.GT.U32.AND P2, PT, R24.reuse, R16, PT ;  /* 0x000000101800720c */ /* 0x040fe20003f44070 */
[----:B------:R1:W-:Y:S01]  /*2e90*/  STL [R1+0x774], R9 ;  /* 0x0007740901007387 */ /* 0x0003e20000100800 */
[----:B------:R-:W-:Y:S01]  /*2ea0*/  IADD3 R10, R29, 0x1d8, RZ ;  /* 0x000001d81d0a7810 */ /* 0x000fe20007ffe0ff */
[----:B------:R-:W-:Y:S01]  /*2eb0*/  @!P6 IMAD.IADD R13, R13, 0x1, -R24 ;  /* 0x000000010d0de824 */ /* 0x000fe200078e0a18 */
[C---:B0-----:R-:W-:Y:S01]  /*2ec0*/  IADD3 R15, R29.reuse, 0x1da, RZ ;  /* 0x000001da1d0f7810 */ /* 0x041fe20007ffe0ff */
[----:B------:R-:W-:Y:S01]  /*2ed0*/  IMAD.MOV R3, RZ, RZ, -R3 ;  /* 0x000000ffff037224 */ /* 0x000fe200078e0a03 */
[C---:B------:R-:W-:Y:S01]  /*2ee0*/  ISETP.GT.U32.AND P6, PT, R24.reuse, R4, PT ;  /* 0x000000041800720c */ /* 0x040fe20003fc4070 */
[----:B------:R-:W-:Y:S01]  /*2ef0*/  IMAD.MOV.U32 R20, RZ, RZ, R11 ;  /* 0x000000ffff147224 */ /* 0x000fe200078e000b */
[----:B------:R-:W-:Y:S01]  /*2f00*/  IABS R17, R15 ;  /* 0x0000000f00117213 */ /* 0x000fe20000000000 */
[----:B------:R-:W-:Y:S01]  /*2f10*/  IMAD R12, R24, R3, R12 ;  /* 0x00000003180c7224 */ /* 0x000fe200078e020c */
[----:B------:R-:W-:Y:S01]  /*2f20*/  IADD3 R3, R29, 0x1d7, RZ ;  /* 0x000001d71d037810 */ /* 0x000fe20007ffe0ff */
[----:B------:R-:W-:Y:S01]  /*2f30*/  @!P1 IMAD.IADD R5, R5, 0x1, -R24 ;  /* 0x0000000105059824 */ /* 0x000fe200078e0a18 */
[----:B-1----:R-:W-:Y:S01]  /*2f40*/  IABS R9, R10 ;  /* 0x0000000a00097213 */ /* 0x002fe20000000000 */
[----:B------:R-:W-:Y:S01]  /*2f50*/  IMAD.HI.U32 R18, R2, R17, RZ ;  /* 0x0000001102127227 */ /* 0x000fe200078e00ff */
[----:B------:R-:W-:-:S02]  /*2f60*/  ISETP.GE.AND P1, PT, R14, RZ, PT ;  /* 0x000000ff0e00720c */ /* 0x000fc40003f26270 */
[----:B------:R-:W-:Y:S01]  /*2f70*/  IABS R11, R3 ;  /* 0x00000003000b7213 */ /* 0x000fe20000000000 */
[----:B------:R-:W-:Y:S02]  /*2f80*/  IMAD.MOV R18, RZ, RZ, -R18 ;  /* 0x000000ffff127224 */ /* 0x000fe400078e0a12 */
[--C-:B------:R-:W-:Y:S01]  /*2f90*/  @!P2 IMAD.IADD R16, R16, 0x1, -R24.reuse ;  /* 0x000000011010a824 */ /* 0x100fe200078e0a18 */
[----:B------:R-:W-:Y:S01]  /*2fa0*/  ISETP.GE.AND P2, PT, R0, RZ, PT ;  /* 0x000000ff0000720c */ /* 0x000fe20003f46270 */
[----:B------:R-:W-:Y:S02]  /*2fb0*/  IMAD R14, R24, R18, R17 ;  /* 0x00000012180e7224 */ /* 0x000fe400078e0211 */
[----:B------:R-:W-:Y:S01]  /*2fc0*/  @!P6 IMAD.IADD R4, R4, 0x1, -R24 ;  /* 0x000000010404e824 */ /* 0x000fe200078e0a18 */
[----:B------:R-:W-:Y:S01]  /*2fd0*/  ISETP.GT.U32.AND P6, PT, R24, R5, PT ;  /* 0x000000051800720c */ /* 0x000fe20003fc4070 */
[----:B------:R-:W-:-:S04]  /*2fe0*/  IMAD.HI.U32 R0, R2, R9, RZ ;  /* 0x0000000902007227 */ /* 0x000fc800078e00ff */
[----:B------:R-:W-:Y:S02]  /*2ff0*/  IMAD.MOV.U32 R19, RZ, RZ, R6 ;  /* 0x000000ffff137224 */ /* 0x000fe400078e0006 */
[----:B------:R-:W-:Y:S01]  /*3000*/  @!P3 IMAD.MOV R20, RZ, RZ, -R20 ;  /* 0x000000ffff14b224 */ /* 0x000fe200078e0a14 */
[C---:B------:R-:W-:Y:S01]  /*3010*/  ISETP.GT.U32.AND P3, PT, R24.reuse, R14, PT ;  /* 0x0000000e1800720c */ /* 0x040fe20003f64070 */
[----:B------:R-:W-:Y:S02]  /*3020*/  IMAD.MOV R0, RZ, RZ, -R0 ;  /* 0x000000ffff007224 */ /* 0x000fe400078e0a00 */
[----:B------:R-:W-:Y:S01]  /*3030*/  @!P0 IMAD.MOV R19, RZ, RZ, -R19 ;  /* 0x000000ffff138224 */ /* 0x000fe200078e0a13 */
[C---:B------:R-:W-:Y:S01]  /*3040*/  ISETP.GT.U32.AND P0, PT, R24.reuse, R4, PT ;  /* 0x000000041800720c */ /* 0x040fe20003f04070 */
[----:B------:R-:W-:Y:S01]  /*3050*/  @!P4 IMAD.MOV R16, RZ, RZ, -R16 ;  /* 0x000000ffff10c224 */ /* 0x000fe200078e0a10 */
[C---:B------:R-:W-:Y:S01]  /*3060*/  ISETP.GT.U32.AND P4, PT, R24.reuse, R12, PT ;  /* 0x0000000c1800720c */ /* 0x040fe20003f84070 */
[C---:B------:R-:W-:Y:S01]  /*3070*/  IMAD R9, R24.reuse, R0, R9 ;  /* 0x0000000018097224 */ /* 0x040fe200078e0209 */
[----:B------:R-:W-:Y:S01]  /*3080*/  IADD3 R0, R29, 0x1d6, RZ ;  /* 0x000001d61d007810 */ /* 0x000fe20007ffe0ff */
[--C-:B------:R-:W-:Y:S01]  /*3090*/  @!P6 IMAD.IADD R5, R5, 0x1, -R24.reuse ;  /* 0x000000010505e824 */ /* 0x100fe200078e0a18 */
[----:B------:R-:W-:Y:S01]  /*30a0*/  STL [R1+0x730], R20 ;  /* 0x0007301401007387 */ /* 0x000fe20000100800 */
[----:B------:R-:W-:Y:S01]  /*30b0*/  IMAD.MOV.U32 R17, RZ, RZ, R13 ;  /* 0x000000ffff117224 */ /* 0x000fe200078e000d */
[----:B------:R-:W-:Y:S01]  /*30c0*/  ISETP.GT.U32.AND P6, PT, R24, R9, PT ;  /* 0x000000091800720c */ /* 0x000fe20003fc4070 */
[----:B------:R-:W-:Y:S01]  /*30d0*/  IMAD.HI.U32 R13, R2, R11, RZ ;  /* 0x0000000b020d7227 */ /* 0x000fe200078e00ff */
[----:B------:R-:W-:Y:S01]  /*30e0*/  IABS R6, R0 ;  /* 0x0000000000067213 */ /* 0x000fe20000000000 */
[----:B------:R-:W-:Y:S02]  /*30f0*/  STL [R1+0x73c], R19 ;  /* 0x00073c1301007387 */ /* 0x000fe40000100800 */
[--C-:B------:R-:W-:Y:S01]  /*3100*/  @!P3 IMAD.IADD R14, R14, 0x1, -R24.reuse ;  /* 0x000000010e0eb824 */ /* 0x100fe200078e0a18 */
[----:B------:R-:W-:Y:S01]  /*3110*/  ISETP.GE.AND P3, PT, R10, RZ, PT ;  /* 0x000000ff0a00720c */ /* 0x000fe20003f66270 */
[----:B------:R-:W-:Y:S01]  /*3120*/  IMAD.MOV R13, RZ, RZ, -R13 ;  /* 0x000000ffff0d7224 */ /* 0x000fe200078e0a0d */
[----:B------:R0:W-:Y:S01]  /*3130*/  STL [R1+0x740], R16 ;  /* 0x0007401001007387 */ /* 0x0001e20000100800 */
[--C-:B------:R-:W-:Y:S01]  /*3140*/  @!P0 IMAD.IADD R4, R4, 0x1, -R24.reuse ;  /* 0x0000000104048824 */ /* 0x100fe200078e0a18 */
[----:B------:R-:W-:Y:S01]  /*3150*/  ISETP.GE.AND P0, PT, R7, RZ, PT ;  /* 0x000000ff0700720c */ /* 0x000fe20003f06270 */
[----:B------:R-:W-:Y:S01]  /*3160*/  @!P4 IMAD.IADD R12, R12, 0x1, -R24 ;  /* 0x000000010c0cc824 */ /* 0x000fe200078e0a18 */
[----:B------:R-:W-:Y:S01]  /*3170*/  ISETP.GT.U32.AND P4, PT, R24, R14, PT ;  /* 0x0000000e1800720c */ /* 0x000fe20003f84070 */
[----:B------:R-:W-:-:S04]  /*3180*/  IMAD.HI.U32 R7, R2, R6, RZ ;  /* 0x0000000602077227 */ /* 0x000fc800078e00ff */
[C---:B------:R-:W-:Y:S02]  /*3190*/  IMAD R11, R24.reuse, R13, R11 ;  /* 0x0000000d180b7224 */ /* 0x040fe400078e020b */
[----:B------:R-:W-:Y:S02]  /*31a0*/  IMAD.MOV.U32 R10, RZ, RZ, R4 ;  /* 0x000000ffff0a7224 */ /* 0x000fe400078e0004 */
[----:B0-----:R-:W-:Y:S02]  /*31b0*/  IMAD.MOV.U32 R16, RZ, RZ, R5 ;  /* 0x000000ffff107224 */ /* 0x001fe400078e0005 */
[----:B------:R-:W-:Y:S01]  /*31c0*/  IMAD.MOV R5, RZ, RZ, -R7 ;  /* 0x000000ffff057224 */ /* 0x000fe200078e0a07 */
[----:B------:R-:W-:Y:S01]  /*31d0*/  IADD3 R7, R29, 0x1d5, RZ ;  /* 0x000001d51d077810 */ /* 0x000fe20007ffe0ff */
[----:B------:R-:W-:Y:S01]  /*31e0*/  @!P6 IMAD.IADD R9, R9, 0x1, -R24 ;  /* 0x000000010909e824 */ /* 0x000fe200078e0a18 */
[C---:B------:R-:W-:Y:S01]  /*31f0*/  ISETP.GT.U32.AND P6, PT, R24.reuse, R12, PT ;  /* 0x0000000c1800720c */ /* 0x040fe20003fc4070 */
[----:B------:R-:W-:Y:S01]  /*3200*/  @!P1 IMAD.MOV R10, RZ, RZ, -R10 ;  /* 0x000000ffff0a9224 */ /* 0x000fe200078e0a0a */
[C---:B------:R-:W-:Y:S01]  /*3210*/  ISETP.GT.U32.AND P1, PT, R24.reuse, R11, PT ;  /* 0x0000000b1800720c */ /* 0x040fe20003f24070 */
[----:B------:R-:W-:Y:S01]  /*3220*/  @!P2 IMAD.MOV R16, RZ, RZ, -R16 ;  /* 0x000000ffff10a224 */ /* 0x000fe200078e0a10 */
[----:B------:R-:W-:Y:S01]  /*3230*/  IABS R4, R7 ;  /* 0x0000000700047213 */ /* 0x000fe20000000000 */
[----:B------:R-:W-:Y:S01]  /*3240*/  @!P5 IMAD.MOV R17, RZ, RZ, -R17 ;  /* 0x000000ffff11d224 */ /* 0x000fe200078e0a11 */
[----:B------:R-:W-:Y:S01]  /*3250*/  ISETP.GT.U32.AND P2, PT, R24, R9, PT ;  /* 0x000000091800720c */ /* 0x000fe20003f44070 */
[----:B------:R-:W-:Y:S01]  /*3260*/  @!P4 IMAD.IADD R14, R14, 0x1, -R24 ;  /* 0x000000010e0ec824 */ /* 0x000fe200078e0a18 */
[----:B------:R-:W-:Y:S01]  /*3270*/  ISETP.GE.AND P5, PT, R15, RZ, PT ;  /* 0x000000ff0f00720c */ /* 0x000fe20003fa6270 */
[----:B------:R-:W-:Y:S01]  /*3280*/  IMAD R6, R24, R5, R6 ;  /* 0x0000000518067224 */ /* 0x000fe200078e0206 */
[----:B------:R-:W-:Y:S01]  /*3290*/  ISETP.GE.AND P4, PT, R3, RZ, PT ;  /* 0x000000ff0300720c */ /* 0x000fe20003f86270 */
[----:B------:R-:W-:Y:S01]  /*32a0*/  IMAD.MOV.U32 R3, RZ, RZ, R4 ;  /* 0x000000ffff037224 */ /* 0x000fe200078e0004 */
[----:B------:R-:W-:Y:S01]  /*32b0*/  IADD3 R5, R29, 0x1d4, RZ ;  /* 0x000001d41d057810 */ /* 0x000fe20007ffe0ff */
[----:B------:R-:W-:Y:S01]  /*32c0*/  IMAD.MOV.U32 R15, RZ, RZ, R14 ;  /* 0x000000ffff0f7224 */ /* 0x000fe200078e000e */
[----:B------:R-:W-:Y:S01]  /*32d0*/  STL [R1+0x76c], R17 ;  /* 0x00076c1101007387 */ /* 0x000fe20000100800 */
[----:B------:R-:W-:-:S03]  /*32e0*/  IMAD.HI.U32 R13, R2, R3, RZ ;  /* 0x00000003020d7227 */ /* 0x000fc600078e00ff */
[----:B------:R-:W-:Y:S01]  /*32f0*/  STL [R1+0x744], R16 ;  /* 0x0007441001007387 */ /* 0x000fe20000100800 */
[--C-:B------:R-:W-:Y:S01]  /*3300*/  @!P1 IMAD.IADD R11, R11, 0x1, -R24.reuse ;  /* 0x000000010b0b9824 */ /* 0x100fe200078e0a18 */
[----:B------:R-:W-:Y:S01]  /*3310*/  ISETP.GE.AND P1, PT, R7, RZ, PT ;  /* 0x000000ff0700720c */ /* 0x000fe20003f26270 */
[----:B------:R-:W-:Y:S01]  /*3320*/  IMAD.MOV R13, RZ, RZ, -R13 ;  /* 0x000000ffff0d7224 */ /* 0x000fe200078e0a0d */
[----:B------:R0:W-:Y:S01]  /*3330*/  STL [R1+0x768], R10 ;  /* 0x0007680a01007387 */ /* 0x0001e20000100800 */
[--C-:B------:R-:W-:Y:S01]  /*3340*/  @!P2 IMAD.IADD R9, R9, 0x1, -R24.reuse ;  /* 0x000000010909a824 */ /* 0x100fe200078e0a18 */
[----:B------:R-:W-:Y:S01]  /*3350*/  ISETP.GE.AND P2, PT, R0, RZ, PT ;  /* 0x000000ff0000720c */ /* 0x000fe20003f46270 */
[----:B------:R-:W-:Y:S01]  /*3360*/  @!P5 IMAD.MOV R15, RZ, RZ, -R15 ;  /* 0x000000ffff0fd224 */ /* 0x000fe200078e0a0f */
[----:B------:R-:W-:Y:S01]  /*3370*/  IADD3 R0, R29, 0x1d3, RZ ;  /* 0x000001d31d007810 */ /* 0x000fe20007ffe0ff */
[----:B------:R-:W-:Y:S01]  /*3380*/  @!P6 IMAD.IADD R12, R12, 0x1, -R24 ;  /* 0x000000010c0ce824 */ /* 0x000fe200078e0a18 */
[C---:B------:R-:W-:Y:S01]  /*3390*/  ISETP.GT.U32.AND P5, PT, R24.reuse, R11, PT ;  /* 0x0000000b1800720c */ /* 0x040fe20003fa4070 */
[C---:B------:R-:W-:Y:S01]  /*33a0*/  IMAD R3, R24.reuse, R13, R3 ;  /* 0x0000000d18037224 */ /* 0x040fe200078e0203 */
[----:B------:R-:W-:Y:S01]  /*33b0*/  IABS R7, R0 ;  /* 0x0000000000077213 */ /* 0x000fe20000000000 */
[----:B------:R-:W-:Y:S01]  /*33c0*/  @!P0 IMAD.MOV R12, RZ, RZ, -R12 ;  /* 0x000000ffff0c8224 */ /* 0x000fe200078e0a0c */
[----:B0-----:R-:W-:Y:S01]  /*33d0*/  IABS R10, R5 ;  /* 0x00000005000a7213 */ /* 0x001fe20000000000 */
[----:B------:R-:W-:Y:S01]  /*33e0*/  IMAD.MOV.U32 R14, RZ, RZ, R9 ;  /* 0x000000ffff0e7224 */ /* 0x000fe200078e0009 */
[----:B------:R-:W-:Y:S01]  /*33f0*/  ISETP.GT.U32.AND P6, PT, R24, R6, PT ;  /* 0x000000061800720c */ /* 0x000fe20003fc4070 */
[----:B------:R-:W-:Y:S01]  /*3400*/  IMAD.HI.U32 R9, R2, R7, RZ ;  /* 0x0000000702097227 */ /* 0x000fe200078e00ff */
[----:B------:R-:W-:Y:S01]  /*3410*/  ISETP.GT.U32.AND P0, PT, R24, R3, PT ;  /* 0x000000031800720c */ /* 0x000fe20003f04070 */
[----:B------:R0:W-:Y:S02]  /*3420*/  STL [R1+0x748], R15 ;  /* 0x0007480f01007387 */ /* 0x0001e40000100800 */
[----:B------:R-:W-:-:S02]  /*3430*/  IMAD.MOV.U32 R4, RZ, RZ, R10 ;  /* 0x000000ffff047224 */ /* 0x000fc400078e000a */
[----:B------:R-:W-:Y:S01]  /*3440*/  IMAD.MOV R9, RZ, RZ, -R9 ;  /* 0x000000ffff097224 */ /* 0x000fe200078e0a09 */
[----:B------:R1:W-:Y:S01]  /*3450*/  STL [R1+0x760], R12 ;  /* 0x0007600c01007387 */ /* 0x0003e20000100800 */
[----:B------:R-:W-:Y:S02]  /*3460*/  @!P5 IMAD.IADD R11, R11, 0x1, -R24 ;  /* 0x000000010b0bd824 */ /* 0x000fe400078e0a18 */
[----:B------:R-:W-:Y:S01]  /*3470*/  IMAD.HI.U32 R10, R2, R4, RZ ;  /* 0x00000004020a7227 */ /* 0x000fe200078e00ff */
[----:B0-----:R-:W-:-:S03]  /*3480*/  IADD3 R15, R29, 0x1cd, RZ ;  /* 0x000001cd1d0f7810 */ /* 0x001fc60007ffe0ff */
[----:B------:R-:W-:Y:S01]  /*3490*/  IMAD R7, R24, R9, R7 ;  /* 0x0000000918077224 */ /* 0x000fe200078e0207 */
[----:B------:R-:W-:Y:S01]  /*34a0*/  IADD3 R9, R29, 0x1d0, RZ ;  /* 0x000001d01d097810 */ /* 0x000fe20007ffe0ff */
[----:B------:R-:W-:Y:S02]  /*34b0*/  IMAD.MOV.U32 R13, RZ, RZ, R11 ;  /* 0x000000ffff0d7224 */ /* 0x000fe400078e000b */
[----:B------:R-:W-:Y:S02]  /*34c0*/  IMAD.MOV R10, RZ, RZ, -R10 ;  /* 0x000000ffff0a7224 */ /* 0x000fe400078e0a0a */
[--C-:B------:R-:W-:Y:S02]  /*34d0*/  @!P6 IMAD.IADD R6, R6, 0x1, -R24.reuse ;  /* 0x000000010606e824 */ /* 0x100fe400078e0a18 */
[----:B------:R-:W-:Y:S02]  /*34e0*/  @!P0 IMAD.IADD R3, R3, 0x1, -R24 ;  /* 0x0000000103038824 */ /* 0x000fe400078e0a18 */
[----:B------:R-:W-:Y:S01]  /*34f0*/  @!P4 IMAD.MOV R13, RZ, RZ, -R13 ;  /* 0x000000ffff0dc224 */ /* 0x000fe200078e0a0d */
[C---:B------:R-:W-:Y:S01]  /*3500*/  ISETP.GT.U32.AND P4, PT, R24.reuse, R7, PT ;  /* 0x000000071800720c */ /* 0x040fe20003f84070 */
[C---:B------:R-:W-:Y:S01]  /*3510*/  IMAD R4, R24.reuse, R10, R4 ;  /* 0x0000000a18047224 */ /* 0x040fe200078e0204 */
[C---:B------:R-:W-:Y:S01]  /*3520*/  ISETP.GT.U32.AND P6, PT, R24.reuse, R6, PT ;  /* 0x000000061800720c */ /* 0x040fe20003fc4070 */
[----:B------:R-:W-:Y:S01]  /*3530*/  @!P3 IMAD.MOV R14, RZ, RZ, -R14 ;  /* 0x000000ffff0eb224 */ /* 0x000fe200078e0a0e */
[----:B------:R-:W-:-:S02]  /*3540*/  ISETP.GT.U32.AND P0, PT, R24, R3, PT ;  /* 0x000000031800720c */ /* 0x000fc40003f04070 */
[----:B------:R-:W-:Y:S02]  /*3550*/  ISETP.GE.AND P3, PT, R5, RZ, PT ;  /* 0x000000ff0500720c */ /* 0x000fe40003f66270 */
[----:B------:R-:W-:Y:S01]  /*3560*/  IADD3 R5, R29, 0x1d2, RZ ;  /* 0x000001d21d057810 */ /* 0x000fe20007ffe0ff */
[----:B------:R-:W-:Y:S01]  /*3570*/  STL [R1+0x764], R14 ;  /* 0x0007640e01007387 */ /* 0x000fe20000100800 */
[----:B------:R-:W-:Y:S02]  /*3580*/  ISETP.GT.U32.AND P5, PT, R24, R4, PT ;  /* 0x000000041800720c */ /* 0x000fe40003fa4070 */
[----:B------:R-:W-:Y:S01]  /*3590*/  IABS R18, R5 ;  /* 0x0000000500127213 */ /* 0x000fe20000000000 */
[--C-:B------:R-:W-:Y:S01]  /*35a0*/  @!P4 IMAD.IADD R7, R7, 0x1, -R24.reuse ;  /* 0x000000010707c824 */ /* 0x100fe200078e0a18 */
[----:B------:R-:W-:Y:S01]  /*35b0*/  IADD3 R10, R29, 0x1d1, RZ ;  /* 0x000001d11d0a7810 */ /* 0x000fe20007ffe0ff */
[----:B------:R-:W-:Y:S01]  /*35c0*/  @!P6 IMAD.IADD R6, R6, 0x1, -R24 ;  /* 0x000000010606e824 */ /* 0x000fe200078e0a18 */
[----:B------:R0:W-:Y:S01]  /*35d0*/  STL [R1+0x758], R13 ;  /* 0x0007580d01007387 */ /* 0x0001e20000100800 */
[----:B------:R-:W-:Y:S01]  /*35e0*/  IMAD.HI.U32 R11, R2, R18, RZ ;  /* 0x00000012020b7227 */ /* 0x000fe200078e00ff */
[----:B------:R-:W-:-:S02]  /*35f0*/  IABS R19, R10 ;  /* 0x0000000a00137213 */ /* 0x000fc40000000000 */
[----:B------:R-:W-:Y:S01]  /*3600*/  ISETP.GT.U32.AND P4, PT, R24, R7, PT ;  /* 0x000000071800720c */ /* 0x000fe20003f84070 */
[--C-:B------:R-:W-:Y:S01]  /*3610*/  @!P0 IMAD.IADD R3, R3, 0x1, -R24.reuse ;  /* 0x0000000103038824 */ /* 0x100fe200078e0a18 */
[----:B------:R-:W-:Y:S01]  /*3620*/  ISETP.GE.AND P0, PT, R10, RZ, PT ;  /* 0x000000ff0a00720c */ /* 0x000fe20003f06270 */
[----:B------:R-:W-:Y:S01]  /*3630*/  IMAD.MOV R10, RZ, RZ, -R11 ;  /* 0x000000ffff0a7224 */ /* 0x000fe200078e0a0b */
[----:B------:R-:W-:Y:S01]  /*3640*/  ISETP.GE.AND P6, PT, R0, RZ, PT ;  /* 0x000000ff0000720c */ /* 0x000fe20003fc6270 */
[----:B------:R-:W-:Y:S01]  /*3650*/  @!P5 IMAD.IADD R4, R4, 0x1, -R24 ;  /* 0x000000010404d824 */ /* 0x000fe200078e0a18 */
[----:B------:R-:W-:Y:S01]  /*3660*/  IABS R0, R9 ;  /* 0x0000000900007213 */ /* 0x000fe20000000000 */
[----:B-1----:R-:W-:Y:S01]  /*3670*/  IMAD.MOV.U32 R12, RZ, RZ, R6 ;  /* 0x000000ffff0c7224 */ /* 0x002fe200078e0006 */
[----:B------:R-:W-:Y:S01]  /*3680*/  IADD3 R11, R29, 0x1cf, RZ ;  /* 0x000001cf1d0b7810 */ /* 0x000fe20007ffe0ff */
[----:B------:R-:W-:Y:S01]  /*3690*/  IMAD.HI.U32 R6, R2, R19, RZ ;  /* 0x0000001302067227 */ /* 0x000fe200078e00ff */
[----:B------:R-:W-:-:S03]  /*36a0*/  ISETP.GT.U32.AND P5, PT, R24, R4, PT ;  /* 0x000000041800720c */ /* 0x000fc60003fa4070 */
[C---:B------:R-:W-:Y:S01]  /*36b0*/  IMAD R18, R24.reuse, R10, R18 ;  /* 0x0000000a18127224 */ /* 0x040fe200078e0212 */
[----:B------:R-:W-:Y:S01]  /*36c0*/  IABS R10, R15 ;  /* 0x0000000f000a7213 */ /* 0x000fe20000000000 */
[----:B0-----:R-:W-:Y:S01]  /*36d0*/  IMAD.MOV.U32 R13, RZ, RZ, R3 ;  /* 0x000000ffff0d7224 */ /* 0x001fe200078e0003 */
[----:B------:R-:W-:Y:S01]  /*36e0*/  IADD3 R3, R29, 0x1ce, RZ ;  /* 0x000001ce1d037810 */ /* 0x000fe20007ffe0ff */
[----:B------:R-:W-:Y:S02]  /*36f0*/  IMAD.MOV R6, RZ, RZ, -R6 ;  /* 0x000000ffff067224 */ /* 0x000fe400078e0a06 */
[----:B------:R-:W-:Y:S01]  /*3700*/  @!P1 IMAD.MOV R13, RZ, RZ, -R13 ;  /* 0x000000ffff0d9224 */ /* 0x000fe200078e0a0d */
[C---:B------:R-:W-:Y:S01]  /*3710*/  ISETP.GT.U32.AND P1, PT, R24.reuse, R18, PT ;  /* 0x000000121800720c */ /* 0x040fe20003f24070 */
[----:B------:R-:W-:Y:S01]  /*3720*/  IMAD R19, R24, R6, R19 ;  /* 0x0000000618137224 */ /* 0x000fe200078e0213 */
[----:B------:R-:W-:Y:S01]  /*3730*/  IABS R6, R3 ;  /* 0x0000000300067213 */ /* 0x000fe20000000000 */
[----:B------:R-:W-:-:S02]  /*3740*/  @!P4 IMAD.IADD R7, R7, 0x1, -R24 ;  /* 0x000000010707c824 */ /* 0x000fc400078e0a18 */
[----:B------:R-:W-:Y:S01]  /*3750*/  @!P2 IMAD.MOV R12, RZ, RZ, -R12 ;  /* 0x000000ffff0ca224 */ /* 0x000fe200078e0a0c */
[----:B------:R-:W-:Y:S01]  /*3760*/  ISETP.GT.U32.AND P4, PT, R24, R19, PT ;  /* 0x000000131800720c */ /* 0x000fe20003f84070 */
[--C-:B------:R-:W-:Y:S01]  /*3770*/  @!P5 IMAD.IADD R4, R4, 0x1, -R24.reuse ;  /* 0x000000010404d824 */ /* 0x100fe200078e0a18 */
[----:B------:R-:W-:Y:S01]  /*3780*/  ISETP.GE.AND P2, PT, R5, RZ, PT ;  /* 0x000000ff0500720c */ /* 0x000fe20003f46270 */
[----:B------:R-:W-:Y:S01]  /*3790*/  IMAD.HI.U32 R5, R2, R0, RZ ;  /* 0x0000000002057227 */ /* 0x000fe200078e00ff */
[----:B------:R0:W-:Y:S01]  /*37a0*/  STL [R1+0x75c], R12 ;  /* 0x00075c0c01007387 */ /* 0x0001e20000100800 */
[----:B------:R-:W-:Y:S02]  /*37b0*/  ISETP.GE.AND P5, PT, R9, RZ, PT ;  /* 0x000000ff0900720c */ /* 0x000fe40003fa6270 */
[----:B------:R-:W-:Y:S01]  /*37c0*/  @!P1 IMAD.IADD R18, R18, 0x1, -R24 ;  /* 0x0000000112129824 */ /* 0x000fe200078e0a18 */
[----:B------:R-:W-:Y:S01]  /*37d0*/  STL [R1+0x750], R13 ;  /* 0x0007500d01007387 */ /* 0x000fe20000100800 */
[----:B------:R-:W-:-:S02]  /*37e0*/  IMAD.MOV R5, RZ, RZ, -R5 ;  /* 0x000000ffff057224 */ /* 0x000fc400078e0a05 */
[----:B------:R-:W-:Y:S01]  /*37f0*/  IMAD.MOV.U32 R16, RZ, RZ, R7 ;  /* 0x000000ffff107224 */ /* 0x000fe200078e0007 */
[C---:B------:R-:W-:Y:S01]  /*3800*/  ISETP.GT.U32.AND P1, PT, R24.reuse, R18, PT ;  /* 0x000000121800720c */ /* 0x040fe20003f24070 */
[----:B------:R-:W-:Y:S01]  /*3810*/  IMAD R0, R24, R5, R0 ;  /* 0x0000000518007224 */ /* 0x000fe200078e0200 */
[----:B------:R-:W-:Y:S01]  /*3820*/  IADD3 R5, R29, 0x1cc, RZ ;  /* 0x000001cc1d057810 */ /* 0x000fe20007ffe0ff */
[----:B0-----:R-:W-:Y:S02]  /*3830*/  IMAD.MOV.U32 R12, RZ, RZ, R4 ;  /* 0x000000ffff0c7224 */ /* 0x001fe400078e0004 */
[----:B------:R-:W-:Y:S01]  /*3840*/  @!P4 IMAD.IADD R19, R19, 0x1, -R24 ;  /* 0x000000011313c824 */ /* 0x000fe200078e0a18 */
[----:B------:R-:W-:Y:S01]  /*3850*/  IABS R14, R5 ;  /* 0x00000005000e7213 */ /* 0x000fe20000000000 */
[----:B------:R-:W-:Y:S01]  /*3860*/  @!P3 IMAD.MOV R12, RZ, RZ, -R12 ;  /* 0x000000ffff0cb224 */ /* 0x000fe200078e0a0c */
[----:B------:R-:W-:Y:S01]  /*3870*/  ISETP.GE.AND P3, PT, R11, RZ, PT ;  /* 0x000000ff0b00720c */ /* 0x000fe20003f66270 */
[----:B------:R-:W-:Y:S01]  /*3880*/  @!P6 IMAD.MOV R16, RZ, RZ, -R16 ;  /* 0x000000ffff10e224 */ /* 0x000fe200078e0a10 */
[----:B------:R-:W-:Y:S01]  /*3890*/  IABS R11, R11 ;  /* 0x0000000b000b7213 */ /* 0x000fe20000000000 */
[----:B------:R-:W-:Y:S01]  /*38a0*/  IMAD.HI.U32 R9, R2, R6, RZ ;  /* 0x0000000602097227 */ /* 0x000fe200078e00ff */
[----:B------:R0:W-:Y:S01]  /*38b0*/  STL [R1+0x754], R12 ;  /* 0x0007540c01007387 */ /* 0x0001e20000100800 */
[----:B------:R-:W-:-:S02]  /*38c0*/  ISETP.GT.U32.AND P4, PT, R24, R19, PT ;  /* 0x000000131800720c */ /* 0x000fc40003f84070 */
[----:B------:R-:W-:Y:S01]  /*38d0*/  ISETP.GT.U32.AND P6, PT, R24, R0, PT ;  /* 0x000000001800720c */ /* 0x000fe20003fc4070 */
[----:B------:R-:W-:Y:S01]  /*38e0*/  IMAD.MOV R9, RZ, RZ, -R9 ;  /* 0x000000ffff097224 */ /* 0x000fe200078e0a09 */
[----:B------:R1:W-:Y:S01]  /*38f0*/  STL [R1+0x74c], R16 ;  /* 0x00074c1001007387 */ /* 0x0003e20000100800 */
[----:B------:R-:W-:Y:S01]  /*3900*/  @!P1 IMAD.IADD R18, R18, 0x1, -R24 ;  /* 0x0000000112129824 */ /* 0x000fe200078e0a18 */
[----:B------:R-:W-:Y:S01]  /*3910*/  ISETP.GE.AND P1, PT, R3, RZ, PT ;  /* 0x000000ff0300720c */ /* 0x000fe20003f26270 */
[----:B------:R-:W-:Y:S01]  /*3920*/  IMAD R6, R24, R9, R6 ;  /* 0x0000000918067224 */ /* 0x000fe200078e0206 */
[----:B------:R-:W-:Y:S01]  /*3930*/  IADD3 R9, R29, 0x1c9, RZ ;  /* 0x000001c91d097810 */ /* 0x000fe20007ffe0ff */
[----:B0-----:R-:W-:-:S03]  /*3940*/  IMAD.HI.U32 R12, R2, R11, RZ ;  /* 0x0000000b020c7227 */ /* 0x001fc600078e00ff */
[----:B------:R-:W-:Y:S01]  /*3950*/  IABS R17, R9 ;  /* 0x0000000900117213 */ /* 0x000fe20000000000 */
[----:B------:R-:W-:Y:S02]  /*3960*/  IMAD.MOV R12, RZ, RZ, -R12 ;  /* 0x000000ffff0c7224 */ /* 0x000fe400078e0a0c */
[--C-:B------:R-:W-:Y:S02]  /*3970*/  @!P4 IMAD.IADD R19, R19, 0x1, -R24.reuse ;  /* 0x000000011313c824 */ /* 0x100fe400078e0a18 */
[----:B------:R-:W-:Y:S01]  /*3980*/  IMAD R3, R24, R12, R11 ;  /* 0x0000000c18037224 */ /* 0x000fe200078e020b */
[----:B------:R-:W-:Y:S01]  /*3990*/  IADD3 R12, R29, 0x1ca, RZ ;  /* 0x000001ca1d0c7810 */ /* 0x000fe20007ffe0ff */
[----:B------:R-:W-:Y:S01]  /*39a0*/  @!P6 IMAD.IADD R0, R0, 0x1, -R24 ;  /* 0x000000010000e824 */ /* 0x000fe200078e0a18 */
[----:B------:R-:W-:Y:S01]  /*39b0*/  ISETP.GT.U32.AND P6, PT, R24, R6, PT ;  /* 0x000000061800720c */ /* 0x000fe20003fc4070 */
[----:B------:R-:W-:Y:S01]  /*39c0*/  IMAD.HI.U32 R4, R2, R14, RZ ;  /* 0x0000000e02047227 */ /* 0x000fe200078e00ff */
[----:B------:R-:W-:-:S02]  /*39d0*/  ISETP.GT.U32.AND P4, PT, R24, R3, PT ;  /* 0x000000031800720c */ /* 0x000fc40003f84070 */
[----:B-1----:R-:W-:Y:S01]  /*39e0*/  IABS R16, R12 ;  /* 0x0000000c00107213 */ /* 0x002fe20000000000 */
[----:B------:R-:W-:Y:S01]  /*39f0*/  IMAD.MOV R4, RZ, RZ, -R4 ;  /* 0x000000ffff047224 */ /* 0x000fe200078e0a04 */
[----:B------:R-:W-:Y:S01]  /*3a00*/  IADD3 R11, R29, 0x1c8, RZ ;  /* 0x000001c81d0b7810 */ /* 0x000fe20007ffe0ff */
[----:B------:R-:W-:-:S04]  /*3a10*/  IMAD.HI.U32 R13, R2, R10, RZ ;  /* 0x0000000a020d7227 */ /* 0x000fc800078e00ff */
[----:B------:R-:W-:Y:S01]  /*3a20*/  IMAD R14, R24, R4, R14 ;  /* 0x00000004180e7224 */ /* 0x000fe200078e020e */
[----:B------:R-:W-:Y:S01]  /*3a30*/  IADD3 R4, R29, 0x1cb, RZ ;  /* 0x000001cb1d047810 */ /* 0x000fe20007ffe0ff */
[--C-:B------:R-:W-:Y:S02]  /*3a40*/  @!P6 IMAD.IADD R6, R6, 0x1, -R24.reuse ;  /* 0x000000010606e824 */ /* 0x100fe400078e0a18 */
[----:B------:R-:W-:Y:S01]  /*3a50*/  @!P4 IMAD.IADD R3, R3, 0x1, -R24 ;  /* 0x000000010303c824 */ /* 0x000fe200078e0a18 */
[C---:B------:R-:W-:Y:S01]  /*3a60*/  ISETP.GT.U32.AND P4, PT, R24.reuse, R0, PT ;  /* 0x000000001800720c */ /* 0x040fe20003f84070 */
[----:B------:R-:W-:Y:S01]  /*3a70*/  IMAD.MOV R7, RZ, RZ, -R13 ;  /* 0x000000ffff077224 */ /* 0x000fe200078e0a0d */
[----:B------:R-:W-:Y:S01]  /*3a80*/  IABS R13, R4 ;  /* 0x00000004000d7213 */ /* 0x000fe20000000000 */
[----:B------:R-:W-:Y:S01]  /*3a90*/  IMAD.MOV.U32 R21, RZ, RZ, R18 ;  /* 0x000000ffff157224 */ /* 0x000fe200078e0012 */
[----:B------:R-:W-:Y:S01]  /*3aa0*/  ISETP.GT.U32.AND P6, PT, R24, R6, PT ;  /* 0x000000061800720c */ /* 0x000fe20003fc4070 */
[----:B------:R-:W-:-:S04]  /*3ab0*/  IMAD.HI.U32 R18, R2, R16, RZ ;  /* 0x0000001002127227 */ /* 0x000fc800078e00ff */
[----:B------:R-:W-:Y:S01]  /*3ac0*/  @!P2 IMAD.MOV R21, RZ, RZ, -R21 ;  /* 0x000000ffff15a224 */ /* 0x000fe200078e0a15 */
[----:B------:R-:W-:Y:S01]  /*3ad0*/  ISETP.GT.U32.AND P2, PT, R24, R3, PT ;  /* 0x000000031800720c */ /* 0x000fe20003f44070 */
[----:B------:R-:W-:-:S03]  /*3ae0*/  IMAD.HI.U32 R20, R2, R13, RZ ;  /* 0x0000000d02147227 */ /* 0x000fc600078e00ff */
[----:B------:R-:W-:Y:S01]  /*3af0*/  STL [R1+0x738], R21 ;  /* 0x0007381501007387 */ /* 0x000fe20000100800 */
[----:B------:R-:W-:Y:S02]  /*3b00*/  IMAD.MOV R18, RZ, RZ, -R18 ;  /* 0x000000ffff127224 */ /* 0x000fe400078e0a12 */
[----:B------:R-:W-:Y:S01]  /*3b10*/  IMAD R10, R24, R7, R10 ;  /* 0x00000007180a7224 */ /* 0x000fe200078e020a */
[----:B------:R-:W-:Y:S01]  /*3b20*/  IABS R7, R11 ;  /* 0x0000000b00077213 */ /* 0x000fe20000000000 */
[----:B------:R-:W-:Y:S02]  /*3b30*/  IMAD.MOV R20, RZ, RZ, -R20 ;  /* 0x000000ffff147224 */ /* 0x000fe400078e0a14 */
[----:B------:R-:W-:Y:S01]  /*3b40*/  @!P4 IMAD.IADD R0, R0, 0x1, -R24 ;  /* 0x000000010000c824 */ /* 0x000fe200078e0a18 */
[C---:B------:R-:W-:Y:S01]  /*3b50*/  ISETP.GT.U32.AND P4, PT, R24.reuse, R14, PT ;  /* 0x0000000e1800720c */ /* 0x040fe20003f84070 */
[C---:B------:R-:W-:Y:S02]  /*3b60*/  IMAD R16, R24.reuse, R18, R16 ;  /* 0x0000001218107224 */ /* 0x040fe400078e0210 */
[----:B------:R-:W-:Y:S01]  /*3b70*/  @!P0 IMAD.MOV R19, RZ, RZ, -R19 ;  /* 0x000000ffff138224 */ /* 0x000fe200078e0a13 */
[C---:B------:R-:W-:Y:S01]  /*3b80*/  ISETP.GT.U32.AND P0, PT, R24.reuse, R10, PT ;  /* 0x0000000a1800720c */ /* 0x040fe20003f04070 */
[----:B------:R-:W-:-:S02]  /*3b90*/  IMAD R13, R24, R20, R13 ;  /* 0x00000014180d7224 */ /* 0x000fc400078e020d */
[--C-:B------:R-:W-:Y:S01]  /*3ba0*/  @!P6 IMAD.IADD R6, R6, 0x1, -R24.reuse ;  /* 0x000000010606e824 */ /* 0x100fe200078e0a18 */
[C---:B------:R-:W-:Y:S01]  /*3bb0*/  ISETP.GT.U32.AND P6, PT, R24.reuse, R16, PT ;  /* 0x000000101800720c */ /* 0x040fe20003fc4070 */
[----:B------:R-:W-:Y:S01]  /*3bc0*/  @!P2 IMAD.IADD R3, R3, 0x1, -R24 ;  /* 0x000000010303a824 */ /* 0x000fe200078e0a18 */
[----:B------:R-:W-:Y:S01]  /*3bd0*/  ISETP.GT.U32.AND P2, PT, R24, R13, PT ;  /* 0x0000000d1800720c */ /* 0x000fe20003f44070 */
[----:B------:R0:W-:Y:S01]  /*3be0*/  STL [R1+0x734], R19 ;  /* 0x0007341301007387 */ /* 0x0001e20000100800 */
[----:B------:R-:W-:Y:S02]  /*3bf0*/  IMAD.MOV.U32 R22, RZ, RZ, R0 ;  /* 0x000000ffff167224 */ /* 0x000fe400078e0000 */
[----:B------:R-:W-:Y:S01]  /*3c00*/  @!P4 IMAD.IADD R14, R14, 0x1, -R24 ;  /* 0x000000010e0ec824 */ /* 0x000fe200078e0a18 */
[----:B------:R-:W-:Y:S01]  /*3c10*/  ISETP.GE.AND P4, PT, R5, RZ, PT ;  /* 0x000000ff0500720c */ /* 0x000fe20003f86270 */
[----:B------:R-:W-:Y:S01]  /*3c20*/  IMAD.HI.U32 R20, R2, R7, RZ ;  /* 0x0000000702147227 */ /* 0x000fe200078e00ff */
[----:B------:R-:W-:-:S03]  /*3c30*/  IADD3 R5, R29, 0x1c6, RZ ;  /* 0x000001c61d057810 */ /* 0x000fc60007ffe0ff */
[----:B------:R-:W-:Y:S01]  /*3c40*/  @!P0 IMAD.IADD R10, R10, 0x1, -R24 ;  /* 0x000000010a0a8824 */ /* 0x000fe200078e0a18 */
[----:B------:R-:W-:Y:S01]  /*3c50*/  ISETP.GE.AND P0, PT, R15, RZ, PT ;  /* 0x000000ff0f00720c */ /* 0x000fe20003f06270 */
[----:B0-----:R-:W-:Y:S01]  /*3c60*/  IMAD.HI.U32 R19, R2, R17, RZ ;  /* 0x0000001102137227 */ /* 0x001fe200078e00ff */
[----:B------:R-:W-:-:S03]  /*3c70*/  IADD3 R15, R29, 0x1c7, RZ ;  /* 0x000001c71d0f7810 */ /* 0x000fc60007ffe0ff */
[--C-:B------:R-:W-:Y:S01]  /*3c80*/  @!P6 IMAD.IADD R16, R16, 0x1, -R24.reuse ;  /* 0x000000011010e824 */ /* 0x100fe200078e0a18 */
[C---:B------:R-:W-:Y:S01]  /*3c90*/  ISETP.GT.U32.AND P6, PT, R24.reuse, R14, PT ;  /* 0x0000000e1800720c */ /* 0x040fe20003fc4070 */
[----:B------:R-:W-:Y:S02]  /*3ca0*/  IMAD.MOV R19, RZ, RZ, -R19 ;  /* 0x000000ffff137224 */ /* 0x000fe400078e0a13 */
[----:B------:R-:W-:Y:S01]  /*3cb0*/  @!P2 IMAD.IADD R13, R13, 0x1, -R24 ;  /* 0x000000010d0da824 */ /* 0x000fe200078e0a18 */
[C---:B------:R-:W-:Y:S01]  /*3cc0*/  ISETP.GT.U32.AND P2, PT, R24.reuse, R10, PT ;  /* 0x0000000a1800720c */ /* 0x040fe20003f44070 */
[C---:B------:R-:W-:Y:S02]  /*3cd0*/  IMAD R17, R24.reuse, R19, R17 ;  /* 0x0000001318117224 */ /* 0x040fe400078e0211 */
[----:B------:R-:W-:Y:S01]  /*3ce0*/  @!P5 IMAD.MOV R22, RZ, RZ, -R22 ;  /* 0x000000ffff16d224 */ /* 0x000fe200078e0a16 */
[C---:B------:R-:W-:Y:S01]  /*3cf0*/  ISETP.GT.U32.AND P5, PT, R24.reuse, R13, PT ;  /* 0x0000000d1800720c */ /* 0x040fe20003fa4070 */
[----:B------:R-:W-:Y:S01]  /*3d00*/  IMAD.MOV.U32 R0, RZ, RZ, R6 ;  /* 0x000000ffff007224 */ /* 0x000fe200078e0006 */
[----:B------:R-:W-:Y:S01]  /*3d10*/  IABS R6, R15 ;  /* 0x0000000f00067213 */ /* 0x000fe20000000000 */
[----:B------:R-:W-:Y:S01]  /*3d20*/  IMAD.MOV R20, RZ, RZ, -R20 ;  /* 0x000000ffff147224 */ /* 0x000fe200078e0a14 */
[----:B------:R-:W-:Y:S01]  /*3d30*/  STL [R1+0x72c], R22 ;  /* 0x00072c1601007387 */ /* 0x000fe20000100800 */
[----:B------:R-:W-:Y:S01]  /*3d40*/  IMAD.MOV.U32 R21, RZ, RZ, R3 ;  /* 0x000000ffff157224 */ /* 0x000fe200078e0003 */
[----:B------:R-:W-:Y:S01]  /*3d50*/  IABS R3, R5 ;  /* 0x0000000500037213 */ /* 0x000fe20000000000 */
[----:B------:R-:W-:Y:S01]  /*3d60*/  @!P1 IMAD.MOV R0, RZ, RZ, -R0 ;  /* 0x000000ffff009224 */ /* 0x000fe200078e0a00 */
[C---:B------:R-:W-:Y:S01]  /*3d70*/  ISETP.GT.U32.AND P1, PT, R24.reuse, R17, PT ;  /* 0x000000111800720c */ /* 0x040fe20003f24070 */
[----:B------:R-:W-:-:S02]  /*3d80*/  IMAD R7, R24, R20, R7 ;  /* 0x0000001418077224 */ /* 0x000fc400078e0207 */
[----:B------:R-:W-:Y:S01]  /*3d90*/  @!P3 IMAD.MOV R21, RZ, RZ, -R21 ;  /* 0x000000ffff15b224 */ /* 0x000fe200078e0a15 */
[----:B------:R-:W-:Y:S01]  /*3da0*/  ISETP.GT.U32.AND P3, PT, R24, R16, PT ;  /* 0x000000101800720c */ /* 0x000fe20003f64070 */
[--C-:B------:R-:W-:Y:S01]  /*3db0*/  @!P6 IMAD.IADD R14, R14, 0x1, -R24.reuse ;  /* 0x000000010e0ee824 */ /* 0x100fe200078e0a18 */
[----:B------:R-:W-:Y:S01]  /*3dc0*/  ISETP.GT.U32.AND P6, PT, R24, R7, PT ;  /* 0x000000071800720c */ /* 0x000fe20003fc4070 */
[--C-:B------:R-:W-:Y:S01]  /*3dd0*/  @!P2 IMAD.IADD R10, R10, 0x1, -R24.reuse ;  /* 0x000000010a0aa824 */ /* 0x100fe200078e0a18 */
[----:B------:R-:W-:Y:S01]  /*3de0*/  ISETP.GE.AND P2, PT, R4, RZ, PT ;  /* 0x000000ff0400720c */ /* 0x000fe20003f46270 */
[----:B------:R-:W-:Y:S01]  /*3df0*/  IMAD.HI.U32 R4, R2, R6, RZ ;  /* 0x0000000602047227 */ /* 0x000fe200078e00ff */
[----:B------:R-:W-:Y:S03]  /*3e00*/  STL [R1+0x728], R21 ;  /* 0x0007281501007387 */ /* 0x000fe60000100800 */
[----:B------:R-:W-:Y:S01]  /*3e10*/  @!P5 IMAD.IADD R13, R13, 0x1, -R24 ;  /* 0x000000010d0dd824 */ /* 0x000fe200078e0a18 */
[----:B------:R0:W-:Y:S01]  /*3e20*/  STL [R1+0x724], R0 ;  /* 0x0007240001007387 */ /* 0x0001e20000100800 */
[----:B------:R-:W-:Y:S01]  /*3e30*/  ISETP.GE.AND P5, PT, R12, RZ, PT ;  /* 0x000000ff0c00720c */ /* 0x000fe20003fa6270 */
[----:B------:R-:W-:-:S02]  /*3e40*/  IMAD.MOV R4, RZ, RZ, -R4 ;  /* 0x000000ffff047224 */ /* 0x000fc400078e0a04 */
[----:B------:R-:W-:Y:S01]  /*3e50*/  @!P1 IMAD.IADD R17, R17, 0x1, -R24 ;  /* 0x0000000111119824 */ /* 0x000fe200078e0a18 */
[----:B------:R-:W-:Y:S01]  /*3e60*/  ISETP.GE.AND P1, PT, R11, RZ, PT ;  /* 0x000000ff0b00720c */ /* 0x000fe20003f26270 */
[----:B------:R-:W-:Y:S01]  /*3e70*/  IMAD.MOV.U32 R19, RZ, RZ, R10 ;  /* 0x000000ffff137224 */ /* 0x000fe200078e000a */
[----:B------:R-:W-:Y:S01]  /*3e80*/  IADD3 R11, R29, 0x1c3, RZ ;  /* 0x000001c31d0b7810 */ /* 0x000fe20007ffe0ff */
[----:B------:R-:W-:Y:S01]  /*3e90*/  @!P3 IMAD.IADD R16, R16, 0x1, -R24 ;  /* 0x000000011010b824 */ /* 0x000fe200078e0a18 */
[----:B------:R-:W-:Y:S01]  /*3ea0*/  ISETP.GE.AND P3, PT, R9, RZ, PT ;  /* 0x000000ff0900720c */ /* 0x000fe20003f66270 */
[----:B0-----:R-:W-:-:S04]  /*3eb0*/  IMAD.HI.U32 R0, R2, R3, RZ ;  /* 0x0000000302007227 */ /* 0x001fc800078e00ff */
[----:B------:R-:W-:Y:S02]  /*3ec0*/  IMAD.MOV R0, RZ, RZ, -R0 ;  /* 0x000000ffff007224 */ /* 0x000fe400078e0a00 */
[C---:B------:R-:W-:Y:S01]  /*3ed0*/  IMAD R6, R24.reuse, R4, R6 ;  /* 0x0000000418067224 */ /* 0x040fe200078e0206 */
[----:B------:R-:W-:Y:S01]  /*3ee0*/  IADD3 R4, R29, 0x1c5, RZ ;  /* 0x000001c51d047810 */ /* 0x000fe20007ffe0ff */
[----:B------:R-:W-:Y:S02]  /*3ef0*/  IMAD.MOV.U32 R10, RZ, RZ, R13 ;  /* 0x000000ffff0a7224 */ /* 0x000fe400078e000d */
[----:B------:R-:W-:Y:S01]  /*3f00*/  @!P0 IMAD.MOV R19, RZ, RZ, -R19 ;  /* 0x000000ffff138224 */ /* 0x000fe200078e0a13 */
[C---:B------:R-:W-:Y:S01]  /*3f10*/  ISETP.GT.U32.AND P0, PT, R24.reuse, R17, PT ;  /* 0x000000111800720c */ /* 0x040fe20003f04070 */
[----:B------:R-:W-:Y:S01]  /*3f20*/  IMAD.MOV.U32 R18, RZ, RZ, R14 ;  /* 0x000000ffff127224 */ /* 0x000fe200078e000e */
[----:B------:R-:W-:Y:S01]  /*3f30*/  IABS R12, R4 ;  /* 0x00000004000c7213 */ /* 0x000fe20000000000 */
[----:B------:R-:W-:Y:S01]  /*3f40*/  @!P6 IMAD.IADD R7, R7, 0x1, -R24 ;  /* 0x000000010707e824 */ /* 0x000fe200078e0a18 */
[----:B------:R-:W-:Y:S01]  /*3f50*/  STL [R1+0x720], R19 ;  /* 0x0007201301007387 */ /* 0x000fe20000100800 */
[C---:B------:R-:W-:Y:S01]  /*3f60*/  IMAD R3, R24.reuse, R0, R3 ;  /* 0x0000000018037224 */ /* 0x040fe200078e0203 */
[----:B------:R-:W-:Y:S01]  /*3f70*/  IADD3 R0, R29, 0x1c4, RZ ;  /* 0x000001c41d007810 */ /* 0x000fe20007ffe0ff */
[----:B------:R-:W-:Y:S01]  /*3f80*/  IMAD.MOV.U32 R9, RZ, RZ, R16 ;  /* 0x000000ffff097224 */ /* 0x000fe200078e0010 */
[----:B------:R-:W-:Y:S01]  /*3f90*/  ISETP.GE.AND P6, PT, R15, RZ, PT ;  /* 0x000000ff0f00720c */ /* 0x000fe20003fc6270 */
[----:B------:R-:W-:Y:S01]  /*3fa0*/  @!P2 IMAD.MOV R10, RZ, RZ, -R10 ;  /* 0x000000ffff0aa224 */ /* 0x000fe200078e0a0a */
[C---:B------:R-:W-:Y:S01]  /*3fb0*/  ISETP.GT.U32.AND P2, PT, R24.reuse, R6, PT ;  /* 0x000000061800720c */ /* 0x040fe20003f44070 */
[----:B------:R-:W-:Y:S01]  /*3fc0*/  @!P4 IMAD.MOV R18, RZ, RZ, -R18 ;  /* 0x000000ffff12c224 */ /* 0x000fe200078e0a12 */
[C---:B------:R-:W-:Y:S01]  /*3fd0*/  ISETP.GT.U32.AND P4, PT, R24.reuse, R7, PT ;  /* 0x000000071800720c */ /* 0x040fe20003f84070 */
[----:B------:R-:W-:Y:S01]  /*3fe0*/  @!P5 IMAD.MOV R9, RZ, RZ, -R9 ;  /* 0x000000ffff09d224 */ /* 0x000fe200078e0a09 */
[----:B------:R-:W-:Y:S01]  /*3ff0*/  ISETP.GT.U32.AND P5, PT, R24, R3, PT ;  /* 0x000000031800720c */ /* 0x000fe20003fa4070 */
[----:B------:R-:W-:Y:S01]  /*4000*/  @!P0 IMAD.IADD R17, R17, 0x1, -R24 ;  /* 0x0000000111118824 */ /* 0x000fe200078e0a18 */
[----:B------:R-:W-:Y:S01]  /*4010*/  ISETP.GE.AND P0, PT, R5, RZ, PT ;  /* 0x000000ff0500720c */ /* 0x000fe20003f06270 */
[----:B------:R-:W-:Y:S01]  /*4020*/  STL [R1+0x71c], R18 ;  /* 0x00071c1201007387 */ /* 0x000fe20000100800 */
[----:B------:R-:W-:-:S02]  /*4030*/  IABS R5, R0 ;  /* 0x0000000000057213 */ /* 0x000fc40000000000 */
[----:B------:R-:W-:Y:S01]  /*4040*/  IADD3 R14, R29, 0x1be, RZ ;  /* 0x000001be1d0e7810 */ /* 0x000fe20007ffe0ff */
[----:B------:R0:W-:Y:S02]  /*4050*/  STL [R1+0x700], R10 ;  /* 0x0007000a01007387 */ /* 0x0001e40000100800 */
[--C-:B------:R-:W-:Y:S01]  /*4060*/  @!P2 IMAD.IADD R6, R6, 0x1, -R24.reuse ;  /* 0x000000010606a824 */ /* 0x100fe200078e0a18 */
[----:B------:R-:W-:Y:S01]  /*4070*/  ISETP.GE.AND P2, PT, R0, RZ, PT ;  /* 0x000000ff0000720c */ /* 0x000fe20003f46270 */
[--C-:B------:R-:W-:Y:S01]  /*4080*/  @!P4 IMAD.IADD R7, R7, 0x1, -R24.reuse ;  /* 0x000000010707c824 */ /* 0x100fe200078e0a18 */
[----:B------:R-:W-:Y:S01]  /*4090*/  ISETP.GE.AND P4, PT, R4, RZ, PT ;  /* 0x000000ff0400720c */ /* 0x000fe20003f86270 */
[----:B------:R-:W-:Y:S01]  /*40a0*/  @!P5 IMAD.IADD R3, R3, 0x1, -R24 ;  /* 0x000000010303d824 */ /* 0x000fe200078e0a18 */
[----:B------:R-:W-:Y:S01]  /*40b0*/  ISETP.GT.U32.AND P5, PT, R24, R6, PT ;  /* 0x000000061800720c */ /* 0x000fe20003fa4070 */
[----:B------:R-:W-:Y:S01]  /*40c0*/  IMAD.MOV.U32 R4, RZ, RZ, R5 ;  /* 0x000000ffff047224 */ /* 0x000fe200078e0005 */
[----:B------:R1:W-:Y:S01]  /*40d0*/  STL [R1+0x14], R9 ;  /* 0x0000140901007387 */ /* 0x0003e20000100800 */
[----:B------:R-:W-:Y:S01]  /*40e0*/  IMAD.HI.U32 R5, R2, R12, RZ ;  /* 0x0000000c02057227 */ /* 0x000fe200078e00ff */
[----:B0-----:R-:W-:-:S03]  /*40f0*/  IADD3 R10, R29, 0x1c1, RZ ;  /* 0x000001c11d0a7810 */ /* 0x001fc60007ffe0ff */
[----:B------:R-:W-:Y:S02]  /*4100*/  IMAD.MOV R5, RZ, RZ, -R5 ;  /* 0x000000ffff057224 */ /* 0x000fe400078e0a05 */
[----:B------:R-:W-:-:S04]  /*4110*/  IMAD.HI.U32 R0, R2, R4, RZ ;  /* 0x0000000402007227 */ /* 0x000fc800078e00ff */
[----:B------:R-:W-:Y:S02]  /*4120*/  IMAD R12, R24, R5, R12 ;  /* 0x00000005180c7224 */ /* 0x000fe400078e020c */
[----:B-1----:R-:W-:Y:S01]  /*4130*/  IMAD.MOV.U32 R9, RZ, RZ, R17 ;  /* 0x000000ffff097224 */ /* 0x002fe200078e0011 */
[C---:B------:R-:W-:Y:S01]  /*4140*/  IADD3 R17, R29.reuse, 0x1bf, RZ ;  /* 0x000001bf1d117810 */ /* 0x040fe20007ffe0ff */
[----:B------:R-:W-:Y:S01]  /*4150*/  @!P5 IMAD.IADD R6, R6, 0x1, -R24 ;  /* 0x000000010606d824 */ /* 0x000fe200078e0a18 */
[C---:B------:R-:W-:Y:S01]  /*4160*/  ISETP.GT.U32.AND P5, PT, R24.reuse, R12, PT ;  /* 0x0000000c1800720c */ /* 0x040fe20003fa4070 */
[----:B------:R-:W-:Y:S01]  /*4170*/  @!P3 IMAD.MOV R9, RZ, RZ, -R9 ;  /* 0x000000ffff09b224 */ /* 0x000fe200078e0a09 */
[C---:B------:R-:W-:Y:S01]  /*4180*/  ISETP.GT.U32.AND P3, PT, R24.reuse, R3, PT ;  /* 0x000000031800720c */ /* 0x040fe20003f64070 */
[----:B------:R-:W-:Y:S02]  /*4190*/  IMAD.MOV R0, RZ, RZ, -R0 ;  /* 0x000000ffff007224 */ /* 0x000fe400078e0a00 */
[----:B------:R-:W-:Y:S01]  /*41a0*/  IMAD.MOV.U32 R13, RZ, RZ, R6 ;  /* 0x000000ffff0d7224 */ /* 0x000fe200078e0006 */
[----:B------:R0:W-:Y:S01]  /*41b0*/  STL [R1+0x704], R9 ;  /* 0x0007040901007387 */ /* 0x0001e20000100800 */
[----:B------:R-:W-:Y:S01]  /*41c0*/  IMAD R4, R24, R0, R4 ;  /* 0x0000000018047224 */ /* 0x000fe200078e0204 */
[----:B------:R-:W-:Y:S01]  /*41d0*/  IADD3 R0, R29, 0x1c0, RZ ;  /* 0x000001c01d007810 */ /* 0x000fe20007ffe0ff */
[----:B------:R-:W-:-:S02]  /*41e0*/  @!P6 IMAD.MOV R13, RZ, RZ, -R13 ;  /* 0x000000ffff0de224 */ /* 0x000fc400078e0a0d */
[----:B------:R-:W-:Y:S01]  /*41f0*/  @!P1 IMAD.MOV R7, RZ, RZ, -R7 ;  /* 0x000000ffff079224 */ /* 0x000fe200078e0a07 */
[----:B------:R-:W-:Y:S01]  /*4200*/  ISETP.GT.U32.AND P6, PT, R24, R4, PT ;  /* 0x000000041800720c */ /* 0x000fe20003fc4070 */
[--C-:B------:R-:W-:Y:S01]  /*4210*/  @!P5 IMAD.IADD R12, R12, 0x1, -R24.reuse ;  /* 0x000000010c0cd824 */ /* 0x100fe200078e0a18 */
[----:B------:R-:W-:Y:S01]  /*4220*/  ISETP.GE.AND P1, PT, R11, RZ, PT ;  /* 0x000000ff0b00720c */ /* 0x000fe20003f26270 */
[--C-:B------:R-:W-:Y:S01]  /*4230*/  @!P3 IMAD.IADD R3, R3, 0x1, -R24.reuse ;  /* 0x000000010303b824 */ /* 0x100fe200078e0a18 */
[----:B------:R-:W-:Y:S01]  /*4240*/  IABS R11, R11 ;  /* 0x0000000b000b7213 */ /* 0x000fe20000000000 */
[----:B------:R1:W-:Y:S01]  /*4250*/  STL [R1+0x708], R7 ;  /* 0x0007080701007387 */ /* 0x0003e20000100800 */
[----:B------:R-:W-:Y:S01]  /*4260*/  ISETP.GT.U32.AND P5, PT, R24, R12, PT ;  /* 0x0000000c1800720c */ /* 0x000fe20003fa4070 */
[----:B0-----:R-:W-:Y:S02]  /*4270*/  IMAD.MOV.U32 R9, RZ, RZ, R3 ;  /* 0x000000ffff097224 */ /* 0x001fe400078e0003 */
[----:B------:R-:W-:Y:S01]  /*4280*/  IMAD.HI.U32 R5, R2, R11, RZ ;  /* 0x0000000b02057227 */ /* 0x000fe200078e00ff */
[----:B------:R-:W-:Y:S03]  /*4290*/  STL [R1+0x70c], R13 ;  /* 0x00070c0d01007387 */ /* 0x000fe60000100800 */
[----:B------:R-:W-:Y:S01]  /*42a0*/  @!P0 IMAD.MOV R9, RZ, RZ, -R9 ;  /* 0x000000ffff098224 */ /* 0x000fe200078e0a09 */
[----:B------:R-:W-:Y:S01]  /*42b0*/  ISETP.GE.AND P0, PT, R10, RZ, PT ;  /* 0x000000ff0a00720c */ /* 0x000fe20003f06270 */
[----:B------:R-:W-:Y:S01]  /*42c0*/  IMAD.MOV R5, RZ, RZ, -R5 ;  /* 0x000000ffff057224 */ /* 0x000fe200078e0a05 */
[----:B-1----:R-:W-:Y:S01]  /*42d0*/  IADD3 R7, R29, 0x1c2, RZ ;  /* 0x000001c21d077810 */ /* 0x002fe20007ffe0ff */
[----:B------:R-:W-:Y:S01]  /*42e0*/  @!P6 IMAD.IADD R4, R4, 0x1, -R24 ;  /* 0x000000010404e824 */ /* 0x000fe200078e0a18 */
[----:B------:R-:W-:Y:S01]  /*42f0*/  IABS R10, R10 ;  /* 0x0000000a000a7213 */ /* 0x000fe20000000000 */
[----:B------:R0:W-:Y:S01]  /*4300*/  STL [R1+0x718], R9 ;  /* 0x0007180901007387 */ /* 0x0001e20000100800 */
[----:B------:R-:W-:Y:S01]  /*4310*/  ISETP.GE.AND P3, PT, R7, RZ, PT ;  /* 0x000000ff0700720c */ /* 0x000fe20003f66270 */
[----:B------:R-:W-:Y:S01]  /*4320*/  IMAD R11, R24, R5, R11 ;  /* 0x00000005180b7224 */ /* 0x000fe200078e020b */
[----:B------:R-:W-:Y:S01]  /*4330*/  IABS R7, R7 ;  /* 0x0000000700077213 */ /* 0x000fe20000000000 */
[----:B------:R-:W-:Y:S01]  /*4340*/  IMAD.HI.U32 R5, R2, R10, RZ ;  /* 0x0000000a02057227 */ /* 0x000fe200078e00ff */
[----:B------:R-:W-:-:S03]  /*4350*/  ISETP.GT.U32.AND P6, PT, R24, R4, PT ;  /* 0x000000041800720c */ /* 0x000fc60003fc4070 */
[----:B------:R-:W-:Y:S01]  /*4360*/  @!P5 IMAD.IADD R12, R12, 0x1, -R24 ;  /* 0x000000010c0cd824 */ /* 0x000fe200078e0a18 */
[----:B------:R-:W-:Y:S01]  /*4370*/  ISETP.GT.U32.AND P5, PT, R24, R11, PT ;  /* 0x0000000b1800720c */ /* 0x000fe20003fa4070 */
[----:B------:R-:W-:Y:S01]  /*4380*/  IMAD.HI.U32 R3, R2, R7, RZ ;  /* 0x0000000702037227 */ /* 0x000fe200078e00ff */
[----:B0-----:R-:W-:-:S03]  /*4390*/  IABS R9, R0 ;  /* 0x0000000000097213 */ /* 0x001fc60000000000 */
[----:B------:R-:W-:Y:S02]  /*43a0*/  IMAD.MOV R5, RZ, RZ, -R5 ;  /* 0x000000ffff057224 */ /* 0x000fe400078e0a05 */
[----:B------:R-:W-:-:S04]  /*43b0*/  IMAD.HI.U32 R6, R2, R9, RZ ;  /* 0x0000000902067227 */ /* 0x000fc800078e00ff */
[----:B------:R-:W-:Y:S02]  /*43c0*/  IMAD.MOV R3, RZ, RZ, -R3 ;  /* 0x000000ffff037224 */ /* 0x000fe400078e0a03 */
[----:B------:R-:W-:Y:S02]  /*43d0*/  IMAD.MOV R6, RZ, RZ, -R6 ;  /* 0x000000ffff067224 */ /* 0x000fe400078e0a06 */
[C---:B------:R-:W-:Y:S02]  /*43e0*/  IMAD R10, R24.reuse, R5, R10 ;  /* 0x00000005180a7224 */ /* 0x040fe400078e020a */
[C---:B------:R-:W-:Y:S01]  /*43f0*/  IMAD R7, R24.reuse, R3, R7 ;  /* 0x0000000318077224 */ /* 0x040fe200078e0207 */
[----:B------:R-:W-:Y:S01]  /*4400*/  IABS R3, R17 ;  /* 0x0000001100037213 */ /* 0x000fe20000000000 */
[----:B------:R-:W-:Y:S02]  /*4410*/  IMAD.MOV.U32 R13, RZ, RZ, R12 ;  /* 0x000000ffff0d7224 */ /* 0x000fe400078e000c */
[----:B------:R-:W-:Y:S01]  /*4420*/  IMAD R9, R24, R6, R9 ;  /* 0x0000000618097224 */ /* 0x000fe200078e0209 */
[----:B------:R-:W-:Y:S01]  /*4430*/  IADD3 R6, R29, 0x1bd, RZ ;  /* 0x000001bd1d067810 */ /* 0x000fe20007ffe0ff */
[--C-:B------:R-:W-:Y:S01]  /*4440*/  @!P6 IMAD.IADD R4, R4, 0x1, -R24.reuse ;  /* 0x000000010404e824 */ /* 0x100fe200078e0a18 */
[C---:B------:R-:W-:Y:S01]  /*4450*/  ISETP.GT.U32.AND P6, PT, R24.reuse, R10, PT ;  /* 0x0000000a1800720c */ /* 0x040fe20003fc4070 */
[----:B------:R-:W-:Y:S01]  /*4460*/  @!P4 IMAD.MOV R13, RZ, RZ, -R13 ;  /* 0x000000ffff0dc224 */ /* 0x000fe200078e0a0d */
[C---:B------:R-:W-:Y:S01]  /*4470*/  ISETP.GT.U32.AND P4, PT, R24.reuse, R7, PT ;  /* 0x000000071800720c */ /* 0x040fe20003f84070 */
[----:B------:R-:W-:Y:S01]  /*4480*/  @!P5 IMAD.IADD R11, R11, 0x1, -R24 ;  /* 0x000000010b0bd824 */ /* 0x000fe200078e0a18 */
[----:B------:R-:W-:Y:S01]  /*4490*/  ISETP.GT.U32.AND P5, PT, R24, R9, PT ;  /* 0x000000091800720c */ /* 0x000fe20003fa4070 */
[----:B------:R-:W-:Y:S01]  /*44a0*/  IMAD.MOV.U32 R12, RZ, RZ, R4 ;  /* 0x000000ffff0c7224 */ /* 0x000fe200078e0004 */
[----:B------:R0:W-:Y:S01]  /*44b0*/  STL [R1+0x714], R13 ;  /* 0x0007140d01007387 */ /* 0x0001e20000100800 */
[----:B------:R-:W-:Y:S01]  /*44c0*/  IMAD.HI.U32 R5, R2, R3, RZ ;  /* 0x0000000302057227 */ /* 0x000fe200078e00ff */
[----:B------:R-:W-:-:S03]  /*44d0*/  IABS R16, R6 ;  /* 0x0000000600107213 */ /* 0x000fc60000000000 */
[----:B------:R-:W-:Y:S02]  /*44e0*/  IMAD.MOV R5, RZ, RZ, -R5 ;  /* 0x000000ffff057224 */ /* 0x000fe400078e0a05 */
[--C-:B------:R-:W-:Y:S02]  /*44f0*/  @!P6 IMAD.IADD R10, R10, 0x1, -R24.reuse ;  /* 0x000000010a0ae824 */ /* 0x100fe400078e0a18 */
[--C-:B------:R-:W-:Y:S01]  /*4500*/  @!P4 IMAD.IADD R7, R7, 0x1, -R24.reuse ;  /* 0x000000010707c824 */ /* 0x100fe200078e0a18 */
[----:B0-----:R-:W-:Y:S01]  /*4510*/  IABS R13, R14 ;  /* 0x0000000e000d7213 */ /* 0x001fe20000000000 */
[----:B------:R-:W-:Y:S01]  /*4520*/  @!P5 IMAD.IADD R9, R9, 0x1, -R24 ;  /* 0x000000010909d824 */ /* 0x000fe200078e0a18 */
[C---:B------:R-:W-:Y:S01]  /*4530*/  ISETP.GT.U32.AND P4, PT, R24.reuse, R11, PT ;  /* 0x0000000b1800720c */ /* 0x040fe20003f84070 */
[----:B------:R-:W-:Y:S01]  /*4540*/  @!P2 IMAD.MOV R12, RZ, RZ, -R12 ;  /* 0x000000ffff0ca224 */ /* 0x000fe200078e0a0c */
[----:B------:R-:W-:Y:S01]  /*4550*/  ISETP.GT.U32.AND P5, PT, R24, R10, PT ;  /* 0x0000000a1800720c */ /* 0x000fe20003fa4070 */
[----:B------:R-:W-:Y:S01]  /*4560*/  IMAD.HI.U32 R4, R2, R13, RZ ;  /* 0x0000000d02047227 */ /* 0x000fe200078e00ff */
[----:B------:R-:W-:-:S02]  /*4570*/  ISETP.GT.U32.AND P2, PT, R24, R9, PT ;  /* 0x000000091800720c */ /* 0x000fc40003f44070 */
[C---:B------:R-:W-:Y:S01]  /*4580*/  ISETP.GT.U32.AND P6, PT, R24.reuse, R7, PT ;  /* 0x000000071800720c */ /* 0x040fe20003fc4070 */
[----:B------:R-:W-:Y:S01]  /*4590*/  IMAD.MOV R4, RZ, RZ, -R4 ;  /* 0x000000ffff047224 */ /* 0x000fe200078e0a04 */
[----:B------:R0:W-:Y:S01]  /*45a0*/  STL [R1+0x710], R12 ;  /* 0x0007100c01007387 */ /* 0x0001e20000100800 */
[C---:B------:R-:W-:Y:S01]  /*45b0*/  IMAD R3, R24.reuse, R5, R3 ;  /* 0x0000000518037224 */ /* 0x040fe200078e0203 */
[C---:B------:R-:W-:Y:S01]  /*45c0*/  IADD3 R5, R29.reuse, 0x1bc, RZ ;  /* 0x000001bc1d057810 */ /* 0x040fe20007ffe0ff */
[C---:B------:R-:W-:Y:S01]  /*45d0*/  IMAD R13, R24.reuse, R4, R13 ;  /* 0x00000004180d7224 */ /* 0x040fe200078e020d */
[----:B------:R-:W-:Y:S01]  /*45e0*/  IADD3 R4, R29, 0x1bb, RZ ;  /* 0x000001bb1d047810 */ /* 0x000fe20007ffe0ff */
[--C-:B------:R-:W-:Y:S01]  /*45f0*/  @!P4 IMAD.IADD R11, R11, 0x1, -R24.reuse ;  /* 0x000000010b0bc824 */ /* 0x100fe200078e0a18 */
[----:B------:R-:W-:Y:S01]  /*4600*/  ISETP.GT.U32.AND P4, PT, R24, R3, PT ;  /* 0x000000031800720c */ /* 0x000fe20003f84070 */
[--C-:B------:R-:W-:Y:S01]  /*4610*/  @!P5 IMAD.IADD R10, R10, 0x1, -R24.reuse ;  /* 0x000000010a0ad824 */ /* 0x100fe200078e0a18 */
[----:B------:R-:W-:Y:S01]  /*4620*/  ISETP.GT.U32.AND P5, PT, R24, R13, PT ;  /* 0x0000000d1800720c */ /* 0x000fe20003fa4070 */
[--C-:B------:R-:W-:Y:S01]  /*4630*/  @!P2 IMAD.IADD R9, R9, 0x1, -R24.reuse ;  /* 0x000000010909a824 */ /* 0x100fe200078e0a18 */
[----:B------:R-:W-:Y:S01]  /*4640*/  ISETP.GE.AND P2, PT, R17, RZ, PT ;  /* 0x000000ff1100720c */ /* 0x000fe20003f46270 */
[----:B------:R-:W-:Y:S01]  /*4650*/  @!P6 IMAD.IADD R7, R7, 0x1, -R24 ;  /* 0x000000010707e824 */ /* 0x000fe200078e0a18 */
[----:B------:R-:W-:Y:S01]  /*4660*/  IABS R17, R4 ;  /* 0x0000000400117213 */ /* 0x000fe20000000000 */
[----:B0-----:R-:W-:Y:S01]  /*4670*/  IMAD.HI.U32 R12, R2, R16, RZ ;  /* 0x00000010020c7227 */ /* 0x001fe200078e00ff */
[----:B------:R-:W-:-:S02]  /*4680*/  IABS R15, R5 ;  /* 0x00000005000f7213 */ /* 0x000fc40000000000 */
[----:B------:R-:W-:Y:S01]  /*4690*/  ISETP.GE.AND P6, PT, R0, RZ, PT ;  /* 0x000000ff0000720c */ /* 0x000fe20003fc6270 */
[----:B------:R-:W-:Y:S02]  /*46a0*/  IMAD.MOV.U32 R19, RZ, RZ, R11 ;  /* 0x000000ffff137224 */ /* 0x000fe400078e000b */
[--C-:B------:R-:W-:Y:S01]  /*46b0*/  @!P4 IMAD.IADD R3, R3, 0x1, -R24.reuse ;  /* 0x000000010303c824 */ /* 0x100fe200078e0a18 */
[----:B------:R-:W-:Y:S01]  /*46c0*/  ISETP.GE.AND P4, PT, R14, RZ, PT ;  /* 0x000000ff0e00720c */ /* 0x000fe20003f86270 */
[----:B------:R-:W-:Y:S02]  /*46d0*/  @!P5 IMAD.IADD R13, R13, 0x1, -R24 ;  /* 0x000000010d0dd824 */ /* 0x000fe400078e0a18 */
[----:B------:R-:W-:Y:S02]  /*46e0*/  IMAD.MOV.U32 R14, RZ, RZ, R17 ;  /* 0x000000ffff0e7224 */ /* 0x000fe400078e0011 */
[----:B------:R-:W-:Y:S01]  /*46f0*/  IMAD.MOV R12, RZ, RZ, -R12 ;  /* 0x000000ffff0c7224 */ /* 0x000fe200078e0a0c */
[----:B------:R-:W-:Y:S01]  /*4700*/  ISETP.GT.U32.AND P5, PT, R24, R13, PT ;  /* 0x0000000d1800720c */ /* 0x000fe20003fa4070 */
[----:B------:R-:W-:-:S04]  /*4710*/  IMAD.HI.U32 R11, R2, R14, RZ ;  /* 0x0000000e020b7227 */ /* 0x000fc800078e00ff */
[----:B------:R-:W-:Y:S02]  /*4720*/  IMAD.MOV.U32 R18, RZ, RZ, R7 ;  /* 0x000000ffff127224 */ /* 0x000fe400078e0007 */
[----:B------:R-:W-:Y:S01]  /*4730*/  @!P1 IMAD.MOV R19, RZ, RZ, -R19 ;  /* 0x000000ffff139224 */ /* 0x000fe200078e0a13 */
[C---:B------:R-:W-:Y:S01]  /*4740*/  ISETP.GT.U32.AND P1, PT, R24.reuse, R3, PT ;  /* 0x000000031800720c */ /* 0x040fe20003f24070 */
[----:B------:R-:W-:Y:S02]  /*4750*/  IMAD.MOV R7, RZ, RZ, -R11 ;  /* 0x000000ffff077224 */ /* 0x000fe400078e0a0b */
[C---:B------:R-:W-:Y:S01]  /*4760*/  IMAD R16, R24.reuse, R12, R16 ;  /* 0x0000000c18107224 */ /* 0x040fe200078e0210 */
[----:B------:R0:W-:Y:S01]  /*4770*/  STL [R1+0x6ec], R19 ;  /* 0x0006ec1301007387 */ /* 0x0001e20000100800 */
[----:B------:R-:W-:Y:S02]  /*4780*/  IMAD R14, R24, R7, R14 ;  /* 0x00000007180e7224 */ /* 0x000fe400078e020e */
[----:B------:R-:W-:-:S04]  /*4790*/  IMAD.HI.U32 R0, R2, R15, RZ ;  /* 0x0000000f02007227 */ /* 0x000fc800078e00ff */
[----:B------:R-:W-:Y:S01]  /*47a0*/  @!P3 IMAD.MOV R18, RZ, RZ, -R18 ;  /* 0x000000ffff12b224 */ /* 0x000fe200078e0a12 */
[C---:B------:R-:W-:Y:S01]  /*47b0*/  ISETP.GT.U32.AND P3, PT, R24.reuse, R16, PT ;  /* 0x000000101800720c */ /* 0x040fe20003f64070 */
[----:B------:R-:W-:Y:S01]  /*47c0*/  @!P5 IMAD.IADD R13, R13, 0x1, -R24 ;  /* 0x000000010d0dd824 */ /* 0x000fe200078e0a18 */
[C---:B------:R-:W-:Y:S01]  /*47d0*/  ISETP.GT.U32.AND P5, PT, R24.reuse, R14, PT ;  /* 0x0000000e1800720c */ /* 0x040fe20003fa4070 */
[----:B------:R-:W-:Y:S01]  /*47e0*/  IMAD.MOV R0, RZ, RZ, -R0 ;  /* 0x000000ffff007224 */ /* 0x000fe200078e0a00 */
[----:B------:R-:W-:Y:S01]  /*47f0*/  STL [R1+0x6f0], R18 ;  /* 0x0006f01201007387 */ /* 0x000fe20000100800 */
[----:B------:R-:W-:Y:S01]  /*4800*/  @!P1 IMAD.IADD R3, R3, 0x1, -R24 ;  /* 0x0000000103039824 */ /* 0x000fe200078e0a18 */
[----:B------:R-:W-:Y:S01]  /*4810*/  ISETP.GE.AND P1, PT, R5, RZ, PT ;  /* 0x000000ff0500720c */ /* 0x000fe20003f26270 */
[----:B------:R-:W-:Y:S01]  /*4820*/  IMAD R15, R24, R0, R15 ;  /* 0x00000000180f7224 */ /* 0x000fe200078e020f */
[C---:B------:R-:W-:Y:S01]  /*4830*/  IADD3 R5, R29.reuse, 0x1b9, RZ ;  /* 0x000001b91d057810 */ /* 0x040fe20007ffe0ff */
[----:B------:R-:W-:Y:S01]  /*4840*/  @!P0 IMAD.MOV R10, RZ, RZ, -R10 ;  /* 0x000000ffff0a8224 */ /* 0x000fe200078e0a0a */
[----:B------:R-:W-:Y:S01]  /*4850*/  ISETP.GE.AND P0, PT, R6, RZ, PT ;  /* 0x000000ff0600720c */ /* 0x000fe20003f06270 */
[----:B------:R-:W-:Y:S01]  /*4860*/  @!P6 IMAD.MOV R9, RZ, RZ, -R9 ;  /* 0x000000ffff09e224 */ /* 0x000fe200078e0a09 */
[----:B------:R-:W-:Y:S01]  /*4870*/  ISETP.GT.U32.AND P6, PT, R24, R15, PT ;  /* 0x0000000f1800720c */ /* 0x000fe20003fc4070 */
[----:B------:R-:W-:Y:S01]  /*4880*/  IMAD.MOV.U32 R6, RZ, RZ, R3 ;  /* 0x000000ffff067224 */ /* 0x000fe200078e0003 */
[C---:B------:R-:W-:Y:S01]  /*4890*/  IADD3 R0, R29.reuse, 0x1ba, RZ ;  /* 0x000001ba1d007810 */ /* 0x040fe20007ffe0ff */
[----:B------:R-:W-:Y:S01]  /*48a0*/  @!P3 IMAD.IADD R16, R16, 0x1, -R24 ;  /* 0x000000011010b824 */ /* 0x000fe200078e0a18 */
[----:B------:R-:W-:Y:S01]  /*48b0*/  ISETP.GE.AND P3, PT, R4, RZ, PT ;  /* 0x000000ff0400720c */ /* 0x000fe20003f66270 */
[----:B------:R-:W-:Y:S01]  /*48c0*/  @!P2 IMAD.MOV R6, RZ, RZ, -R6 ;  /* 0x000000ffff06a224 */ /* 0x000fe200078e0a06 */
[----:B------:R-:W-:Y:S01]  /*48d0*/  IABS R4, R5 ;  /* 0x0000000500047213 */ /* 0x000fe20000000000 */
[--C-:B------:R-:W-:Y:S01]  /*48e0*/  @!P5 IMAD.IADD R14, R14, 0x1, -R24.reuse ;  /* 0x000000010e0ed824 */ /* 0x100fe200078e0a18 */
[----:B------:R-:W-:Y:S01]  /*48f0*/  STL [R1+0x6f4], R10 ;  /* 0x0006f40a01007387 */ /* 0x000fe20000100800 */
[----:B------:R-:W-:Y:S01]  /*4900*/  IABS R11, R0 ;  /* 0x00000000000b7213 */ /* 0x000fe20000000000 */
[----:B0-----:R-:W-:Y:S01]  /*4910*/  IMAD.MOV.U32 R19, RZ, RZ, R13 ;  /* 0x000000ffff137224 */ /* 0x001fe200078e000d */
[----:B------:R-:W-:Y:S01]  /*4920*/  IADD3 R3, R29, 0x1b7, RZ ;  /* 0x000001b71d037810 */ /* 0x000fe20007ffe0ff */
[----:B------:R0:W-:Y:S01]  /*4930*/  STL [R1+0x6f8], R9 ;  /* 0x0006f80901007387 */ /* 0x0001e20000100800 */
[C---:B------:R-:W-:Y:S01]  /*4940*/  ISETP.GT.U32.AND P5, PT, R24.reuse, R14, PT ;  /* 0x0000000e1800720c */ /* 0x040fe20003fa4070 */
[----:B------:R-:W-:Y:S01]  /*4950*/  @!P6 IMAD.IADD R15, R15, 0x1, -R24 ;  /* 0x000000010f0fe824 */ /* 0x000fe200078e0a18 */
[----:B------:R-:W-:Y:S01]  /*4960*/  ISETP.GT.U32.AND P6, PT, R24, R16, PT ;  /* 0x000000101800720c */ /* 0x000fe20003fc4070 */
[----:B------:R1:W-:Y:S01]  /*4970*/  STL [R1+0x6fc], R6 ;  /* 0x0006fc0601007387 */ /* 0x0003e20000100800 */
[----:B------:R-:W-:-:S02]  /*4980*/  IMAD.HI.U32 R7, R2, R11, RZ ;  /* 0x0000000b02077227 */ /* 0x000fc400078e00ff */
[C---:B------:R-:W-:Y:S02]  /*4990*/  ISETP.GT.U32.AND P2, PT, R24.reuse, R15, PT ;  /* 0x0000000f1800720c */ /* 0x040fe40003f44070 */
[----:B------:R-:W-:Y:S01]  /*49a0*/  IMAD.MOV R7, RZ, RZ, -R7 ;  /* 0x000000ffff077224 */ /* 0x000fe200078e0a07 */
[----:B0-----:R-:W-:Y:S01]  /*49b0*/  IADD3 R9, R29, 0x1b8, RZ ;  /* 0x000001b81d097810 */ /* 0x001fe20007ffe0ff */
[----:B------:R-:W-:Y:S02]  /*49c0*/  @!P4 IMAD.MOV R19, RZ, RZ, -R19 ;  /* 0x000000ffff13c224 */ /* 0x000fe400078e0a13 */
[----:B------:R-:W-:Y:S01]  /*49d0*/  IMAD R11, R24, R7, R11 ;  /* 0x00000007180b7224 */ /* 0x000fe200078e020b */
[----:B------:R-:W-:Y:S01]  /*49e0*/  IABS R12, R9 ;  /* 0x00000009000c7213 */ /* 0x000fe20000000000 */
[----:B-1----:R-:W-:Y:S01]  /*49f0*/  IMAD.HI.U32 R6, R2, R4, RZ ;  /* 0x0000000402067227 */ /* 0x002fe200078e00ff */
[----:B------:R-:W-:Y:S01]  /*4a00*/  IABS R7, R3 ;  /* 0x0000000300077213 */ /* 0x000fe20000000000 */
[----:B------:R-:W-:Y:S02]  /*4a10*/  STL [R1+0x680], R19 ;  /* 0x0006801301007387 */ /* 0x000fe40000100800 */
[----:B------:R-:W-:-:S02]  /*4a20*/  IMAD.MOV R6, RZ, RZ, -R6 ;  /* 0x000000ffff067224 */ /* 0x000fc400078e0a06 */
[----:B------:R-:W-:Y:S02]  /*4a30*/  @!P5 IMAD.IADD R14, R14, 0x1, -R24 ;  /* 0x000000010e0ed824 */ /* 0x000fe400078e0a18 */
[----:B------:R-:W-:Y:S01]  /*4a40*/  IMAD R4, R24, R6, R4 ;  /* 0x0000000618047224 */ /* 0x000fe200078e0204 */
[----:B------:R-:W-:Y:S01]  /*4a50*/  IADD3 R6, R29, 0x1b6, RZ ;  /* 0x000001b61d067810 */ /* 0x000fe20007ffe0ff */
[--C-:B------:R-:W-:Y:S01]  /*4a60*/  @!P6 IMAD.IADD R16, R16, 0x1, -R24.reuse ;  /* 0x000000011010e824 */ /* 0x100fe200078e0a18 */
[C---:B------:R-:W-:Y:S01]  /*4a70*/  ISETP.GT.U32.AND P6, PT, R24.reuse, R11, PT ;  /* 0x0000000b1800720c */ /* 0x040fe20003fc4070 */
[----:B------:R-:W-:Y:S01]  /*4a80*/  @!P2 IMAD.IADD R15, R15, 0x1, -R24 ;  /* 0x000000010f0fa824 */ /* 0x000fe200078e0a18 */
[----:B------:R-:W-:Y:S01]  /*4a90*/  ISETP.GT.U32.AND P5, PT, R24, R4, PT ;  /* 0x000000041800720c */ /* 0x000fe20003fa4070 */
[----:B------:R-:W-:Y:S01]  /*4aa0*/  IMAD.HI.U32 R17, R2, R12, RZ ;  /* 0x0000000c02117227 */ /* 0x000fe200078e00ff */
[----:B------:R-:W-:Y:S02]  /*4ab0*/  IABS R10, R6 ;  /* 0x00000006000a7213 */ /* 0x000fe40000000000 */
[----:B------:R-:W-:Y:S01]  /*4ac0*/  ISETP.GE.AND P2, PT, R0, RZ, PT ;  /* 0x000000ff0000720c */ /* 0x000fe20003f46270 */
[----:B------:R-:W-:-:S04]  /*4ad0*/  IMAD.HI.U32 R0, R2, R7, RZ ;  /* 0x0000000702007227 */ /* 0x000fc800078e00ff */
[----:B------:R-:W-:-:S04]  /*4ae0*/  IMAD.HI.U32 R13, R2, R10, RZ ;  /* 0x0000000a020d7227 */ /* 0x000fc800078e00ff */
[--C-:B------:R-:W-:Y:S02]  /*4af0*/  @!P5 IMAD.IADD R4, R4, 0x1, -R24.reuse ;  /* 0x000000010404d824 */ /* 0x100fe400078e0a18 */
[----:B------:R-:W-:Y:S01]  /*4b00*/  @!P6 IMAD.IADD R11, R11, 0x1, -R24 ;  /* 0x000000010b0be824 */ /* 0x000fe200078e0a18 */
[----:B------:R-:W-:Y:S01]  /*4b10*/  ISETP.GE.AND P6, PT, R5, RZ, PT ;  /* 0x000000ff0500720c */ /* 0x000fe20003fc6270 */
[----:B------:R-:W-:Y:S01]  /*4b20*/  IMAD.MOV R13, RZ, RZ, -R13 ;  /* 0x000000ffff0d7224 */ /* 0x000fe200078e0a0d */
[C---:B------:R-:W-:Y:S01]  /*4b30*/  ISETP.GT.U32.AND P5, PT, R24.reuse, R4, PT ;  /* 0x000000041800720c */ /* 0x040fe20003fa4070 */
[----:B------:R-:W-:Y:S01]  /*4b40*/  IMAD.MOV R17, RZ, RZ, -R17 ;  /* 0x000000ffff117224 */ /* 0x000fe200078e0a11 */
[C---:B------:R-:W-:Y:S01]  /*4b50*/  ISETP.GT.U32.AND P4, PT, R24.reuse, R11, PT ;  /* 0x0000000b1800720c */ /* 0x040fe20003f84070 */
[----:B------:R-:W-:Y:S01]  /*4b60*/  @!P1 IMAD.MOV R15, RZ, RZ, -R15 ;  /* 0x000000ffff0f9224 */ /* 0x000fe200078e0a0f */
[----:B------:R-:W-:Y:S01]  /*4b70*/  ISETP.GE.AND P1, PT, R9, RZ, PT ;  /* 0x000000ff0900720c */ /* 0x000fe20003f26270 */
[----:B------:R-:W-:Y:S01]  /*4b80*/  IMAD R9, R24, R13, R10 ;  /* 0x0000000d18097224 */ /* 0x000fe200078e020a */
[----:B------:R-:W-:Y:S01]  /*4b90*/  IADD3 R5, R29, 0x1b5, RZ ;  /* 0x000001b51d057810 */ /* 0x000fe20007ffe0ff */
[----:B------:R-:W-:-:S02]  /*4ba0*/  IMAD.MOV R0, RZ, RZ, -R0 ;  /* 0x000000ffff007224 */ /* 0x000fc400078e0a00 */
[----:B------:R-:W-:Y:S02]  /*4bb0*/  IMAD R12, R24, R17, R12 ;  /* 0x00000011180c7224 */ /* 0x000fe400078e020c */
[----:B------:R-:W-:Y:S02]  /*4bc0*/  IMAD.MOV.U32 R18, RZ, RZ, R16 ;  /* 0x000000ffff127224 */ /* 0x000fe400078e0010 */
[----:B------:R-:W-:Y:S01]  /*4bd0*/  @!P5 IMAD.IADD R4, R4, 0x1, -R24 ;  /* 0x000000010404d824 */ /* 0x000fe200078e0a18 */
[C---:B------:R-:W-:Y:S01]  /*4be0*/  ISETP.GT.U32.AND P5, PT, R24.reuse, R9, PT ;  /* 0x000000091800720c */ /* 0x040fe20003fa4070 */
[C---:B------:R-:W-:Y:S01]  /*4bf0*/  IMAD R7, R24.reuse, R0, R7 ;  /* 0x0000000018077224 */ /* 0x040fe200078e0207 */
[----:B------:R-:W-:Y:S01]  /*4c00*/  IABS R0, R5 ;  /* 0x0000000500007213 */ /* 0x000fe20000000000 */
[----:B------:R-:W-:Y:S01]  /*4c10*/  @!P0 IMAD.MOV R18, RZ, RZ, -R18 ;  /* 0x000000ffff128224 */ /* 0x000fe200078e0a12 */
[C---:B------:R-:W-:Y:S01]  /*4c20*/  ISETP.GT.U32.AND P0, PT, R24.reuse, R12, PT ;  /* 0x0000000c1800720c */ /* 0x040fe20003f04070 */
[----:B------:R-:W-:Y:S01]  /*4c30*/  @!P4 IMAD.IADD R11, R11, 0x1, -R24 ;  /* 0x000000010b0bc824 */ /* 0x000fe200078e0a18 */
[----:B------:R-:W-:Y:S01]  /*4c40*/  ISETP.GE.AND P4, PT, R3, RZ, PT ;  /* 0x000000ff0300720c */ /* 0x000fe20003f86270 */
[----:B------:R-:W-:Y:S01]  /*4c50*/  @!P3 IMAD.MOV R14, RZ, RZ, -R14 ;  /* 0x000000ffff0eb224 */ /* 0x000fe200078e0a0e */
[----:B------:R-:W-:Y:S01]  /*4c60*/  ISETP.GT.U32.AND P3, PT, R24, R7, PT ;  /* 0x000000071800720c */ /* 0x000fe20003f64070 */
[----:B------:R-:W-:Y:S01]  /*4c70*/  IMAD.MOV.U32 R13, RZ, RZ, R11 ;  /* 0x000000ffff0d7224 */ /* 0x000fe200078e000b */
[----:B------:R-:W-:Y:S01]  /*4c80*/  IADD3 R3, R29, 0x1b4, RZ ;  /* 0x000001b41d037810 */ /* 0x000fe20007ffe0ff */
[----:B------:R-:W-:Y:S01]  /*4c90*/  STL [R1+0x684], R18 ;  /* 0x0006841201007387 */ /* 0x000fe20000100800 */
[----:B------:R-:W-:-:S02]  /*4ca0*/  IMAD.HI.U32 R10, R2, R0, RZ ;  /* 0x00000000020a7227 */ /* 0x000fc400078e00ff */
[----:B------:R-:W-:Y:S01]  /*4cb0*/  IABS R11, R3 ;  /* 0x00000003000b7213 */ /* 0x000fe20000000000 */
[----:B------:R-:W-:Y:S01]  /*4cc0*/  STL [R1+0x698], R15 ;  /* 0x0006980f01007387 */ /* 0x000fe20000100800 */
[----:B------:R-:W-:Y:S02]  /*4cd0*/  @!P2 IMAD.MOV R13, RZ, RZ, -R13 ;  /* 0x000000ffff0da224 */ /* 0x000fe400078e0a0d */
[--C-:B------:R-:W-:Y:S01]  /*4ce0*/  @!P5 IMAD.IADD R9, R9, 0x1, -R24.reuse ;  /* 0x000000010909d824 */ /* 0x100fe200078e0a18 */
[----:B------:R-:W-:Y:S01]  /*4cf0*/  STL [R1+0x6dc], R14 ;  /* 0x0006dc0e01007387 */ /* 0x000fe20000100800 */
[--C-:B------:R-:W-:Y:S01]  /*4d00*/  @!P0 IMAD.IADD R12, R12, 0x1, -R24.reuse ;  /* 0x000000010c0c8824 */ /* 0x100fe200078e0a18 */
[----:B------:R-:W-:Y:S01]  /*4d10*/  ISETP.GE.AND P0, PT, R6, RZ, PT ;  /* 0x000000ff0600720c */ /* 0x000fe20003f06270 */
[----:B------:R-:W-:Y:S01]  /*4d20*/  @!P3 IMAD.IADD R7, R7, 0x1, -R24 ;  /* 0x000000010707b824 */ /* 0x000fe200078e0a18 */
[----:B------:R0:W-:Y:S01]  /*4d30*/  STL [R1+0x6e0], R13 ;  /* 0x0006e00d01007387 */ /* 0x0001e20000100800 */
[C---:B------:R-:W-:Y:S01]  /*4d40*/  ISETP.GT.U32.AND P5, PT, R24.reuse, R9, PT ;  /* 0x000000091800720c */ /* 0x040fe20003fa4070 */
[----:B------:R-:W-:Y:S01]  /*4d50*/  IMAD.MOV R10, RZ, RZ, -R10 ;  /* 0x000000ffff0a7224 */ /* 0x000fe200078e0a0a */
[----:B------:R-:W-:-:S02]  /*4d60*/  ISETP.GT.U32.AND P3, PT, R24, R12, PT ;  /* 0x0000000c1800720c */ /* 0x000fc40003f64070 */
[C---:B------:R-:W-:Y:S01]  /*4d70*/  ISETP.GT.U32.AND P2, PT, R24.reuse, R7, PT ;  /* 0x000000071800720c */ /* 0x040fe20003f44070 */
[----:B------:R-:W-:Y:S01]  /*4d80*/  IMAD R0, R24, R10, R0 ;  /* 0x0000000a18007224 */ /* 0x000fe200078e0200 */
[----:B------:R-:W-:Y:S01]  /*4d90*/  IADD3 R6, R29, 0x1b3, RZ ;  /* 0x000001b31d067810 */ /* 0x000fe20007ffe0ff */
[----:B0-----:R-:W-:-:S03]  /*4da0*/  IMAD.MOV.U32 R13, RZ, RZ, R4 ;  /* 0x000000ffff0d7224 */ /* 0x001fc600078e0004 */
[----:B------:R-:W-:Y:S01]  /*4db0*/  IABS R10, R6 ;  /* 0x00000006000a7213 */ /* 0x000fe20000000000 */
[----:B------:R-:W-:-:S04]  /*4dc0*/  IMAD.HI.U32 R4, R2, R11, RZ ;  /* 0x0000000b02047227 */ /* 0x000fc800078e00ff */
[----:B------:R-:W-:Y:S02]  /*4dd0*/  IMAD.MOV R4, RZ, RZ, -R4 ;  /* 0x000000ffff047224 */ /* 0x000fe400078e0a04 */
[--C-:B------:R-:W-:Y:S02]  /*4de0*/  @!P5 IMAD.IADD R9, R9, 0x1, -R24.reuse ;  /* 0x000000010909d824 */ /* 0x100fe400078e0a18 */
[----:B------:R-:W-:Y:S01]  /*4df0*/  IMAD R11, R24, R4, R11 ;  /* 0x00000004180b7224 */ /* 0x000fe200078e020b */
[----:B------:R-:W-:Y:S01]  /*4e00*/  IADD3 R4, R29, 0x1b1, RZ ;  /* 0x000001b11d047810 */ /* 0x000fe20007ffe0ff */
[--C-:B------:R-:W-:Y:S01]  /*4e10*/  @!P3 IMAD.IADD R12, R12, 0x1, -R24.reuse ;  /* 0x000000010c0cb824 */ /* 0x100fe200078e0a18 */
[C---:B------:R-:W-:Y:S01]  /*4e20*/  ISETP.GT.U32.AND P3, PT, R24.reuse, R0, PT ;  /* 0x000000001800720c */ /* 0x040fe20003f64070 */
[----:B------:R-:W-:Y:S01]  /*4e30*/  @!P2 IMAD.IADD R7, R7, 0x1, -R24 ;  /* 0x000000010707a824 */ /* 0x000fe200078e0a18 */
[----:B------:R-:W-:Y:S01]  /*4e40*/  ISETP.GT.U32.AND P5, PT, R24, R11, PT ;  /* 0x0000000b1800720c */ /* 0x000fe20003fa4070 */
[----:B------:R-:W-:Y:S01]  /*4e50*/  @!P6 IMAD.MOV R13, RZ, RZ, -R13 ;  /* 0x000000ffff0de224 */ /* 0x000fe200078e0a0d */
[----:B------:R-:W-:Y:S01]  /*4e60*/  ISETP.GE.AND P2, PT, R3, RZ, PT ;  /* 0x000000ff0300720c */ /* 0x000fe20003f46270 */
[----:B------:R-:W-:Y:S01]  /*4e70*/  IMAD.HI.U32 R14, R2, R10, RZ ;  /* 0x0000000a020e7227 */ /* 0x000fe200078e00ff */
[----:B------:R-:W-:-:S02]  /*4e80*/  IADD3 R3, R29, 0x1b2, RZ ;  /* 0x000001b21d037810 */ /* 0x000fc40007ffe0ff */
[----:B------:R-:W-:Y:S01]  /*4e90*/  ISETP.GE.AND P6, PT, R5, RZ, PT ;  /* 0x000000ff0500720c */ /* 0x000fe20003fc6270 */
[----:B------:R-:W-:Y:S01]  /*4ea0*/  IMAD.MOV.U32 R15, RZ, RZ, R12 ;  /* 0x000000ffff0f7224 */ /* 0x000fe200078e000c */
[----:B------:R-:W-:Y:S01]  /*4eb0*/  IABS R5, R3 ;  /* 0x0000000300057213 */ /* 0x000fe20000000000 */
[----:B------:R-:W-:Y:S01]  /*4ec0*/  IMAD.MOV R14, RZ, RZ, -R14 ;  /* 0x000000ffff0e7224 */ /* 0x000fe200078e0a0e */
[----:B------:R0:W-:Y:S01]  /*4ed0*/  STL [R1+0x6e8], R13 ;  /* 0x0006e80d01007387 */ /* 0x0001e20000100800 */
[--C-:B------:R-:W-:Y:S01]  /*4ee0*/  @!P3 IMAD.IADD R0, R0, 0x1, -R24.reuse ;  /* 0x000000010000b824 */ /* 0x100fe200078e0a18 */
[----:B------:R-:W-:Y:S01]  /*4ef0*/  ISETP.GE.AND P3, PT, R6, RZ, PT ;  /* 0x000000ff0600720c */ /* 0x000fe20003f66270 */
[----:B------:R-:W-:Y:S02]  /*4f00*/  @!P5 IMAD.IADD R11, R11, 0x1, -R24 ;  /* 0x000000010b0bd824 */ /* 0x000fe400078e0a18 */
[----:B------:R-:W-:Y:S01]  /*4f10*/  @!P1 IMAD.MOV R15, RZ, RZ, -R15 ;  /* 0x000000ffff0f9224 */ /* 0x000fe200078e0a0f */
[----:B------:R-:W-:Y:S01]  /*4f20*/  ISETP.GT.U32.AND P1, PT, R24, R0, PT ;  /* 0x000000001800720c */ /* 0x000fe20003f24070 */
[----:B------:R-:W-:Y:S01]  /*4f30*/  IMAD.HI.U32 R6, R2, R5, RZ ;  /* 0x0000000502067227 */ /* 0x000fe200078e00ff */
[----:B------:R-:W-:-:S02]  /*4f40*/  ISETP.GT.U32.AND P5, PT, R24, R11, PT ;  /* 0x0000000b1800720c */ /* 0x000fc40003fa4070 */
[----:B0-----:R-:W-:Y:S01]  /*4f50*/  IABS R13, R4 ;  /* 0x00000004000d7213 */ /* 0x001fe20000000000 */
[C---:B------:R-:W-:Y:S01]  /*4f60*/  IMAD R10, R24.reuse, R14, R10 ;  /* 0x0000000e180a7224 */ /* 0x040fe200078e020a */
[----:B------:R-:W-:Y:S01]  /*4f70*/  STL [R1+0x6e4], R15 ;  /* 0x0006e40f01007387 */ /* 0x000fe20000100800 */
[----:B------:R-:W-:Y:S02]  /*4f80*/  IMAD.MOV.U32 R12, RZ, RZ, R7 ;  /* 0x000000ffff0c7224 */ /* 0x000fe400078e0007 */
[----:B------:R-:W-:Y:S02]  /*4f90*/  IMAD.MOV R6, RZ, RZ, -R6 ;  /* 0x000000ffff067224 */ /* 0x000fe400078e0a06 */
[----:B------:R-:W-:Y:S01]  /*4fa0*/  @!P4 IMAD.MOV R12, RZ, RZ, -R12 ;  /* 0x000000ffff0cc224 */ /* 0x000fe200078e0a0c */
[C---:B------:R-:W-:Y:S01]  /*4fb0*/  ISETP.GT.U32.AND P4, PT, R24.reuse, R10, PT ;  /* 0x0000000a1800720c */ /* 0x040fe20003f84070 */
[----:B------:R-:W-:Y:S02]  /*4fc0*/  IMAD R5, R24, R6, R5 ;  /* 0x0000000618057224 */ /* 0x000fe400078e0205 */
[----:B------:R-:W-:Y:S01]  /*4fd0*/  IMAD.HI.U32 R7, R2, R13, RZ ;  /* 0x0000000d02077227 */ /* 0x000fe200078e00ff */
[----:B------:R0:W-:Y:S03]  /*4fe0*/  STL [R1+0x6c0], R12 ;  /* 0x0006c00c01007387 */ /* 0x0001e60000100800 */
[----:B------:R-:W-:Y:S01]  /*4ff0*/  @!P5 IMAD.IADD R11, R11, 0x1, -R24 ;  /* 0x000000010b0bd824 */ /* 0x000fe200078e0a18 */
[----:B------:R-:W-:Y:S01]  /*5000*/  ISETP.GT.U32.AND P5, PT, R24, R5, PT ;  /* 0x000000051800720c */ /* 0x000fe20003fa4070 */
[----:B------:R-:W-:-:S02]  /*5010*/  IMAD.MOV R7, RZ, RZ, -R7 ;  /* 0x000000ffff077224 */ /* 0x000fc400078e0a07 */
[----:B------:R-:W-:Y:S01]  /*5020*/  @!P1 IMAD.IADD R0, R0, 0x1, -R24 ;  /* 0x0000000100009824 */ /* 0x000fe200078e0a18 */
[----:B------:R-:W-:Y:S01]  /*5030*/  ISETP.GE.AND P1, PT, R4, RZ, PT ;  /* 0x000000ff0400720c */ /* 0x000fe20003f26270 */
[----:B------:R-:W-:Y:S01]  /*5040*/  IMAD R13, R24, R7, R13 ;  /* 0x00000007180d7224 */ /* 0x000fe200078e020d */
[----:B------:R-:W-:Y:S01]  /*5050*/  IADD3 R7, R29, 0x1af, RZ ;  /* 0x000001af1d077810 */ /* 0x000fe20007ffe0ff */
[----:B------:R-:W-:Y:S02]  /*5060*/  IMAD.MOV.U32 R14, RZ, RZ, R0 ;  /* 0x000000ffff0e7224 */ /* 0x000fe400078e0000 */
[----:B------:R-:W-:Y:S01]  /*5070*/  @!P4 IMAD.IADD R10, R10, 0x1, -R24 ;  /* 0x000000010a0ac824 */ /* 0x000fe200078e0a18 */
[----:B------:R-:W-:Y:S01]  /*5080*/  IABS R6, R7 ;  /* 0x0000000700067213 */ /* 0x000fe20000000000 */
[----:B------:R-:W-:Y:S01]  /*5090*/  @!P6 IMAD.MOV R14, RZ, RZ, -R14 ;  /* 0x000000ffff0ee224 */ /* 0x000fe200078e0a0e */
[C---:B------:R-:W-:Y:S01]  /*50a0*/  ISETP.GT.U32.AND P6, PT, R24.reuse, R13, PT ;  /* 0x0000000d1800720c */ /* 0x040fe20003fc4070 */
[----:B------:R-:W-:Y:S01]  /*50b0*/  @!P0 IMAD.MOV R9, RZ, RZ, -R9 ;  /* 0x000000ffff098224 */ /* 0x000fe200078e0a09 */
[----:B------:R-:W-:Y:S01]  /*50c0*/  ISETP.GT.U32.AND P4, PT, R24, R10, PT ;  /* 0x0000000a1800720c */ /* 0x000fe20003f84070 */
[----:B------:R-:W-:Y:S01]  /*50d0*/  @!P5 IMAD.IADD R5, R5, 0x1, -R24 ;  /* 0x000000010505d824 */ /* 0x000fe200078e0a18 */
[----:B------:R-:W-:Y:S01]  /*50e0*/  ISETP.GE.AND P0, PT, R3, RZ, PT ;  /* 0x000000ff0300720c */ /* 0x000fe20003f06270 */
[----:B0-----:R-:W-:Y:S01]  /*50f0*/  IMAD.MOV.U32 R12, RZ, RZ, R11 ;  /* 0x000000ffff0c7224 */ /* 0x001fe200078e000b */
[----:B------:R0:W-:Y:S01]  /*5100*/  STL [R1+0x6c4], R9 ;  /* 0x0006c40901007387 */ /* 0x0001e20000100800 */
[----:B------:R-:W-:-:S02]  /*5110*/  IADD3 R3, R29, 0x1ae, RZ ;  /* 0x000001ae1d037810 */ /* 0x000fc40007ffe0ff */
[----:B------:R-:W-:Y:S01]  /*5120*/  ISETP.GT.U32.AND P5, PT, R24, R5, PT ;  /* 0x000000051800720c */ /* 0x000fe20003fa4070 */
[----:B------:R-:W-:Y:S01]  /*5130*/  @!P2 IMAD.MOV R12, RZ, RZ, -R12 ;  /* 0x000000ffff0ca224 */ /* 0x000fe200078e0a0c */
[----:B------:R-:W-:Y:S01]  /*5140*/  STL [R1+0x6d8], R14 ;  /* 0x0006d80e01007387 */ /* 0x000fe20000100800 */
[----:B------:R-:W-:Y:S01]  /*5150*/  IABS R0, R3 ;  /* 0x0000000300007213 */ /* 0x000fe20000000000 */
[--C-:B------:R-:W-:Y:S02]  /*5160*/  @!P6 IMAD.IADD R13, R13, 0x1, -R24.reuse ;  /* 0x000000010d0de824 */ /* 0x100fe400078e0a18 */
[----:B------:R-:W-:Y:S01]  /*5170*/  @!P4 IMAD.IADD R10, R10, 0x1, -R24 ;  /* 0x000000010a0ac824 */ /* 0x000fe200078e0a18 */
[----:B0-----:R-:W-:Y:S01]  /*5180*/  IADD3 R9, R29, 0x1b0, RZ ;  /* 0x000001b01d097810 */ /* 0x001fe20007ffe0ff */
[----:B------:R0:W-:Y:S01]  /*5190*/  STL [R1+0x6d4], R12 ;  /* 0x0006d40c01007387 */ /* 0x0001e20000100800 */
[----:B------:R-:W-:Y:S01]  /*51a0*/  ISETP.GE.AND P4, PT, R7, RZ, PT ;  /* 0x000000ff0700720c */ /* 0x000fe20003f86270 */
[----:B------:R-:W-:Y:S01]  /*51b0*/  IMAD.HI.U32 R7, R2, R6, RZ ;  /* 0x0000000602077227 */ /* 0x000fe200078e00ff */
[----:B------:R-:W-:-:S02]  /*51c0*/  IABS R4, R9 ;  /* 0x0000000900047213 */ /* 0x000fc40000000000 */
[----:B------:R-:W-:Y:S01]  /*51d0*/  ISETP.GT.U32.AND P6, PT, R24, R13, PT ;  /* 0x0000000d1800720c */ /* 0x000fe20003fc4070 */
[----:B------:R-:W-:Y:S01]  /*51e0*/  IMAD.MOV R7, RZ, RZ, -R7 ;  /* 0x000000ffff077224 */ /* 0x000fe200078e0a07 */
[----:B------:R-:W-:Y:S01]  /*51f0*/  ISETP.GE.AND P2, PT, R9, RZ, PT ;  /* 0x000000ff0900720c */ /* 0x000fe20003f46270 */
[----:B------:R-:W-:-:S04]  /*5200*/  IMAD.HI.U32 R11, R2, R4, RZ ;  /* 0x00000004020b7227 */ /* 0x000fc800078e00ff */
[----:B0-----:R-:W-:Y:S02]  /*5210*/  IMAD.MOV.U32 R12, RZ, RZ, R10 ;  /* 0x000000ffff0c7224 */ /* 0x001fe400078e000a */
[----:B------:R-:W-:Y:S02]  /*5220*/  IMAD.MOV R11, RZ, RZ, -R11 ;  /* 0x000000ffff0b7224 */ /* 0x000fe400078e0a0b */
[----:B------:R-:W-:Y:S02]  /*5230*/  @!P5 IMAD.IADD R5, R5, 0x1, -R24 ;  /* 0x000000010505d824 */ /* 0x000fe400078e0a18 */
[----:B------:R-:W-:Y:S01]  /*5240*/  @!P3 IMAD.MOV R12, RZ, RZ, -R12 ;  /* 0x000000ffff0cb224 */ /* 0x000fe200078e0a0c */
[----:B------:R-:W-:Y:S01]  /*5250*/  ISETP.GE.AND P3, PT, R3, RZ, PT ;  /* 0x000000ff0300720c */ /* 0x000fe20003f66270 */
[C---:B------:R-:W-:Y:S02]  /*5260*/  IMAD R4, R24.reuse, R11, R4 ;  /* 0x0000000b18047224 */ /* 0x040fe400078e0204 */
[C---:B------:R-:W-:Y:S01]  /*5270*/  IMAD R3, R24.reuse, R7, R6 ;  /* 0x0000000718037224 */ /* 0x040fe200078e0206 */
[----:B------:R-:W-:Y:S01]  /*5280*/  STL [R1+0x6cc], R12 ;  /* 0x0006cc0c01007387 */ /* 0x000fe20000100800 */
[----:B------:R-:W-:Y:S01]  /*5290*/  IMAD.MOV.U32 R10, RZ, RZ, R5 ;  /* 0x000000ffff0a7224 */ /* 0x000fe200078e0005 */
[----:B------:R-:W-:Y:S01]  /*52a0*/  ISETP.GT.U32.AND P5, PT, R24, R4, PT ;  /* 0x000000041800720c */ /* 0x000fe20003fa4070 */
[----:B------:R-:W-:Y:S01]  /*52b0*/  IMAD.HI.U32 R9, R2, R0, RZ ;  /* 0x0000000002097227 */ /* 0x000fe200078e00ff */
[----:B------:R-:W-:-:S02]  /*52c0*/  IADD3 R5, R29, 0x1ac, RZ ;  /* 0x000001ac1d057810 */ /* 0x000fc40007ffe0ff */
[----:B------:R-:W-:Y:S01]  /*52d0*/  IADD3 R6, R29, 0x1ab, RZ ;  /* 0x000001ab1d067810 */ /* 0x000fe20007ffe0ff */
[----:B------:R-:W-:Y:S01]  /*52e0*/  @!P0 IMAD.MOV R10, RZ, RZ, -R10 ;  /* 0x000000ffff0a8224 */ /* 0x000fe200078e0a0a */
[C---:B------:R-:W-:Y:S01]  /*52f0*/  ISETP.GT.U32.AND P0, PT, R24.reuse, R3, PT ;  /* 0x000000031800720c */ /* 0x040fe20003f04070 */
[----:B------:R-:W-:Y:S01]  /*5300*/  IMAD.MOV R9, RZ, RZ, -R9 ;  /* 0x000000ffff097224 */ /* 0x000fe200078e0a09 */
[----:B------:R-:W-:Y:S01]  /*5310*/  IABS R11, R6 ;  /* 0x00000006000b7213 */ /* 0x000fe20000000000 */
[----:B------:R-:W-:Y:S01]  /*5320*/  @!P6 IMAD.IADD R13, R13, 0x1, -R24 ;  /* 0x000000010d0de824 */ /* 0x000fe200078e0a18 */
[----:B------:R0:W-:Y:S01]  /*5330*/  STL [R1+0x6d0], R10 ;  /* 0x0006d00a01007387 */ /* 0x0001e20000100800 */
[----:B------:R-:W-:Y:S01]  /*5340*/  IMAD R0, R24, R9, R0 ;  /* 0x0000000918007224 */ /* 0x000fe200078e0200 */
[C---:B------:R-:W-:Y:S01]  /*5350*/  IADD3 R9, R29.reuse, 0x1ad, RZ ;  /* 0x000001ad1d097810 */ /* 0x040fe20007ffe0ff */
[----:B------:R-:W-:Y:S01]  /*5360*/  IMAD.MOV.U32 R15, RZ, RZ, R13 ;  /* 0x000000ffff0f7224 */ /* 0x000fe200078e000d */
[----:B------:R-:W-:Y:S01]  /*5370*/  IADD3 R7, R29, 0x1aa, RZ ;  /* 0x000001aa1d077810 */ /* 0x000fe20007ffe0ff */
[--C-:B------:R-:W-:Y:S01]  /*5380*/  @!P5 IMAD.IADD R4, R4, 0x1, -R24.reuse ;  /* 0x000000010404d824 */ /* 0x100fe200078e0a18 */
[----:B------:R-:W-:Y:S01]  /*5390*/  ISETP.GE.AND P6, PT, R9, RZ, PT ;  /* 0x000000ff0900720c */ /* 0x000fe20003fc6270 */
[----:B------:R-:W-:Y:S01]  /*53a0*/  @!P1 IMAD.MOV R15, RZ, RZ, -R15 ;  /* 0x000000ffff0f9224 */ /* 0x000fe200078e0a0f */
[C---:B------:R-:W-:Y:S01]  /*53b0*/  ISETP.GT.U32.AND P1, PT, R24.reuse, R0, PT ;  /* 0x000000001800720c */ /* 0x040fe20003f24070 */
[----:B------:R-:W-:Y:S01]  /*53c0*/  @!P0 IMAD.IADD R3, R3, 0x1, -R24 ;  /* 0x0000000103038824 */ /* 0x000fe200078e0a18 */
[----:B------:R-:W-:-:S02]  /*53d0*/  ISETP.GT.U32.AND P5, PT, R24, R4, PT ;  /* 0x000000041800720c */ /* 0x000fc40003fa4070 */
[----:B------:R-:W-:Y:S01]  /*53e0*/  IABS R9, R9 ;  /* 0x0000000900097213 */ /* 0x000fe20000000000 */
[----:B------:R1:W-:Y:S01]  /*53f0*/  STL [R1+0x6c8], R15 ;  /* 0x0006c80f01007387 */ /* 0x0003e20000100800 */
[----:B------:R-:W-:Y:S02]  /*5400*/  ISETP.GT.U32.AND P0, PT, R24, R3, PT ;  /* 0x000000031800720c */ /* 0x000fe40003f04070 */
[----:B0-----:R-:W-:Y:S01]  /*5410*/  IABS R10, R5 ;  /* 0x00000005000a7213 */ /* 0x001fe20000000000 */
[----:B------:R-:W-:Y:S01]  /*5420*/  IMAD.HI.U32 R13, R2, R9, RZ ;  /* 0x00000009020d7227 */ /* 0x000fe200078e00ff */
[----:B------:R-:W-:-:S03]  /*5430*/  IABS R12, R7 ;  /* 0x00000007000c7213 */ /* 0x000fc60000000000 */
[----:B------:R-:W-:Y:S02]  /*5440*/  @!P1 IMAD.IADD R0, R0, 0x1, -R24 ;  /* 0x0000000100009824 */ /* 0x000fe400078e0a18 */
[----:B------:R-:W-:Y:S02]  /*5450*/  IMAD.MOV R13, RZ, RZ, -R13 ;  /* 0x000000ffff0d7224 */ /* 0x000fe400078e0a0d */
[----:B------:R-:W-:Y:S01]  /*5460*/  IMAD.HI.U32 R14, R2, R10, RZ ;  /* 0x0000000a020e7227 */ /* 0x000fe200078e00ff */
[----:B------:R-:W-:-:S03]  /*5470*/  ISETP.GT.U32.AND P1, PT, R24, R0, PT ;  /* 0x000000001800720c */ /* 0x000fc60003f24070 */
[----:B------:R-:W-:Y:S01]  /*5480*/  @!P5 IMAD.IADD R4, R4, 0x1, -R24 ;  /* 0x000000010404d824 */ /* 0x000fe200078e0a18 */
[----:B------:R-:W-:Y:S01]  /*5490*/  ISETP.GE.AND P5, PT, R5, RZ, PT ;  /* 0x000000ff0500720c */ /* 0x000fe20003fa6270 */
[----:B-1----:R-:W-:Y:S01]  /*54a0*/  IMAD.HI.U32 R15, R2, R11, RZ ;  /* 0x0000000b020f7227 */ /* 0x002fe200078e00ff */
[----:B------:R-:W-:-:S03]  /*54b0*/  IADD3 R5, R29, 0x1a9, RZ ;  /* 0x000001a91d057810 */ /* 0x000fc60007ffe0ff */
[C---:B------:R-:W-:Y:S02]  /*54c0*/  IMAD R9, R24.reuse, R13, R9 ;  /* 0x0000000d18097224 */ /* 0x040fe400078e0209 */
[----:B------:R-:W-:Y:S02]  /*54d0*/  @!P0 IMAD.IADD R3, R3, 0x1, -R24 ;  /* 0x0000000103038824 */ /* 0x000fe400078e0a18 */
[----:B------:R-:W-:Y:S01]  /*54e0*/  IMAD.MOV R14, RZ, RZ, -R14 ;  /* 0x000000ffff0e7224 */ /* 0x000fe200078e0a0e */
[----:B------:R-:W-:Y:S01]  /*54f0*/  ISETP.GT.U32.AND P0, PT, R24, R9, PT ;  /* 0x000000091800720c */ /* 0x000fe20003f04070 */
[----:B------:R-:W-:Y:S02]  /*5500*/  IMAD.MOV.U32 R17, RZ, RZ, R4 ;  /* 0x000000ffff117224 */ /* 0x000fe400078e0004 */
[----:B------:R-:W-:Y:S02]  /*5510*/  IMAD.MOV R15, RZ, RZ, -R15 ;  /* 0x000000ffff0f7224 */ /* 0x000fe400078e0a0f */
[----:B------:R-:W-:-:S02]  /*5520*/  IMAD.MOV.U32 R16, RZ, RZ, R3 ;  /* 0x000000ffff107224 */ /* 0x000fc400078e0003 */
[----:B------:R-:W-:Y:S02]  /*5530*/  IMAD R10, R24, R14, R10 ;  /* 0x0000000e180a7224 */ /* 0x000fe400078e020a */
[----:B------:R-:W-:-:S04]  /*5540*/  IMAD.HI.U32 R13, R2, R12, RZ ;  /* 0x0000000c020d7227 */ /* 0x000fc800078e00ff */
[----:B------:R-:W-:Y:S01]  /*5550*/  @!P2 IMAD.MOV R17, RZ, RZ, -R17 ;  /* 0x000000ffff11a224 */ /* 0x000fe200078e0a11 */
[----:B------:R-:W-:Y:S01]  /*5560*/  ISETP.GT.U32.AND P2, PT, R24, R10, PT ;  /* 0x0000000a1800720c */ /* 0x000fe20003f44070 */
[----:B------:R-:W-:Y:S01]  /*5570*/  @!P4 IMAD.MOV R16, RZ, RZ, -R16 ;  /* 0x000000ffff10c224 */ /* 0x000fe200078e0a10 */
[----:B------:R-:W-:Y:S01]  /*5580*/  ISETP.GE.AND P4, PT, R6, RZ, PT ;  /* 0x000000ff0600720c */ /* 0x000fe20003f86270 */
[----:B------:R-:W-:Y:S01]  /*5590*/  IMAD R4, R24, R15, R11 ;  /* 0x0000000f18047224 */ /* 0x000fe200078e020b */
[----:B------:R0:W-:Y:S01]  /*55a0*/  STL [R1+0x6bc], R17 ;  /* 0x0006bc1101007387 */ /* 0x0001e20000100800 */
[----:B------:R-:W-:Y:S01]  /*55b0*/  IMAD.MOV R13, RZ, RZ, -R13 ;  /* 0x000000ffff0d7224 */ /* 0x000fe200078e0a0d */
[----:B------:R-:W-:Y:S01]  /*55c0*/  IADD3 R6, R29, 0x1a8, RZ ;  /* 0x000001a81d067810 */ /* 0x000fe20007ffe0ff */
[----:B------:R-:W-:Y:S01]  /*55d0*/  @!P1 IMAD.IADD R0, R0, 0x1, -R24 ;  /* 0x0000000100009824 */ /* 0x000fe200078e0a18 */
[----:B------:R1:W-:Y:S01]  /*55e0*/  STL [R1+0x6b8], R16 ;  /* 0x0006b81001007387 */ /* 0x0003e20000100800 */
[C---:B------:R-:W-:Y:S01]  /*55f0*/  ISETP.GT.U32.AND P1, PT, R24.reuse, R4, PT ;  /* 0x000000041800720c */ /* 0x040fe20003f24070 */
[----:B------:R-:W-:Y:S01]  /*5600*/  IMAD R3, R24, R13, R12 ;  /* 0x0000000d18037224 */ /* 0x000fe200078e020c */
[----:B------:R-:W-:Y:S01]  /*5610*/  IABS R13, R5 ;  /* 0x00000005000d7213 */ /* 0x000fe20000000000 */
[--C-:B------:R-:W-:Y:S01]  /*5620*/  @!P0 IMAD.IADD R9, R9, 0x1, -R24.reuse ;  /* 0x0000000109098824 */ /* 0x100fe200078e0a18 */
[C---:B------:R-:W-:Y:S01]  /*5630*/  IADD3 R11, R29.reuse, 0x1a7, RZ ;  /* 0x000001a71d0b7810 */ /* 0x040fe20007ffe0ff */
[----:B------:R-:W-:Y:S01]  /*5640*/  @!P2 IMAD.IADD R10, R10, 0x1, -R24 ;  /* 0x000000010a0aa824 */ /* 0x000fe200078e0a18 */
[----:B0-----:R-:W-:Y:S01]  /*5650*/  IADD3 R17, R29, 0x1a0, RZ ;  /* 0x000001a01d117810 */ /* 0x001fe20007ffe0ff */
[----:B------:R-:W-:Y:S01]  /*5660*/  IMAD.HI.U32 R14, R2, R13, RZ ;  /* 0x0000000d020e7227 */ /* 0x000fe200078e00ff */
[----:B------:R-:W-:-:S02]  /*5670*/  ISETP.GT.U32.AND P0, PT, R24, R9, PT ;  /* 0x000000091800720c */ /* 0x000fc40003f04070 */
[----:B------:R-:W-:Y:S01]  /*5680*/  ISETP.GT.U32.AND P2, PT, R24, R10, PT ;  /* 0x0000000a1800720c */ /* 0x000fe20003f44070 */
[----:B-1----:R-:W-:Y:S01]  /*5690*/  IMAD.MOV.U32 R16, RZ, RZ, R0 ;  /* 0x000000ffff107224 */ /* 0x002fe200078e0000 */
[----:B------:R-:W-:Y:S01]  /*56a0*/  IABS R0, R6 ;  /* 0x0000000600007213 */ /* 0x000fe20000000000 */
[----:B------:R-:W-:Y:S01]  /*56b0*/  @!P1 IMAD.IADD R4, R4, 0x1, -R24 ;  /* 0x0000000104049824 */ /* 0x000fe200078e0a18 */
[----:B------:R-:W-:Y:S01]  /*56c0*/  IABS R12, R11 ;  /* 0x0000000b000c7213 */ /* 0x000fe20000000000 */
[----:B------:R-:W-:Y:S01]  /*56d0*/  @!P3 IMAD.MOV R16, RZ, RZ, -R16 ;  /* 0x000000ffff10b224 */ /* 0x000fe200078e0a10 */
[C---:B------:R-:W-:Y:S01]  /*56e0*/  ISETP.GT.U32.AND P3, PT, R24.reuse, R3, PT ;  /* 0x000000031800720c */ /* 0x040fe20003f64070 */
[----:B------:R-:W-:Y:S01]  /*56f0*/  IMAD.MOV R14, RZ, RZ, -R14 ;  /* 0x000000ffff0e7224 */ /* 0x000fe200078e0a0e */
[C---:B------:R-:W-:Y:S02]  /*5700*/  ISETP.GT.U32.AND P1, PT, R24.reuse, R4, PT ;  /* 0x000000041800720c */ /* 0x040fe40003f24070 */
[----:B------:R0:W-:Y:S01]  /*5710*/  STL [R1+0x6b4], R16 ;  /* 0x0006b41001007387 */ /* 0x0001e20000100800 */
[----:B------:R-:W-:Y:S01]  /*5720*/  @!P0 IMAD.IADD R9, R9, 0x1, -R24 ;  /* 0x0000000109098824 */ /* 0x000fe200078e0a18 */
[----:B------:R-:W-:Y:S01]  /*5730*/  ISETP.GE.AND P0, PT, R7, RZ, PT ;  /* 0x000000ff0700720c */ /* 0x000fe20003f06270 */
[----:B------:R-:W-:Y:S01]  /*5740*/  IMAD R13, R24, R14, R13 ;  /* 0x0000000e180d7224 */ /* 0x000fe200078e020d */
[----:B------:R-:W-:Y:S01]  /*5750*/  IABS R18, R17 ;  /* 0x0000001100127213 */ /* 0x000fe20000000000 */
[----:B------:R-:W-:-:S04]  /*5760*/  IMAD.HI.U32 R7, R2, R0, RZ ;  /* 0x0000000002077227 */ /* 0x000fc800078e00ff */
[--C-:B------:R-:W-:Y:S02]  /*5770*/  @!P3 IMAD.IADD R3, R3, 0x1, -R24.reuse ;  /* 0x000000010303b824 */ /* 0x100fe400078e0a18 */
[--C-:B------:R-:W-:Y:S01]  /*5780*/  @!P2 IMAD.IADD R10, R10, 0x1, -R24.reuse ;  /* 0x000000010a0aa824 */ /* 0x100fe200078e0a18 */
[C---:B------:R-:W-:Y:S01]  /*5790*/  ISETP.GT.U32.AND P2, PT, R24.reuse, R13, PT ;  /* 0x0000000d1800720c */ /* 0x040fe20003f44070 */
[----:B------:R-:W-:Y:S01]  /*57a0*/  IMAD.MOV R7, RZ, RZ, -R7 ;  /* 0x000000ffff077224 */ /* 0x000fe200078e0a07 */
[----:B------:R-:W-:Y:S01]  /*57b0*/  ISETP.GT.U32.AND P3, PT, R24, R3, PT ;  /* 0x000000031800720c */ /* 0x000fe20003f64070 */
[----:B------:R-:W-:Y:S01]  /*57c0*/  @!P1 IMAD.IADD R4, R4, 0x1, -R24 ;  /* 0x0000000104049824 */ /* 0x000fe200078e0a18 */
[----:B------:R-:W-:Y:S01]  /*57d0*/  ISETP.GE.AND P1, PT, R11, RZ, PT ;  /* 0x000000ff0b00720c */ /* 0x000fe20003f26270 */
[----:B------:R-:W-:Y:S01]  /*57e0*/  IMAD R11, R24, R7, R0 ;  /* 0x00000007180b7224 */ /* 0x000fe200078e0200 */
[----:B------:R-:W-:Y:S01]  /*57f0*/  IADD3 R0, R29, 0x1a6, RZ ;  /* 0x000001a61d007810 */ /* 0x000fe20007ffe0ff */
[----:B0-----:R-:W-:-:S02]  /*5800*/  IMAD.MOV.U32 R16, RZ, RZ, R9 ;  /* 0x000000ffff107224 */ /* 0x001fc400078e0009 */
[----:B------:R-:W-:-:S04]  /*5810*/  IMAD.HI.U32 R9, R2, R12, RZ ;  /* 0x0000000c02097227 */ /* 0x000fc800078e00ff */
[--C-:B------:R-:W-:Y:S02]  /*5820*/  @!P2 IMAD.IADD R13, R13, 0x1, -R24.reuse ;  /* 0x000000010d0da824 */ /* 0x100fe400078e0a18 */
[----:B------:R-:W-:Y:S01]  /*5830*/  @!P3 IMAD.IADD R3, R3, 0x1, -R24 ;  /* 0x000000010303b824 */ /* 0x000fe200078e0a18 */
[C---:B------:R-:W-:Y:S01]  /*5840*/  ISETP.GT.U32.AND P3, PT, R24.reuse, R11, PT ;  /* 0x0000000b1800720c */ /* 0x040fe20003f64070 */
[----:B------:R-:W-:Y:S01]  /*5850*/  IMAD.MOV R9, RZ, RZ, -R9 ;  /* 0x000000ffff097224 */ /* 0x000fe200078e0a09 */
[C---:B------:R-:W-:Y:S01]  /*5860*/  ISETP.GT.U32.AND P2, PT, R24.reuse, R13, PT ;  /* 0x0000000d1800720c */ /* 0x040fe20003f44070 */
[----:B------:R-:W-:Y:S02]  /*5870*/  IMAD.MOV.U32 R15, RZ, RZ, R10 ;  /* 0x000000ffff0f7224 */ /* 0x000fe400078e000a */
[----:B------:R-:W-:Y:S01]  /*5880*/  IMAD R12, R24, R9, R12 ;  /* 0x00000009180c7224 */ /* 0x000fe200078e020c */
[----:B------:R-:W-:Y:S01]  /*5890*/  IABS R9, R0 ;  /* 0x0000000000097213 */ /* 0x000fe20000000000 */
[----:B------:R-:W-:Y:S01]  /*58a0*/  IMAD.MOV.U32 R10, RZ, RZ, R4 ;  /* 0x000000ffff0a7224 */ /* 0x000fe200078e0004 */
[----:B------:R-:W-:Y:S01]  /*58b0*/  IADD3 R4, R29, 0x1a5, RZ ;  /* 0x000001a51d047810 */ /* 0x000fe20007ffe0ff */
[----:B------:R-:W-:Y:S01]  /*58c0*/  @!P6 IMAD.MOV R16, RZ, RZ, -R16 ;  /* 0x000000ffff10e224 */ /* 0x000fe200078e0a10 */
[----:B------:R-:W-:Y:S01]  /*58d0*/  ISETP.GE.AND P6, PT, R5, RZ, PT ;  /* 0x000000ff0500720c */ /* 0x000fe20003fc6270 */
[----:B------:R-:W-:Y:S01]  /*58e0*/  @!P5 IMAD.MOV R15, RZ, RZ, -R15 ;  /* 0x000000ffff0fd224 */ /* 0x000fe200078e0a0f */
[----:B------:R-:W-:Y:S01]  /*58f0*/  ISETP.GE.AND P5, PT, R6, RZ, PT ;  /* 0x000000ff0600720c */ /* 0x000fe20003fa6270 */
[----:B------:R-:W-:Y:S01]  /*5900*/  @!P3 IMAD.IADD R11, R11, 0x1, -R24 ;  /* 0x000000010b0bb824 */ /* 0x000fe200078e0a18 */
[----:B------:R-:W-:Y:S01]  /*5910*/  STL [R1+0x6b0], R16 ;  /* 0x0006b01001007387 */ /* 0x000fe20000100800 */
[----:B------:R-:W-:Y:S01]  /*5920*/  @!P4 IMAD.MOV R10, RZ, RZ, -R10 ;  /* 0x000000ffff0ac224 */ /* 0x000fe200078e0a0a */
[----:B------:R-:W-:Y:S01]  /*5930*/  ISETP.GE.AND P4, PT, R0, RZ, PT ;  /* 0x000000ff0000720c */ /* 0x000fe20003f86270 */
[----:B------:R-:W-:Y:S01]  /*5940*/  IMAD.HI.U32 R7, R2, R9, RZ ;  /* 0x0000000902077227 */ /* 0x000fe200078e00ff */
[C---:B------:R-:W-:Y:S01]  /*5950*/  ISETP.GT.U32.AND P3, PT, R24.reuse, R11, PT ;  /* 0x0000000b1800720c */ /* 0x040fe20003f64070 */
[----:B------:R0:W-:Y:S01]  /*5960*/  STL [R1+0x69c], R15 ;  /* 0x00069c0f01007387 */ /* 0x0001e20000100800 */
[----:B------:R-:W-:Y:S01]  /*5970*/  IADD3 R0, R29, 0x1a4, RZ ;  /* 0x000001a41d007810 */ /* 0x000fe20007ffe0ff */
[----:B------:R-:W-:Y:S01]  /*5980*/  @!P2 IMAD.IADD R13, R13, 0x1, -R24 ;  /* 0x000000010d0da824 */ /* 0x000fe200078e0a18 */
[----:B------:R-:W-:Y:S01]  /*5990*/  ISETP.GT.U32.AND P2, PT, R24, R12, PT ;  /* 0x0000000c1800720c */ /* 0x000fe20003f44070 */
[----:B------:R1:W-:Y:S01]  /*59a0*/  STL [R1+0x6a8], R10 ;  /* 0x0006a80a01007387 */ /* 0x0003e20000100800 */
[----:B------:R-:W-:-:S02]  /*59b0*/  IMAD.MOV R7, RZ, RZ, -R7 ;  /* 0x000000ffff077224 */ /* 0x000fc400078e0a07 */
[----:B------:R-:W-:Y:S02]  /*59c0*/  IMAD.MOV.U32 R5, RZ, RZ, R3 ;  /* 0x000000ffff057224 */ /* 0x000fe400078e0003 */
[C---:B------:R-:W-:Y:S02]  /*59d0*/  IMAD R9, R24.reuse, R7, R9 ;  /* 0x0000000718097224 */ /* 0x040fe400078e0209 */
[----:B0-----:R-:W-:Y:S01]  /*59e0*/  IMAD.MOV.U32 R15, RZ, RZ, R13 ;  /* 0x000000ffff0f7224 */ /* 0x001fe200078e000d */
[----:B------:R-:W-:Y:S01]  /*59f0*/  IADD3 R13, R29, 0x1a1, RZ ;  /* 0x000001a11d0d7810 */ /* 0x000fe20007ffe0ff */
[--C-:B------:R-:W-:Y:S01]  /*5a00*/  @!P3 IMAD.IADD R11, R11, 0x1, -R24.reuse ;  /* 0x000000010b0bb824 */ /* 0x100fe200078e0a18 */
[----:B-1----:R-:W-:Y:S01]  /*5a10*/  IABS R10, R4 ;  /* 0x00000004000a7213 */ /* 0x002fe20000000000 */
[----:B------:R-:W-:Y:S01]  /*5a20*/  @!P6 IMAD.MOV R15, RZ, RZ, -R15 ;  /* 0x000000ffff0fe224 */ /* 0x000fe200078e0a0f */
[----:B------:R-:W-:Y:S01]  /*5a30*/  ISETP.GT.U32.AND P3, PT, R24, R9, PT ;  /* 0x000000091800720c */ /* 0x000fe20003f64070 */
[----:B------:R-:W-:Y:S01]  /*5a40*/  @!P2 IMAD.IADD R12, R12, 0x1, -R24 ;  /* 0x000000010c0ca824 */ /* 0x000fe200078e0a18 */
[----:B------:R-:W-:Y:S01]  /*5a50*/  IABS R20, R13 ;  /* 0x0000000d00147213 */ /* 0x000fe20000000000 */
[----:B------:R-:W-:-:S03]  /*5a60*/  IMAD.HI.U32 R3, R2, R10, RZ ;  /* 0x0000000a02037227 */ /* 0x000fc600078e00ff */
[----:B------:R-:W-:Y:S01]  /*5a70*/  ISETP.GT.U32.AND P2, PT, R24, R12, PT ;  /* 0x0000000c1800720c */ /* 0x000fe20003f44070 */
[----:B------:R-:W-:Y:S02]  /*5a80*/  IMAD.MOV R3, RZ, RZ, -R3 ;  /* 0x000000ffff037224 */ /* 0x000fe400078e0a03 */
[----:B------:R-:W-:Y:S01]  /*5a90*/  @!P0 IMAD.MOV R5, RZ, RZ, -R5 ;  /* 0x000000ffff058224 */ /* 0x000fe200078e0a05 */
[----:B------:R-:W-:Y:S01]  /*5aa0*/  ISETP.GE.AND P0, PT, R4, RZ, PT ;  /* 0x000000ff0400720c */ /* 0x000fe20003f06270 */
[C---:B------:R-:W-:Y:S01]  /*5ab0*/  IMAD R10, R24.reuse, R3, R10 ;  /* 0x00000003180a7224 */ /* 0x040fe200078e020a */
[----:B------:R-:W-:Y:S01]  /*5ac0*/  IABS R4, R0 ;  /* 0x0000000000047213 */ /* 0x000fe20000000000 */
[----:B------:R-:W-:Y:S01]  /*5ad0*/  @!P3 IMAD.IADD R9, R9, 0x1, -R24 ;  /* 0x000000010909b824 */ /* 0x000fe200078e0a18 */
[----:B------:R0:W-:Y:S01]  /*5ae0*/  STL [R1+0x6ac], R5 ;  /* 0x0006ac0501007387 */ /* 0x0001e20000100800 */
[----:B------:R-:W-:Y:S01]  /*5af0*/  IMAD.MOV.U32 R14, RZ, RZ, R11 ;  /* 0x000000ffff0e7224 */ /* 0x000fe200078e000b */
[----:B------:R-:W-:Y:S01]  /*5b00*/  ISETP.GT.U32.AND P6, PT, R24, R10, PT ;  /* 0x0000000a1800720c */ /* 0x000fe20003fc4070 */
[----:B------:R-:W-:Y:S01]  /*5b10*/  IMAD.HI.U32 R7, R2, R4, RZ ;  /* 0x0000000402077227 */ /* 0x000fe200078e00ff */
[----:B------:R-:W-:Y:S01]  /*5b20*/  ISETP.GT.U32.AND P3, PT, R24, R9, PT ;  /* 0x000000091800720c */ /* 0x000fe20003f64070 */
[----:B------:R-:W-:Y:S02]  /*5b30*/  STL [R1+0x6a0], R15 ;  /* 0x0006a00f01007387 */ /* 0x000fe40000100800 */
[----:B------:R-:W-:Y:S01]  /*5b40*/  @!P5 IMAD.MOV R14, RZ, RZ, -R14 ;  /* 0x000000ffff0ed224 */ /* 0x000fe200078e0a0e */
[----:B------:R-:W-:Y:S01]  /*5b50*/  ISETP.GE.AND P5, PT, R0, RZ, PT ;  /* 0x000000ff0000720c */ /* 0x000fe20003fa6270 */
[----:B------:R-:W-:Y:S01]  /*5b60*/  @!P2 IMAD.IADD R12, R12, 0x1, -R24 ;  /* 0x000000010c0ca824 */ /* 0x000fe200078e0a18 */
[----:B0-----:R-:W-:Y:S01]  /*5b70*/  IADD3 R5, R29, 0x1a3, RZ ;  /* 0x000001a31d057810 */ /* 0x001fe20007ffe0ff */
[----:B------:R-:W-:Y:S01]  /*5b80*/  IMAD.MOV R7, RZ, RZ, -R7 ;  /* 0x000000ffff077224 */ /* 0x000fe200078e0a07 */
[----:B------:R0:W-:Y:S01]  /*5b90*/  STL [R1+0x6a4], R14 ;  /* 0x0006a40e01007387 */ /* 0x0001e20000100800 */
[----:B------:R-:W-:Y:S01]  /*5ba0*/  IMAD.HI.U32 R19, R2, R20, RZ ;  /* 0x0000001402137227 */ /* 0x000fe200078e00ff */
[----:B------:R-:W-:-:S02]  /*5bb0*/  IABS R6, R5 ;  /* 0x0000000500067213 */ /* 0x000fc40000000000 */
[----:B------:R-:W-:Y:S01]  /*5bc0*/  ISETP.GE.AND P2, PT, R5, RZ, PT ;  /* 0x000000ff0500720c */ /* 0x000fe20003f46270 */
[----:B------:R-:W-:Y:S01]  /*5bd0*/  @!P6 IMAD.IADD R10, R10, 0x1, -R24 ;  /* 0x000000010a0ae824 */ /* 0x000fe200078e0a18 */
[C---:B------:R-:W-:Y:S01]  /*5be0*/  IADD3 R5, R29.reuse, 0x1a2, RZ ;  /* 0x000001a21d057810 */ /* 0x040fe20007ffe0ff */
[----:B------:R-:W-:Y:S01]  /*5bf0*/  IMAD R0, R24, R7, R4 ;  /* 0x0000000718007224 */ /* 0x000fe200078e0204 */
[----:B------:R-:W-:Y:S01]  /*5c00*/  IADD3 R7, R29, 0x19e, RZ ;  /* 0x0000019e1d077810 */ /* 0x000fe20007ffe0ff */
[----:B------:R-:W-:Y:S01]  /*5c10*/  IMAD.HI.U32 R3, R2, R6, RZ ;  /* 0x0000000602037227 */ /* 0x000fe200078e00ff */
[----:B0-----:R-:W-:Y:S02]  /*5c20*/  IABS R14, R5 ;  /* 0x00000005000e7213 */ /* 0x001fe40000000000 */
[C---:B------:R-:W-:Y:S01]  /*5c30*/  ISETP.GT.U32.AND P6, PT, R24.reuse, R10, PT ;  /* 0x0000000a1800720c */ /* 0x040fe20003fc4070 */
[----:B------:R-:W-:Y:S01]  /*5c40*/  @!P3 IMAD.IADD R9, R9, 0x1, -R24 ;  /* 0x000000010909b824 */ /* 0x000fe200078e0a18 */
[----:B------:R-:W-:Y:S01]  /*5c50*/  ISETP.GT.U32.AND P3, PT, R24, R0, PT ;  /* 0x000000001800720c */ /* 0x000fe20003f64070 */
[----:B------:R-:W-:Y:S01]  /*5c60*/  IMAD.MOV R3, RZ, RZ, -R3 ;  /* 0x000000ffff037224 */ /* 0x000fe200078e0a03 */
[----:B------:R-:W-:Y:S01]  /*5c70*/  IABS R11, R7 ;  /* 0x00000007000b7213 */ /* 0x000fe20000000000 */
[----:B------:R-:W-:-:S04]  /*5c80*/  IMAD.HI.U32 R15, R2, R14, RZ ;  /* 0x0000000e020f7227 */ /* 0x000fc800078e00ff */
[----:B------:R-:W-:Y:S01]  /*5c90*/  IMAD R6, R24, R3, R6 ;  /* 0x0000000318067224 */ /* 0x000fe200078e0206 */
[----:B------:R-:W-:Y:S01]  /*5ca0*/  IADD3 R3, R29, 0x19f, RZ ;  /* 0x0000019f1d037810 */ /* 0x000fe20007ffe0ff */
[----:B------:R-:W-:Y:S02]  /*5cb0*/  IMAD.MOV R15, RZ, RZ, -R15 ;  /* 0x000000ffff0f7224 */ /* 0x000fe400078e0a0f */
[----:B------:R-:W-:Y:S01]  /*5cc0*/  @!P6 IMAD.IADD R10, R10, 0x1, -R24 ;  /* 0x000000010a0ae824 */ /* 0x000fe200078e0a18 */
[C---:B------:R-:W-:Y:S01]  /*5cd0*/  ISETP.GT.U32.AND P6, PT, R24.reuse, R6, PT ;  /* 0x000000061800720c */ /* 0x040fe20003fc4070 */
[----:B------:R-:W-:Y:S01]  /*5ce0*/  IMAD R14, R24, R15, R14 ;  /* 0x0000000f180e7224 */ /* 0x000fe200078e020e */
[----:B------:R-:W-:Y:S01]  /*5cf0*/  IABS R4, R3 ;  /* 0x0000000300047213 */ /* 0x000fe20000000000 */
[----:B------:R-:W-:Y:S02]  /*5d00*/  @!P3 IMAD.IADD R0, R0, 0x1, -R24 ;  /* 0x000000010000b824 */ /* 0x000fe400078e0a18 */
[----:B------:R-:W-:Y:S01]  /*5d10*/  IMAD.MOV R19, RZ, RZ, -R19 ;  /* 0x000000ffff137224 */ /* 0x000fe200078e0a13 */
[----:B------:R-:W-:Y:S01]  /*5d20*/  ISETP.GT.U32.AND P3, PT, R24, R14, PT ;  /* 0x0000000e1800720c */ /* 0x000fe20003f64070 */
[----:B------:R-:W-:-:S04]  /*5d30*/  IMAD.HI.U32 R21, R2, R18, RZ ;  /* 0x0000001202157227 */ /* 0x000fc800078e00ff */
[----:B------:R-:W-:Y:S02]  /*5d40*/  IMAD R19, R24, R19, R20 ;  /* 0x0000001318137224 */ /* 0x000fe400078e0214 */
[----:B------:R-:W-:Y:S02]  /*5d50*/  @!P6 IMAD.IADD R6, R6, 0x1, -R24 ;  /* 0x000000010606e824 */ /* 0x000fe400078e0a18 */
[----:B------:R-:W-:Y:S01]  /*5d60*/  IMAD.HI.U32 R16, R2, R4, RZ ;  /* 0x0000000402107227 */ /* 0x000fe200078e00ff */
[----:B------:R-:W-:-:S03]  /*5d70*/  ISETP.GT.U32.AND P6, PT, R24, R19, PT ;  /* 0x000000131800720c */ /* 0x000fc60003fc4070 */
[----:B------:R-:W-:Y:S01]  /*5d80*/  @!P3 IMAD.IADD R14, R14, 0x1, -R24 ;  /* 0x000000010e0eb824 */ /* 0x000fe200078e0a18 */
[----:B------:R-:W-:Y:S01]  /*5d90*/  ISETP.GT.U32.AND P3, PT, R24, R0, PT ;  /* 0x000000001800720c */ /* 0x000fe20003f64070 */
[----:B------:R-:W-:Y:S02]  /*5da0*/  IMAD.MOV R21, RZ, RZ, -R21 ;  /* 0x000000ffff157224 */ /* 0x000fe400078e0a15 */
[----:B------:R-:W-:Y:S02]  /*5db0*/  IMAD.MOV R16, RZ, RZ, -R16 ;  /* 0x000000ffff107224 */ /* 0x000fe400078e0a10 */
[----:B------:R-:W-:Y:S02]  /*5dc0*/  IMAD.MOV.U32 R22, RZ, RZ, R12 ;  /* 0x000000ffff167224 */ /* 0x000fe400078e000c */
[----:B------:R-:W-:-:S04]  /*5dd0*/  IMAD.HI.U32 R15, R2, R11, RZ ;  /* 0x0000000b020f7227 */ /* 0x000fc800078e00ff */
[C---:B------:R-:W-:Y:S02]  /*5de0*/  IMAD R18, R24.reuse, R21, R18 ;  /* 0x0000001518127224 */ /* 0x040fe400078e0212 */
[C---:B------:R-:W-:Y:S01]  /*5df0*/  IMAD R4, R24.reuse, R16, R4 ;  /* 0x0000001018047224 */ /* 0x040fe200078e0204 */
[----:B------:R-:W-:Y:S01]  /*5e00*/  IADD3 R16, R29, 0x19d, RZ ;  /* 0x0000019d1d107810 */ /* 0x000fe20007ffe0ff */
[----:B------:R-:W-:Y:S01]  /*5e10*/  @!P1 IMAD.MOV R22, RZ, RZ, -R22 ;  /* 0x000000ffff169224 */ /* 0x000fe200078e0a16 */
[C---:B------:R-:W-:Y:S01]  /*5e20*/  ISETP.GT.U32.AND P1, PT, R24.reuse, R6, PT ;  /* 0x000000061800720c */ /* 0x040fe20003f24070 */
[----:B------:R-:W-:Y:S01]  /*5e30*/  @!P6 IMAD.IADD R19, R19, 0x1, -R24 ;  /* 0x000000011313e824 */ /* 0x000fe200078e0a18 */
[C---:B------:R-:W-:Y:S01]  /*5e40*/  ISETP.GT.U32.AND P6, PT, R24.reuse, R14, PT ;  /* 0x0000000e1800720c */ /* 0x040fe20003fc4070 */
[----:B------:R-:W-:Y:S01]  /*5e50*/  IMAD.MOV R15, RZ, RZ, -R15 ;  /* 0x000000ffff0f7224 */ /* 0x000fe200078e0a0f */
[----:B------:R-:W-:Y:S01]  /*5e60*/  IABS R12, R16 ;  /* 0x00000010000c7213 */ /* 0x000fe20000000000 */
[----:B------:R-:W-:Y:S01]  /*5e70*/  @!P0 IMAD.MOV R10, RZ, RZ, -R10 ;  /* 0x000000ffff0a8224 */ /* 0x000fe200078e0a0a */
[----:B------:R-:W-:Y:S01]  /*5e80*/  ISETP.GT.U32.AND P0, PT, R24, R18, PT ;  /* 0x000000121800720c */ /* 0x000fe20003f04070 */
[----:B------:R-:W-:Y:S01]  /*5e90*/  IMAD.MOV.U32 R20, RZ, RZ, R9 ;  /* 0x000000ffff147224 */ /* 0x000fe200078e0009 */
[----:B------:R-:W-:Y:S01]  /*5ea0*/  STL [R1+0x694], R22 ;  /* 0x0006941601007387 */ /* 0x000fe20000100800 */
[----:B------:R-:W-:Y:S01]  /*5eb0*/  @!P3 IMAD.IADD R0, R0, 0x1, -R24 ;  /* 0x000000010000b824 */ /* 0x000fe200078e0a18 */
[C---:B------:R-:W-:Y:S01]  /*5ec0*/  ISETP.GT.U32.AND P3, PT, R24.reuse, R4, PT ;  /* 0x000000041800720c */ /* 0x040fe20003f64070 */
[C---:B------:R-:W-:Y:S01]  /*5ed0*/  IMAD R11, R24.reuse, R15, R11 ;  /* 0x0000000f180b7224 */ /* 0x040fe200078e020b */
[----:B------:R-:W-:Y:S01]  /*5ee0*/  IADD3 R15, R29, 0x19c, RZ ;  /* 0x0000019c1d0f7810 */ /* 0x000fe20007ffe0ff */
[----:B------:R-:W-:Y:S01]  /*5ef0*/  @!P4 IMAD.MOV R20, RZ, RZ, -R20 ;  /* 0x000000ffff14c224 */ /* 0x000fe200078e0a14 */
[----:B------:R-:W-:Y:S01]  /*5f00*/  ISETP.GT.U32.AND P4, PT, R24, R19, PT ;  /* 0x000000131800720c */ /* 0x000fe20003f84070 */
[--C-:B------:R-:W-:Y:S01]  /*5f10*/  @!P1 IMAD.IADD R6, R6, 0x1, -R24.reuse ;  /* 0x0000000106069824 */ /* 0x100fe200078e0a18 */
[----:B------:R-:W-:Y:S01]  /*5f20*/  IABS R9, R15 ;  /* 0x0000000f00097213 */ /* 0x000fe20000000000 */
[--C-:B------:R-:W-:Y:S01]  /*5f30*/  @!P6 IMAD.IADD R14, R14, 0x1, -R24.reuse ;  /* 0x000000010e0ee824 */ /* 0x100fe200078e0a18 */
[----:B------:R0:W-:Y:S01]  /*5f40*/  STL [R1+0x68c], R20 ;  /* 0x00068c1401007387 */ /* 0x0001e20000100800 */
[----:B------:R-:W-:Y:S01]  /*5f50*/  ISETP.GE.AND P1, PT, R5, RZ, PT ;  /* 0x000000ff0500720c */ /* 0x000fe20003f26270 */
[----:B------:R-:W-:Y:S01]  /*5f60*/  IMAD.HI.U32 R5, R2, R12, RZ ;  /* 0x0000000c02057227 */ /* 0x000fe200078e00ff */
[----:B------:R-:W-:Y:S01]  /*5f70*/  ISETP.GT.U32.AND P6, PT, R24, R11, PT ;  /* 0x0000000b1800720c */ /* 0x000fe20003fc4070 */
[----:B------:R1:W-:Y:S02]  /*5f80*/  STL [R1+0x688], R10 ;  /* 0x0006880a01007387 */ /* 0x0003e40000100800 */
[----:B------:R-:W-:Y:S01]  /*5f90*/  @!P0 IMAD.IADD R18, R18, 0x1, -R24 ;  /* 0x0000000112128824 */ /* 0x000fe200078e0a18 */
[----:B------:R-:W-:Y:S01]  /*5fa0*/  ISETP.GE.AND P0, PT, R17, RZ, PT ;  /* 0x000000ff1100720c */ /* 0x000fe20003f06270 */
[----:B------:R-:W-:Y:S01]  /*5fb0*/  IMAD.MOV.U32 R21, RZ, RZ, R0 ;  /* 0x000000ffff157224 */ /* 0x000fe200078e0000 */
[----:B------:R-:W-:Y:S01]  /*5fc0*/  IADD3 R0, R29, 0x19b, RZ ;  /* 0x0000019b1d007810 */ /* 0x000fe20007ffe0ff */
[----:B------:R-:W-:Y:S01]  /*5fd0*/  @!P3 IMAD.IADD R4, R4, 0x1, -R24 ;  /* 0x000000010404b824 */ /* 0x000fe200078e0a18 */
[----:B------:R-:W-:Y:S01]  /*5fe0*/  ISETP.GE.AND P3, PT, R3, RZ, PT ;  /* 0x000000ff0300720c */ /* 0x000fe20003f66270 */
[----:B0-----:R-:W-:Y:S01]  /*5ff0*/  IMAD.MOV.U32 R20, RZ, RZ, R6 ;  /* 0x000000ffff147224 */ /* 0x001fe200078e0006 */
[----:B------:R-:W-:Y:S01]  /*6000*/  IADD3 R3, R29, 0x19a, RZ ;  /* 0x0000019a1d037810 */ /* 0x000fe20007ffe0ff */
[----:B-1----:R-:W-:-:S04]  /*6010*/  IMAD.HI.U32 R10, R2, R9, RZ ;  /* 0x00000009020a7227 */ /* 0x002fc800078e00ff */
[----:B------:R-:W-:Y:S02]  /*6020*/  IMAD.MOV R10, RZ, RZ, -R10 ;  /* 0x000000ffff0a7224 */ /* 0x000fe400078e0a0a */
[----:B------:R-:W-:Y:S02]  /*6030*/  IMAD.MOV R5, RZ, RZ, -R5 ;  /* 0x000000ffff057224 */ /* 0x000fe400078e0a05 */
[----:B------:R-:W-:Y:S01]  /*6040*/  @!P5 IMAD.MOV R21, RZ, RZ, -R21 ;  /* 0x000000ffff15d224 */ /* 0x000fe200078e0a15 */
[C---:B------:R-:W-:Y:S01]  /*6050*/  ISETP.GT.U32.AND P5, PT, R24.reuse, R18, PT ;  /* 0x000000121800720c */ /* 0x040fe20003fa4070 */
[----:B------:R-:W-:Y:S01]  /*6060*/  @!P2 IMAD.MOV R20, RZ, RZ, -R20 ;  /* 0x000000ffff14a224 */ /* 0x000fe200078e0a14 */
[C---:B------:R-:W-:Y:S01]  /*6070*/  ISETP.GT.U32.AND P2, PT, R24.reuse, R4, PT ;  /* 0x000000041800720c */ /* 0x040fe20003f44070 */
[C---:B------:R-:W-:Y:S01]  /*6080*/  IMAD R9, R24.reuse, R10, R9 ;  /* 0x0000000a18097224 */ /* 0x040fe200078e0209 */
[----:B------:R-:W-:Y:S01]  /*6090*/  STL [R1+0x67c], R21 ;  /* 0x00067c1501007387 */ /* 0x000fe20000100800 */
[----:B------:R-:W-:Y:S01]  /*60a0*/  IMAD R5, R24, R5, R12 ;  /* 0x0000000518057224 */ /* 0x000fe200078e020c */
[----:B------:R-:W-:Y:S01]  /*60b0*/  IABS R12, R0 ;  /* 0x00000000000c7213 */ /* 0x000fe20000000000 */
[----:B------:R-:W-:Y:S01]  /*60c0*/  IMAD.MOV.U32 R10, RZ, RZ, R14 ;  /* 0x000000ffff0a7224 */ /* 0x000fe200078e000e */
[----:B------:R-:W-:Y:S01]  /*60d0*/  STL [R1+0x678], R20 ;  /* 0x0006781401007387 */ /* 0x000fe20000100800 */
[--C-:B------:R-:W-:Y:S01]  /*60e0*/  @!P4 IMAD.IADD R19, R19, 0x1, -R24.reuse ;  /* 0x000000011313c824 */ /* 0x100fe200078e0a18 */
[----:B------:R-:W-:Y:S01]  /*60f0*/  ISETP.GE.AND P4, PT, R13, RZ, PT ;  /* 0x000000ff0d00720c */ /* 0x000fe20003f86270 */
[----:B------:R-:W-:-:S02]  /*6100*/  @!P6 IMAD.IADD R11, R11, 0x1, -R24 ;  /* 0x000000010b0be824 */ /* 0x000fc400078e0a18 */
[----:B------:R-:W-:Y:S01]  /*6110*/  @!P1 IMAD.MOV R10, RZ, RZ, -R10 ;  /* 0x000000ffff0a9224 */ /* 0x000fe200078e0a0a */
[----:B------:R-:W-:Y:S01]  /*6120*/  ISETP.GT.U32.AND P1, PT, R24, R5, PT ;  /* 0x000000051800720c */ /* 0x000fe20003f24070 */
[--C-:B------:R-:W-:Y:S01]  /*6130*/  @!P5 IMAD.IADD R18, R18, 0x1, -R24.reuse ;  /* 0x000000011212d824 */ /* 0x100fe200078e0a18 */
[C---:B------:R-:W-:Y:S01]  /*6140*/  ISETP.GT.U32.AND P6, PT, R24.reuse, R11, PT ;  /* 0x0000000b1800720c */ /* 0x040fe20003fc4070 */
[----:B------:R-:W-:Y:S01]  /*6150*/  IMAD.MOV.U32 R6, RZ, RZ, R19 ;  /* 0x000000ffff067224 */ /* 0x000fe200078e0013 */
[----:B------:R-:W-:Y:S01]  /*6160*/  ISETP.GT.U32.AND P5, PT, R24, R9, PT ;  /* 0x000000091800720c */ /* 0x000fe20003fa4070 */
[----:B------:R-:W-:Y:S01]  /*6170*/  @!P2 IMAD.IADD R4, R4, 0x1, -R24 ;  /* 0x000000010404a824 */ /* 0x000fe200078e0a18 */
[----:B------:R0:W-:Y:S01]  /*6180*/  STL [R1+0x674], R10 ;  /* 0x0006740a01007387 */ /* 0x0001e20000100800 */
[----:B------:R-:W-:Y:S01]  /*6190*/  IMAD.MOV.U32 R13, RZ, RZ, R18 ;  /* 0x000000ffff0d7224 */ /* 0x000fe200078e0012 */
[----:B------:R-:W-:Y:S01]  /*61a0*/  ISETP.GE.AND P2, PT, R16, RZ, PT ;  /* 0x000000ff1000720c */ /* 0x000fe20003f46270 */
[----:B------:R-:W-:Y:S01]  /*61b0*/  @!P4 IMAD.MOV R6, RZ, RZ, -R6 ;  /* 0x000000ffff06c224 */ /* 0x000fe200078e0a06 */
[----:B------:R-:W-:Y:S01]  /*61c0*/  ISETP.GE.AND P4, PT, R7, RZ, PT ;  /* 0x000000ff0700720c */ /* 0x000fe20003f86270 */
[----:B------:R-:W-:-:S03]  /*61d0*/  IMAD.HI.U32 R7, R2, R12, RZ ;  /* 0x0000000c02077227 */ /* 0x000fc600078e00ff */
[----:B------:R1:W-:Y:S01]  /*61e0*/  STL [R1+0x670], R6 ;  /* 0x0006700601007387 */ /* 0x0003e20000100800 */
[----:B------:R-:W-:Y:S01]  /*61f0*/  @!P1 IMAD.IADD R5, R5, 0x1, -R24 ;  /* 0x0000000105059824 */ /* 0x000fe200078e0a18 */
[----:B------:R-:W-:Y:S01]  /*6200*/  ISETP.GE.AND P1, PT, R0, RZ, PT ;  /* 0x000000ff0000720c */ /* 0x000fe20003f26270 */
[----:B0-----:R-:W-:Y:S01]  /*6210*/  IMAD.MOV.U32 R10, RZ, RZ, R4 ;  /* 0x000000ffff0a7224 */ /* 0x001fe200078e0004 */
[----:B------:R-:W-:Y:S01]  /*6220*/  IADD3 R4, R29, 0x198, RZ ;  /* 0x000001981d047810 */ /* 0x000fe20007ffe0ff */
[----:B------:R-:W-:Y:S01]  /*6230*/  @!P0 IMAD.MOV R13, RZ, RZ, -R13 ;  /* 0x000000ffff0d8224 */ /* 0x000fe200078e0a0d */
[C---:B------:R-:W-:Y:S01]  /*6240*/  ISETP.GT.U32.AND P0, PT, R24.reuse, R5, PT ;  /* 0x000000051800720c */ /* 0x040fe20003f04070 */
[----:B------:R-:W-:Y:S01]  /*6250*/  @!P3 IMAD.MOV R10, RZ, RZ, -R10 ;  /* 0x000000ffff0ab224 */ /* 0x000fe200078e0a0a */
[----:B------:R-:W-:Y:S01]  /*6260*/  ISETP.GE.AND P3, PT, R3, RZ, PT ;  /* 0x000000ff0300720c */ /* 0x000fe20003f66270 */
[--C-:B------:R-:W-:Y:S01]  /*6270*/  @!P6 IMAD.IADD R11, R11, 0x1, -R24.reuse ;  /* 0x000000010b0be824 */ /* 0x100fe200078e0a18 */
[----:B------:R0:W-:Y:S01]  /*6280*/  STL [R1+0x66c], R13 ;  /* 0x00066c0d01007387 */ /* 0x0001e20000100800 */
[----:B------:R-:W-:Y:S01]  /*6290*/  IMAD.MOV R7, RZ, RZ, -R7 ;  /* 0x000000ffff077224 */ /* 0x000fe200078e0a07 */
[----:B-1----:R-:W-:Y:S01]  /*62a0*/  IABS R6, R3 ;  /* 0x0000000300067213 */ /* 0x002fe20000000000 */
[----:B------:R-:W-:Y:S01]  /*62b0*/  @!P5 IMAD.IADD R9, R9, 0x1, -R24 ;  /* 0x000000010909d824 */ /* 0x000fe200078e0a18 */
[----:B------:R1:W-:Y:S01]  /*62c0*/  STL [R1+0x668], R10 ;  /* 0x0006680a01007387 */ /* 0x0003e20000100800 */
[----:B------:R-:W-:Y:S01]  /*62d0*/  IMAD R12, R24, R7, R12 ;  /* 0x00000007180c7224 */ /* 0x000fe200078e020c */
[----:B------:R-:W-:Y:S01]  /*62e0*/  ISETP.GE.AND P6, PT, R15, RZ, PT ;  /* 0x000000ff0f00720c */ /* 0x000fe20003fc6270 */
[----:B------:R-:W-:Y:S01]  /*62f0*/  IMAD.HI.U32 R0, R2, R6, RZ ;  /* 0x0000000602007227 */ /* 0x000fe200078e00ff */
[----:B------:R-:W-:-:S02]  /*6300*/  ISETP.GT.U32.AND P5, PT, R24, R9, PT ;  /* 0x000000091800720c */ /* 0x000fc40003fa4070 */
[C---:B0-----:R-:W-:Y:S01]  /*6310*/  IADD3 R13, R29.reuse, 0x199, RZ ;  /* 0x000001991d0d7810 */ /* 0x041fe20007ffe0ff */
[----:B------:R-:W-:Y:S01]  /*6320*/  IMAD.MOV R0, RZ, RZ, -R0 ;  /* 0x000000ffff007224 */ /* 0x000fe200078e0a00 */
[----:B------:R-:W-:Y:S01]  /*6330*/  IADD3 R3, R29, 0x197, RZ ;  /* 0x000001971d037810 */ /* 0x000fe20007ffe0ff */
[----:B------:R-:W-:Y:S01]  /*6340*/  @!P0 IMAD.IADD R5, R5, 0x1, -R24 ;  /* 0x0000000105058824 */ /* 0x000fe200078e0a18 */
[----:B------:R-:W-:Y:S01]  /*6350*/  ISETP.GE.AND P0, PT, R13, RZ, PT ;  /* 0x000000ff0d00720c */ /* 0x000fe20003f06270 */
[----:B-1----:R-:W-:Y:S01]  /*6360*/  IMAD.MOV.U32 R10, RZ, RZ, R11 ;  /* 0x000000ffff0a7224 */ /* 0x002fe200078e000b */
[----:B------:R-:W-:Y:S01]  /*6370*/  IABS R13, R13 ;  /* 0x0000000d000d7213 */ /* 0x000fe20000000000 */
[C---:B------:R-:W-:Y:S01]  /*6380*/  IMAD R15, R24.reuse, R0, R6 ;  /* 0x00000000180f7224 */ /* 0x040fe200078e0206 */
[----:B------:R-:W-:Y:S01]  /*6390*/  IABS R7, R3 ;  /* 0x0000000300077213 */ /* 0x000fe20000000000 */
[----:B------:R-:W-:Y:S01]  /*63a0*/  @!P4 IMAD.MOV R10, RZ, RZ, -R10 ;  /* 0x000000ffff0ac224 */ /* 0x000fe200078e0a0a */
[C---:B------:R-:W-:Y:S01]  /*63b0*/  ISETP.GT.U32.AND P4, PT, R24.reuse, R12, PT ;  /* 0x0000000c1800720c */ /* 0x040fe20003f84070 */
[----:B------:R-:W-:Y:S01]  /*63c0*/  IMAD.MOV.U32 R6, RZ, RZ, R5 ;  /* 0x000000ffff067224 */ /* 0x000fe200078e0005 */
[----:B------:R-:W-:Y:S01]  /*63d0*/  IABS R0, R4 ;  /* 0x0000000400007213 */ /* 0x000fe20000000000 */
[----:B------:R-:W-:Y:S01]  /*63e0*/  @!P5 IMAD.IADD R9, R9, 0x1, -R24 ;  /* 0x000000010909d824 */ /* 0x000fe200078e0a18 */
[----:B------:R-:W-:Y:S01]  /*63f0*/  ISETP.GT.U32.AND P5, PT, R24, R15, PT ;  /* 0x0000000f1800720c */ /* 0x000fe20003fa4070 */
[----:B------:R-:W-:Y:S01]  /*6400*/  @!P2 IMAD.MOV R6, RZ, RZ, -R6 ;  /* 0x000000ffff06a224 */ /* 0x000fe200078e0a06 */
[----:B------:R0:W-:Y:S01]  /*6410*/  STL [R1+0x664], R10 ;  /* 0x0006640a01007387 */ /* 0x0001e20000100800 */
[----:B------:R-:W-:Y:S01]  /*6420*/  ISETP.GE.AND P2, PT, R4, RZ, PT ;  /* 0x000000ff0400720c */ /* 0x000fe20003f46270 */
[----:B------:R-:W-:-:S02]  /*6430*/  IMAD.HI.U32 R4, R2, R7, RZ ;  /* 0x0000000702047227 */ /* 0x000fc400078e00ff */
[----:B------:R1:W-:Y:S02]  /*6440*/  STL [R1+0x614], R6 ;  /* 0x0006140601007387 */ /* 0x0003e40000100800 */
[----:B------:R-:W-:-:S04]  /*6450*/  IMAD.HI.U32 R5, R2, R0, RZ ;  /* 0x0000000002057227 */ /* 0x000fc800078e00ff */
[--C-:B------:R-:W-:Y:S01]  /*6460*/  @!P4 IMAD.IADD R12, R12, 0x1, -R24.reuse ;  /* 0x000000010c0cc824 */ /* 0x100fe200078e0a18 */
[----:B0-----:R-:W-:Y:S01]  /*6470*/  IADD3 R10, R29, 0x195, RZ ;  /* 0x000001951d0a7810 */ /* 0x001fe20007ffe0ff */
[----:B------:R-:W-:Y:S02]  /*6480*/  @!P5 IMAD.IADD R15, R15, 0x1, -R24 ;  /* 0x000000010f0fd824 */ /* 0x000fe400078e0a18 */
[----:B-1----:R-:W-:Y:S01]  /*6490*/  IMAD.HI.U32 R6, R2, R13, RZ ;  /* 0x0000000d02067227 */ /* 0x002fe200078e00ff */
[C---:B------:R-:W-:Y:S02]  /*64a0*/  ISETP.GT.U32.AND P4, PT, R24.reuse, R12, PT ;  /* 0x0000000c1800720c */ /* 0x040fe40003f84070 */
[C---:B------:R-:W-:Y:S01]  /*64b0*/  ISETP.GT.U32.AND P5, PT, R24.reuse, R15, PT ;  /* 0x0000000f1800720c */ /* 0x040fe20003fa4070 */
[----:B------:R-:W-:Y:S01]  /*64c0*/  IMAD.MOV R6, RZ, RZ, -R6 ;  /* 0x000000ffff067224 */ /* 0x000fe200078e0a06 */
[----:B------:R-:W-:Y:S01]  /*64d0*/  IABS R14, R10 ;  /* 0x0000000a000e7213 */ /* 0x000fe20000000000 */
[----:B------:R-:W-:Y:S01]  /*64e0*/  @!P6 IMAD.MOV R9, RZ, RZ, -R9 ;  /* 0x000000ffff09e224 */ /* 0x000fe200078e0a09 */
[----:B------:R-:W-:Y:S01]  /*64f0*/  ISETP.GE.AND P6, PT, R3, RZ, PT ;  /* 0x000000ff0300720c */ /* 0x000fe20003fc6270 */
[----:B------:R-:W-:Y:S01]  /*6500*/  IMAD R13, R24, R6, R13 ;  /* 0x00000006180d7224 */ /* 0x000fe200078e020d */
[C---:B------:R-:W-:Y:S01]  /*6510*/  IADD3 R6, R29.reuse, 0x194, RZ ;  /* 0x000001941d067810 */ /* 0x040fe20007ffe0ff */
[----:B------:R-:W-:Y:S01]  /*6520*/  IMAD.MOV R4, RZ, RZ, -R4 ;  /* 0x000000ffff047224 */ /* 0x000fe200078e0a04 */
[----:B------:R0:W-:Y:S01]  /*6530*/  STL [R1+0x660], R9 ;  /* 0x0006600901007387 */ /* 0x0001e20000100800 */
[----:B------:R-:W-:Y:S01]  /*6540*/  IMAD.MOV R5, RZ, RZ, -R5 ;  /* 0x000000ffff057224 */ /* 0x000fe200078e0a05 */
[----:B------:R-:W-:Y:S01]  /*6550*/  IADD3 R3, R29, 0x193, RZ ;  /* 0x000001931d037810 */ /* 0x000fe20007ffe0ff */
[----:B------:R-:W-:Y:S01]  /*6560*/  @!P4 IMAD.IADD R12, R12, 0x1, -R24 ;  /* 0x000000010c0cc824 */ /* 0x000fe200078e0a18 */
[C---:B------:R-:W-:Y:S01]  /*6570*/  ISETP.GT.U32.AND P4, PT, R24.reuse, R13, PT ;  /* 0x0000000d1800720c */ /* 0x040fe20003f84070 */
[----:B------:R-:W-:Y:S01]  /*6580*/  IMAD R7, R24, R4, R7 ;  /* 0x0000000418077224 */ /* 0x000fe200078e0207 */
[----:B------:R-:W-:Y:S01]  /*6590*/  IABS R11, R6 ;  /* 0x00000006000b7213 */ /* 0x000fe20000000000 */
[----:B------:R-:W-:-:S02]  /*65a0*/  IMAD.MOV.U32 R16, RZ, RZ, R12 ;  /* 0x000000ffff107224 */ /* 0x000fc400078e000c */
[----:B------:R-:W-:Y:S02]  /*65b0*/  @!P5 IMAD.IADD R15, R15, 0x1, -R24 ;  /* 0x000000010f0fd824 */ /* 0x000fe400078e0a18 */
[C---:B0-----:R-:W-:Y:S01]  /*65c0*/  IMAD R9, R24.reuse, R5, R0 ;  /* 0x0000000518097224 */ /* 0x041fe200078e0200 */
[----:B------:R-:W-:Y:S01]  /*65d0*/  IADD3 R0, R29, 0x196, RZ ;  /* 0x000001961d007810 */ /* 0x000fe20007ffe0ff */
[----:B------:R-:W-:Y:S01]  /*65e0*/  @!P1 IMAD.MOV R16, RZ, RZ, -R16 ;  /* 0x000000ffff109224 */ /* 0x000fe200078e0a10 */
[C---:B------:R-:W-:Y:S01]  /*65f0*/  ISETP.GT.U32.AND P1, PT, R24.reuse, R7, PT ;  /* 0x000000071800720c */ /* 0x040fe20003f24070 */
[----:B------:R-:W-:Y:S01]  /*6600*/  @!P3 IMAD.MOV R15, RZ, RZ, -R15 ;  /* 0x000000ffff0fb224 */ /* 0x000fe200078e0a0f */
[----:B------:R-:W-:Y:S01]  /*6610*/  ISETP.GT.U32.AND P5, PT, R24, R9, PT ;  /* 0x000000091800720c */ /* 0x000fe20003fa4070 */
[----:B------:R-:W-:Y:S01]  /*6620*/  @!P4 IMAD.IADD R13, R13, 0x1, -R24 ;  /* 0x000000010d0dc824 */ /* 0x000fe200078e0a18 */
[----:B------:R-:W-:Y:S01]  /*6630*/  IABS R4, R0 ;  /* 0x0000000000047213 */ /* 0x000fe20000000000 */
[----:B------:R-:W-:Y:S01]  /*6640*/  STL [R1+0x628], R16 ;  /* 0x0006281001007387 */ /* 0x000fe20000100800 */
[----:B------:R-:W-:-:S02]  /*6650*/  ISETP.GE.AND P3, PT, R0, RZ, PT ;  /* 0x000000ff0000720c */ /* 0x000fc40003f66270 */
[----:B------:R-:W-:Y:S01]  /*6660*/  ISETP.GT.U32.AND P4, PT, R24, R13, PT ;  /* 0x0000000d1800720c */ /* 0x000fe20003f84070 */
[----:B------:R-:W-:Y:S01]  /*6670*/  IMAD.HI.U32 R12, R2, R4, RZ ;  /* 0x00000004020c7227 */ /* 0x000fe200078e00ff */
[----:B------:R-:W-:Y:S01]  /*6680*/  IABS R5, R3 ;  /* 0x0000000300057213 */ /* 0x000fe20000000000 */
[----:B------:R0:W-:Y:S02]  /*6690*/  STL [R1+0x65c], R15 ;  /* 0x00065c0f01007387 */ /* 0x0001e40000100800 */
[----:B------:R-:W-:Y:S02]  /*66a0*/  IMAD.MOV R12, RZ, RZ, -R12 ;  /* 0x000000ffff0c7224 */ /* 0x000fe400078e0a0c */
[--C-:B------:R-:W-:Y:S02]  /*66b0*/  @!P1 IMAD.IADD R7, R7, 0x1, -R24.reuse ;  /* 0x0000000107079824 */ /* 0x100fe400078e0a18 */
[----:B------:R-:W-:Y:S02]  /*66c0*/  @!P5 IMAD.IADD R9, R9, 0x1, -R24 ;  /* 0x000000010909d824 */ /* 0x000fe400078e0a18 */
[C---:B------:R-:W-:Y:S01]  /*66d0*/  IMAD R0, R24.reuse, R12, R4 ;  /* 0x0000000c18007224 */ /* 0x040fe200078e0204 */
[C---:B------:R-:W-:Y:S01]  /*66e0*/  ISETP.GT.U32.AND P1, PT, R24.reuse, R7, PT ;  /* 0x000000071800720c */ /* 0x040fe20003f24070 */
[----:B------:R-:W-:Y:S01]  /*66f0*/  @!P4 IMAD.IADD R13, R13, 0x1, -R24 ;  /* 0x000000010d0dc824 */ /* 0x000fe200078e0a18 */
[----:B------:R-:W-:Y:S01]  /*6700*/  ISETP.GT.U32.AND P5, PT, R24, R9, PT ;  /* 0x000000091800720c */ /* 0x000fe20003fa4070 */
[----:B------:R-:W-:Y:S01]  /*6710*/  IMAD.HI.U32 R4, R2, R11, RZ ;  /* 0x0000000b02047227 */ /* 0x000fe200078e00ff */
[----:B------:R-:W-:-:S03]  /*6720*/  ISETP.GT.U32.AND P4, PT, R24, R0, PT ;  /* 0x000000001800720c */ /* 0x000fc60003f84070 */
[----:B0-----:R-:W-:-:S04]  /*6730*/  IMAD.HI.U32 R15, R2, R14, RZ ;  /* 0x0000000e020f7227 */ /* 0x001fc800078e00ff */
[----:B------:R-:W-:-:S04]  /*6740*/  IMAD.HI.U32 R12, R2, R5, RZ ;  /* 0x00000005020c7227 */ /* 0x000fc800078e00ff */
[----:B------:R-:W-:Y:S02]  /*6750*/  IMAD.MOV R4, RZ, RZ, -R4 ;  /* 0x000000ffff047224 */ /* 0x000fe400078e0a04 */
[----:B------:R-:W-:Y:S02]  /*6760*/  IMAD.MOV R15, RZ, RZ, -R15 ;  /* 0x000000ffff0f7224 */ /* 0x000fe400078e0a0f */
[----:B------:R-:W-:Y:S02]  /*6770*/  IMAD.MOV R12, RZ, RZ, -R12 ;  /* 0x000000ffff0c7224 */ /* 0x000fe400078e0a0c */
[----:B------:R-:W-:Y:S01]  /*6780*/  IMAD R11, R24, R4, R11 ;  /* 0x00000004180b7224 */ /* 0x000fe200078e020b */
[----:B------:R-:W-:Y:S01]  /*6790*/  IADD3 R4, R29, 0x192, RZ ;  /* 0x000001921d047810 */ /* 0x000fe20007ffe0ff */
[--C-:B------:R-:W-:Y:S02]  /*67a0*/  @!P1 IMAD.IADD R7, R7, 0x1, -R24.reuse ;  /* 0x0000000107079824 */ /* 0x100fe400078e0a18 */
[----:B------:R-:W-:Y:S01]  /*67b0*/  @!P5 IMAD.IADD R9, R9, 0x1, -R24 ;  /* 0x000000010909d824 */ /* 0x000fe200078e0a18 */
[----:B------:R-:W-:Y:S01]  /*67c0*/  ISETP.GE.AND P5, PT, R10, RZ, PT ;  /* 0x000000ff0a00720c */ /* 0x000fe20003fa6270 */
[----:B------:R-:W-:Y:S01]  /*67d0*/  IMAD.MOV.U32 R16, RZ, RZ, R13 ;  /* 0x000000ffff107224 */ /* 0x000fe200078e000d */
[C---:B------:R-:W-:Y:S01]  /*67e0*/  ISETP.GT.U32.AND P1, PT, R24.reuse, R11, PT ;  /* 0x0000000b1800720c */ /* 0x040fe20003f24070 */
[----:B------:R-:W-:-:S02]  /*67f0*/  IMAD R10, R24, R15, R14 ;  /* 0x0000000f180a7224 */ /* 0x000fc400078e020e */
[----:B------:R-:W-:Y:S02]  /*6800*/  @!P4 IMAD.IADD R0, R0, 0x1, -R24 ;  /* 0x000000010000c824 */ /* 0x000fe400078e0a18 */
[C---:B------:R-:W-:Y:S01]  /*6810*/  IMAD R5, R24.reuse, R12, R5 ;  /* 0x0000000c18057224 */ /* 0x040fe200078e0205 */
[----:B------:R-:W-:Y:S01]  /*6820*/  IABS R12, R4 ;  /* 0x00000004000c7213 */ /* 0x000fe20000000000 */
[----:B------:R-:W-:Y:S01]  /*6830*/  IMAD.MOV.U32 R13, RZ, RZ, R7 ;  /* 0x000000ffff0d7224 */ /* 0x000fe200078e0007 */
[C---:B------:R-:W-:Y:S01]  /*6840*/  ISETP.GT.U32.AND P4, PT, R24.reuse, R0, PT ;  /* 0x000000001800720c */ /* 0x040fe20003f84070 */
[----:B------:R-:W-:Y:S01]  /*6850*/  @!P0 IMAD.MOV R16, RZ, RZ, -R16 ;  /* 0x000000ffff108224 */ /* 0x000fe200078e0a10 */
[C---:B------:R-:W-:Y:S01]  /*6860*/  ISETP.GT.U32.AND P0, PT, R24.reuse, R10, PT ;  /* 0x0000000a1800720c */ /* 0x040fe20003f04070 */
[----:B------:R-:W-:Y:S01]  /*6870*/  @!P6 IMAD.MOV R13, RZ, RZ, -R13 ;  /* 0x000000ffff0de224 */ /* 0x000fe200078e0a0d */
[----:B------:R-:W-:Y:S01]  /*6880*/  ISETP.GT.U32.AND P6, PT, R24, R5, PT ;  /* 0x000000051800720c */ /* 0x000fe20003fc4070 */
[----:B------:R-:W-:Y:S01]  /*6890*/  IMAD.MOV.U32 R14, RZ, RZ, R9 ;  /* 0x000000ffff0e7224 */ /* 0x000fe200078e0009 */
[----:B------:R-:W-:Y:S01]  /*68a0*/  IADD3 R7, R29, 0x191, RZ ;  /* 0x000001911d077810 */ /* 0x000fe20007ffe0ff */
[----:B------:R-:W-:Y:S01]  /*68b0*/  IMAD.MOV.U32 R9, RZ, RZ, R12 ;  /* 0x000000ffff097224 */ /* 0x000fe200078e000c */
[----:B------:R-:W-:Y:S01]  /*68c0*/  STL [R1+0x648], R16 ;  /* 0x0006481001007387 */ /* 0x000fe20000100800 */
[----:B------:R-:W-:Y:S01]  /*68d0*/  @!P1 IMAD.IADD R11, R11, 0x1, -R24 ;  /* 0x000000010b0b9824 */ /* 0x000fe200078e0a18 */
[----:B------:R-:W-:Y:S01]  /*68e0*/  IABS R12, R7 ;  /* 0x00000007000c7213 */ /* 0x000fe20000000000 */
[----:B------:R-:W-:Y:S01]  /*68f0*/  @!P2 IMAD.MOV R14, RZ, RZ, -R14 ;  /* 0x000000ffff0ea224 */ /* 0x000fe200078e0a0e */
[----:B------:R-:W-:Y:S01]  /*6900*/  ISETP.GE.AND P2, PT, R6, RZ, PT ;  /* 0x000000ff0600720c */ /* 0x000fe20003f46270 */
[--C-:B------:R-:W-:Y:S01]  /*6910*/  @!P4 IMAD.IADD R0, R0, 0x1, -R24.reuse ;  /* 0x000000010000c824 */ /* 0x100fe200078e0a18 */
[----:B------:R-:W-:Y:S01]  /*6920*/  ISETP.GE.AND P4, PT, R3, RZ, PT ;  /* 0x000000ff0300720c */ /* 0x000fe20003f86270 */
[--C-:B------:R-:W-:Y:S01]  /*6930*/  @!P0 IMAD.IADD R10, R10, 0x1, -R24.reuse ;  /* 0x000000010a0a8824 */ /* 0x100fe200078e0a18 */
[----:B------:R-:W-:Y:S01]  /*6940*/  STL [R1+0x650], R14 ;  /* 0x0006500e01007387 */ /* 0x000fe20000100800 */
[----:B------:R-:W-:Y:S01]  /*6950*/  @!P6 IMAD.IADD R5, R5, 0x1, -R24 ;  /* 0x000000010505e824 */ /* 0x000fe200078e0a18 */
[----:B------:R-:W-:Y:S01]  /*6960*/  ISETP.GT.U32.AND P6, PT, R24, R11, PT ;  /* 0x0000000b1800720c */ /* 0x000fe20003fc4070 */
[----:B------:R-:W-:Y:S01]  /*6970*/  IMAD.HI.U32 R3, R2, R12, RZ ;  /* 0x0000000c02037227 */ /* 0x000fe200078e00ff */
[----:B------:R0:W-:Y:S01]  /*6980*/  STL [R1+0x654], R13 ;  /* 0x0006540d01007387 */ /* 0x0001e20000100800 */
[----:B------:R-:W-:-:S02]  /*6990*/  ISETP.GT.U32.AND P1, PT, R24, R10, PT ;  /* 0x0000000a1800720c */ /* 0x000fc40003f24070 */
[----:B------:R-:W-:Y:S01]  /*69a0*/  IMAD.HI.U32 R6, R2, R9, RZ ;  /* 0x0000000902067227 */ /* 0x000fe200078e00ff */
[----:B------:R-:W-:Y:S02]  /*69b0*/  ISETP.GE.AND P0, PT, R4, RZ, PT ;  /* 0x000000ff0400720c */ /* 0x000fe40003f06270 */
[C---:B------:R-:W-:Y:S01]  /*69c0*/  IADD3 R4, R29.reuse, 0x190, RZ ;  /* 0x000001901d047810 */ /* 0x040fe20007ffe0ff */
[----:B------:R-:W-:Y:S02]  /*69d0*/  IMAD.MOV R3, RZ, RZ, -R3 ;  /* 0x000000ffff037224 */ /* 0x000fe400078e0a03 */
[----:B------:R-:W-:Y:S02]  /*69e0*/  IMAD.MOV R6, RZ, RZ, -R6 ;  /* 0x000000ffff067224 */ /* 0x000fe400078e0a06 */
[----:B0-----:R-:W-:Y:S01]  /*69f0*/  IMAD.MOV.U32 R13, RZ, RZ, R0 ;  /* 0x000000ffff0d7224 */ /* 0x001fe200078e0000 */
[----:B------:R-:W-:Y:S01]  /*6a00*/  IADD3 R0, R29, 0x18f, RZ ;  /* 0x0000018f1d007810 */ /* 0x000fe20007ffe0ff */
[----:B------:R-:W-:-:S02]  /*6a10*/  IMAD R12, R24, R3, R12 ;  /* 0x00000003180c7224 */ /* 0x000fc400078e020c */
[----:B------:R-:W-:Y:S01]  /*6a20*/  @!P3 IMAD.MOV R13, RZ, RZ, -R13 ;  /* 0x000000ffff0db224 */ /* 0x000fe200078e0a0d */
[C---:B------:R-:W-:Y:S01]  /*6a30*/  ISETP.GT.U32.AND P3, PT, R24.reuse, R5, PT ;  /* 0x000000051800720c */ /* 0x040fe20003f64070 */
[C---:B------:R-:W-:Y:S01]  /*6a40*/  IMAD R9, R24.reuse, R6, R9 ;  /* 0x0000000618097224 */ /* 0x040fe200078e0209 */
[----:B------:R-:W-:Y:S01]  /*6a50*/  IADD3 R6, R29, 0x18e, RZ ;  /* 0x0000018e1d067810 */ /* 0x000fe20007ffe0ff */
[--C-:B------:R-:W-:Y:S01]  /*6a60*/  @!P6 IMAD.IADD R11, R11, 0x1, -R24.reuse ;  /* 0x000000010b0be824 */ /* 0x100fe200078e0a18 */
[----:B------:R-:W-:Y:S01]  /*6a70*/  ISETP.GT.U32.AND P6, PT, R24, R12, PT ;  /* 0x0000000c1800720c */ /* 0x000fe20003fc4070 */
[----:B------:R-:W-:Y:S01]  /*6a80*/  @!P1 IMAD.IADD R10, R10, 0x1, -R24 ;  /* 0x000000010a0a9824 */ /* 0x000fe200078e0a18 */
[----:B------:R-:W-:Y:S01]  /*6a90*/  ISETP.GT.U32.AND P1, PT, R24, R9, PT ;  /* 0x000000091800720c */ /* 0x000fe20003f24070 */
[----:B------:R0:W-:Y:S01]  /*6aa0*/  STL [R1+0x658], R13 ;  /* 0x0006580d01007387 */ /* 0x0001e20000100800 */
[----:B------:R-:W-:Y:S01]  /*6ab0*/  IABS R14, R6 ;  /* 0x00000006000e7213 */ /* 0x000fe20000000000 */
[----:B------:R-:W-:Y:S01]  /*6ac0*/  IMAD.MOV.U32 R16, RZ, RZ, R10 ;  /* 0x000000ffff107224 */ /* 0x000fe200078e000a */
[----:B------:R-:W-:Y:S01]  /*6ad0*/  IABS R3, R0 ;  /* 0x0000000000037213 */ /* 0x000fe20000000000 */
[----:B------:R-:W-:-:S02]  /*6ae0*/  @!P2 IMAD.MOV R11, RZ, RZ, -R11 ;  /* 0x000000ffff0ba224 */ /* 0x000fc400078e0a0b */
[----:B------:R-:W-:Y:S01]  /*6af0*/  @!P3 IMAD.IADD R5, R5, 0x1, -R24 ;  /* 0x000000010505b824 */ /* 0x000fe200078e0a18 */
[----:B------:R-:W-:Y:S01]  /*6b00*/  ISETP.GE.AND P3, PT, R7, RZ, PT ;  /* 0x000000ff0700720c */ /* 0x000fe20003f66270 */
[----:B------:R-:W-:Y:S01]  /*6b10*/  IMAD.MOV.U32 R7, RZ, RZ, R14 ;  /* 0x000000ffff077224 */ /* 0x000fe200078e000e */
[----:B0-----:R-:W-:Y:S01]  /*6b20*/  IABS R13, R4 ;  /* 0x00000004000d7213 */ /* 0x001fe20000000000 */
[----:B------:R-:W-:Y:S02]  /*6b30*/  @!P6 IMAD.IADD R12, R12, 0x1, -R24 ;  /* 0x000000010c0ce824 */ /* 0x000fe400078e0a18 */
[----:B------:R-:W-:-:S03]  /*6b40*/  IMAD.HI.U32 R15, R2, R3, RZ ;  /* 0x00000003020f7227 */ /* 0x000fc600078e00ff */
[----:B------:R-:W-:Y:S01]  /*6b50*/  ISETP.GT.U32.AND P6, PT, R24, R12, PT ;  /* 0x0000000c1800720c */ /* 0x000fe20003fc4070 */
[----:B------:R-:W-:-:S04]  /*6b60*/  IMAD.HI.U32 R14, R2, R13, RZ ;  /* 0x0000000d020e7227 */ /* 0x000fc800078e00ff */
[----:B------:R-:W-:Y:S02]  /*6b70*/  IMAD.MOV R14, RZ, RZ, -R14 ;  /* 0x000000ffff0e7224 */ /* 0x000fe400078e0a0e */
[----:B------:R-:W-:Y:S01]  /*6b80*/  @!P1 IMAD.IADD R9, R9, 0x1, -R24 ;  /* 0x0000000109099824 */ /* 0x000fe200078e0a18 */
[----:B------:R-:W-:Y:S01]  /*6b90*/  ISETP.GE.AND P1, PT, R4, RZ, PT ;  /* 0x000000ff0400720c */ /* 0x000fe20003f26270 */
[----:B------:R-:W-:-:S04]  /*6ba0*/  IMAD.HI.U32 R4, R2, R7, RZ ;  /* 0x0000000702047227 */ /* 0x000fc800078e00ff */
[----:B------:R-:W-:Y:S02]  /*6bb0*/  IMAD.MOV R10, RZ, RZ, -R15 ;  /* 0x000000ffff0a7224 */ /* 0x000fe400078e0a0f */
[C---:B------:R-:W-:Y:S01]  /*6bc0*/  IMAD R13, R24.reuse, R14, R13 ;  /* 0x0000000e180d7224 */ /* 0x040fe200078e020d */
[----:B------:R-:W-:Y:S01]  /*6bd0*/  IADD3 R14, R29, 0x18d, RZ ;  /* 0x0000018d1d0e7810 */ /* 0x000fe20007ffe0ff */
[----:B------:R-:W-:Y:S01]  /*6be0*/  @!P5 IMAD.MOV R16, RZ, RZ, -R16 ;  /* 0x000000ffff10d224 */ /* 0x000fe200078e0a10 */
[C---:B------:R-:W-:Y:S01]  /*6bf0*/  ISETP.GT.U32.AND P5, PT, R24.reuse, R9, PT ;  /* 0x000000091800720c */ /* 0x040fe20003fa4070 */
[----:B------:R-:W-:Y:S01]  /*6c00*/  IMAD.MOV R4, RZ, RZ, -R4 ;  /* 0x000000ffff047224 */ /* 0x000fe200078e0a04 */
[C---:B------:R-:W-:Y:S01]  /*6c10*/  ISETP.GT.U32.AND P2, PT, R24.reuse, R13, PT ;  /* 0x0000000d1800720c */ /* 0x040fe20003f44070 */
[C---:B------:R-:W-:Y:S01]  /*6c20*/  IMAD R3, R24.reuse, R10, R3 ;  /* 0x0000000a18037224 */ /* 0x040fe200078e0203 */
[----:B------:R-:W-:Y:S01]  /*6c30*/  STL [R1+0x64c], R16 ;  /* 0x00064c1001007387 */ /* 0x000fe20000100800 */
[C---:B------:R-:W-:Y:S01]  /*6c40*/  IMAD R7, R24.reuse, R4, R7 ;  /* 0x0000000418077224 */ /* 0x040fe200078e0207 */
[----:B------:R-:W-:Y:S01]  /*6c50*/  IABS R4, R14 ;  /* 0x0000000e00047213 */ /* 0x000fe20000000000 */
[----:B------:R-:W-:Y:S01]  /*6c60*/  @!P4 IMAD.MOV R5, RZ, RZ, -R5 ;  /* 0x000000ffff05c224 */ /* 0x000fe200078e0a05 */
[----:B------:R-:W-:Y:S01]  /*6c70*/  ISETP.GT.U32.AND P4, PT, R24, R3, PT ;  /* 0x000000031800720c */ /* 0x000fe20003f84070 */
[----:B------:R-:W-:Y:S01]  /*6c80*/  @!P6 IMAD.IADD R12, R12, 0x1, -R24 ;  /* 0x000000010c0ce824 */ /* 0x000fe200078e0a18 */
[----:B------:R-:W-:Y:S01]  /*6c90*/  ISETP.GT.U32.AND P6, PT, R24, R7, PT ;  /* 0x000000071800720c */ /* 0x000fe20003fc4070 */
[----:B------:R-:W-:Y:S01]  /*6ca0*/  STL [R1+0x63c], R11 ;  /* 0x00063c0b01007387 */ /* 0x000fe20000100800 */
[----:B------:R-:W-:-:S03]  /*6cb0*/  IMAD.HI.U32 R10, R2, R4, RZ ;  /* 0x00000004020a7227 */ /* 0x000fc600078e00ff */
[----:B------:R0:W-:Y:S01]  /*6cc0*/  STL [R1+0x640], R5 ;  /* 0x0006400501007387 */ /* 0x0001e20000100800 */
[--C-:B------:R-:W-:Y:S01]  /*6cd0*/  @!P5 IMAD.IADD R9, R9, 0x1, -R24.reuse ;  /* 0x000000010909d824 */ /* 0x100fe200078e0a18 */
[----:B------:R-:W-:Y:S01]  /*6ce0*/  ISETP.GE.AND P5, PT, R0, RZ, PT ;  /* 0x000000ff0000720c */ /* 0x000fe20003fa6270 */
[----:B------:R-:W-:Y:S01]  /*6cf0*/  @!P2 IMAD.IADD R13, R13, 0x1, -R24 ;  /* 0x000000010d0da824 */ /* 0x000fe200078e0a18 */
[----:B------:R-:W-:Y:S01]  /*6d00*/  IADD3 R0, R29, 0x18c, RZ ;  /* 0x0000018c1d007810 */ /* 0x000fe20007ffe0ff */
[----:B------:R-:W-:Y:S01]  /*6d10*/  IMAD.MOV R10, RZ, RZ, -R10 ;  /* 0x000000ffff0a7224 */ /* 0x000fe200078e0a0a */
[----:B------:R-:W-:Y:S01]  /*6d20*/  ISETP.GE.AND P2, PT, R6, RZ, PT ;  /* 0x000000ff0600720c */ /* 0x000fe20003f46270 */
[--C-:B------:R-:W-:Y:S01]  /*6d30*/  @!P4 IMAD.IADD R3, R3, 0x1, -R24.reuse ;  /* 0x000000010303c824 */ /* 0x100fe200078e0a18 */
[C---:B------:R-:W-:Y:S01]  /*6d40*/  ISETP.GT.U32.AND P4, PT, R24.reuse, R13, PT ;  /* 0x0000000d1800720c */ /* 0x040fe20003f84070 */
[----:B------:R-:W-:Y:S01]  /*6d50*/  @!P6 IMAD.IADD R7, R7, 0x1, -R24 ;  /* 0x000000010707e824 */ /* 0x000fe200078e0a18 */
[----:B0-----:R-:W-:Y:S01]  /*6d60*/  IABS R5, R0 ;  /* 0x0000000000057213 */ /* 0x001fe20000000000 */
[----:B------:R-:W-:Y:S01]  /*6d70*/  IMAD.MOV.U32 R11, RZ, RZ, R9 ;  /* 0x000000ffff0b7224 */ /* 0x000fe200078e0009 */
[C---:B------:R-:W-:Y:S01]  /*6d80*/  ISETP.GT.U32.AND P6, PT, R24.reuse, R3, PT ;  /* 0x000000031800720c */ /* 0x040fe20003fc4070 */
[----:B------:R-:W-:Y:S01]  /*6d90*/  IMAD R4, R24, R10, R4 ;  /* 0x0000000a18047224 */ /* 0x000fe200078e0204 */
[C---:B------:R-:W-:Y:S01]  /*6da0*/  IADD3 R6, R29.reuse, 0x18b, RZ ;  /* 0x0000018b1d067810 */ /* 0x040fe20007ffe0ff */
[----:B------:R-:W-:Y:S01]  /*6db0*/  IMAD.HI.U32 R9, R2, R5, RZ ;  /* 0x0000000502097227 */ /* 0x000fe200078e00ff */
[----:B------:R-:W-:-:S02]  /*6dc0*/  IADD3 R10, R29, 0x18a, RZ ;  /* 0x0000018a1d0a7810 */ /* 0x000fc40007ffe0ff */
[----:B------:R-:W-:Y:S01]  /*6dd0*/  IABS R16, R6 ;  /* 0x0000000600107213 */ /* 0x000fe20000000000 */
[----:B------:R-:W-:Y:S02]  /*6de0*/  IMAD.MOV R9, RZ, RZ, -R9 ;  /* 0x000000ffff097224 */ /* 0x000fe400078e0a09 */
[--C-:B------:R-:W-:Y:S01]  /*6df0*/  @!P4 IMAD.IADD R13, R13, 0x1, -R24.reuse ;  /* 0x000000010d0dc824 */ /* 0x100fe200078e0a18 */
[C---:B------:R-:W-:Y:S01]  /*6e00*/  ISETP.GT.U32.AND P4, PT, R24.reuse, R4, PT ;  /* 0x000000041800720c */ /* 0x040fe20003f84070 */
[----:B------:R-:W-:Y:S01]  /*6e10*/  IMAD R5, R24, R9, R5 ;  /* 0x0000000918057224 */ /* 0x000fe200078e0205 */
[----:B------:R-:W-:Y:S01]  /*6e20*/  IABS R9, R10 ;  /* 0x0000000a00097213 */ /* 0x000fe20000000000 */
[----:B------:R-:W-:Y:S02]  /*6e30*/  @!P6 IMAD.IADD R3, R3, 0x1, -R24 ;  /* 0x000000010303e824 */ /* 0x000fe400078e0a18 */
[----:B------:R-:W-:Y:S01]  /*6e40*/  IMAD.HI.U32 R17, R2, R16, RZ ;  /* 0x0000001002117227 */ /* 0x000fe200078e00ff */
[----:B------:R-:W-:-:S03]  /*6e50*/  ISETP.GT.U32.AND P6, PT, R24, R5, PT ;  /* 0x000000051800720c */ /* 0x000fc60003fc4070 */
[----:B------:R-:W-:Y:S01]  /*6e60*/  @!P0 IMAD.MOV R11, RZ, RZ, -R11 ;  /* 0x000000ffff0b8224 */ /* 0x000fe200078e0a0b */
[----:B------:R-:W-:Y:S01]  /*6e70*/  ISETP.GT.U32.AND P0, PT, R24, R7, PT ;  /* 0x000000071800720c */ /* 0x000fe20003f04070 */
[----:B------:R-:W-:Y:S02]  /*6e80*/  IMAD.MOV R17, RZ, RZ, -R17 ;  /* 0x000000ffff117224 */ /* 0x000fe400078e0a11 */
[--C-:B------:R-:W-:Y:S01]  /*6e90*/  @!P4 IMAD.IADD R4, R4, 0x1, -R24.reuse ;  /* 0x000000010404c824 */ /* 0x100fe200078e0a18 */
[----:B------:R-:W-:Y:S01]  /*6ea0*/  ISETP.GE.AND P4, PT, R0, RZ, PT ;  /* 0x000000ff0000720c */ /* 0x000fe20003f86270 */
[----:B------:R-:W-:Y:S01]  /*6eb0*/  IMAD.HI.U32 R15, R2, R9, RZ ;  /* 0x00000009020f7227 */ /* 0x000fe200078e00ff */
[----:B------:R0:W-:Y:S03]  /*6ec0*/  STL [R1+0x644], R11 ;  /* 0x0006440b01007387 */ /* 0x0001e60000100800 */
[----:B------:R-:W-:Y:S01]  /*6ed0*/  @!P6 IMAD.IADD R5, R5, 0x1, -R24 ;  /* 0x000000010505e824 */ /* 0x000fe200078e0a18 */
[C---:B------:R-:W-:Y:S01]  /*6ee0*/  ISETP.GT.U32.AND P6, PT, R24.reuse, R4, PT ;  /* 0x000000041800720c */ /* 0x040fe20003fc4070 */
[----:B------:R-:W-:-:S02]  /*6ef0*/  IMAD R0, R24, R17, R16 ;  /* 0x0000001118007224 */ /* 0x000fc400078e0210 */
[----:B------:R-:W-:Y:S02]  /*6f00*/  IMAD.MOV R15, RZ, RZ, -R15 ;  /* 0x000000ffff0f7224 */ /* 0x000fe400078e0a0f */
[----:B------:R-:W-:Y:S01]  /*6f10*/  IMAD.MOV.U32 R18, RZ, RZ, R13 ;  /* 0x000000ffff127224 */ /* 0x000fe200078e000d */
[----:B0-----:R-:W-:Y:S01]  /*6f20*/  IADD3 R11, R29, 0x189, RZ ;  /* 0x000001891d0b7810 */ /* 0x001fe20007ffe0ff */
[----:B------:R-:W-:Y:S01]  /*6f30*/  @!P3 IMAD.MOV R12, RZ, RZ, -R12 ;  /* 0x000000ffff0cb224 */ /* 0x000fe200078e0a0c */
[C---:B------:R-:W-:Y:S01]  /*6f40*/  ISETP.GT.U32.AND P3, PT, R24.reuse, R0, PT ;  /* 0x000000001800720c */ /* 0x040fe20003f64070 */
[----:B------:R-:W-:Y:S02]  /*6f50*/  IMAD R9, R24, R15, R9 ;  /* 0x0000000f18097224 */ /* 0x000fe400078e0209 */
[----:B------:R-:W-:Y:S01]  /*6f60*/  @!P0 IMAD.IADD R7, R7, 0x1, -R24 ;  /* 0x0000000107078824 */ /* 0x000fe200078e0a18 */
[----:B------:R-:W-:Y:S01]  /*6f70*/  ISETP.GE.AND P0, PT, R14, RZ, PT ;  /* 0x000000ff0e00720c */ /* 0x000fe20003f06270 */
[----:B------:R-:W-:Y:S01]  /*6f80*/  @!P1 IMAD.MOV R18, RZ, RZ, -R18 ;  /* 0x000000ffff129224 */ /* 0x000fe200078e0a12 */
[----:B------:R-:W-:Y:S01]  /*6f90*/  IABS R14, R11 ;  /* 0x0000000b000e7213 */ /* 0x000fe20000000000 */
[----:B------:R-:W-:Y:S01]  /*6fa0*/  @!P5 IMAD.MOV R3, RZ, RZ, -R3 ;  /* 0x000000ffff03d224 */ /* 0x000fe200078e0a03 */
[----:B------:R-:W-:Y:S01]  /*6fb0*/  ISETP.GT.U32.AND P1, PT, R24, R5, PT ;  /* 0x000000051800720c */ /* 0x000fe20003f24070 */
[--C-:B------:R-:W-:Y:S01]  /*6fc0*/  @!P6 IMAD.IADD R4, R4, 0x1, -R24.reuse ;  /* 0x000000010404e824 */ /* 0x100fe200078e0a18 */
[----:B------:R-:W-:Y:S01]  /*6fd0*/  ISETP.GT.U32.AND P6, PT, R24, R9, PT ;  /* 0x000000091800720c */ /* 0x000fe20003fc4070 */
[----:B------:R-:W-:Y:S01]  /*6fe0*/  STL [R1+0x638], R12 ;  /* 0x0006380c01007387 */ /* 0x000fe20000100800 */
[----:B------:R-:W-:Y:S01]  /*6ff0*/  ISETP.GE.AND P5, PT, R6, RZ, PT ;  /* 0x000000ff0600720c */ /* 0x000fe20003fa6270 */
[----:B------:R-:W-:Y:S01]  /*7000*/  @!P3 IMAD.IADD R0, R0, 0x1, -R24 ;  /* 0x000000010000b824 */ /* 0x000fe200078e0a18 */
[----:B------:R-:W-:Y:S01]  /*7010*/  IADD3 R6, R29, 0x188, RZ ;  /* 0x000001881d067810 */ /* 0x000fe20007ffe0ff */
[----:B------:R-:W-:Y:S01]  /*7020*/  STL [R1+0x634], R18 ;  /* 0x0006341201007387 */ /* 0x000fe20000100800 */
[----:B------:R-:W-:-:S02]  /*7030*/  IMAD.MOV.U32 R13, RZ, RZ, R4 ;  /* 0x000000ffff0d7224 */ /* 0x000fc400078e0004 */
[----:B------:R-:W-:Y:S01]  /*7040*/  IABS R16, R6 ;  /* 0x0000000600107213 */ /* 0x000fe20000000000 */
[----:B------:R0:W-:Y:S01]  /*7050*/  STL [R1+0x630], R3 ;  /* 0x0006300301007387 */ /* 0x0001e20000100800 */
[----:B------:R-:W-:Y:S01]  /*7060*/  @!P2 IMAD.MOV R7, RZ, RZ, -R7 ;  /* 0x000000ffff07a224 */ /* 0x000fe200078e0a07 */
[----:B------:R-:W-:Y:S01]  /*7070*/  ISETP.GE.AND P3, PT, R6, RZ, PT ;  /* 0x000000ff0600720c */ /* 0x000fe20003f66270 */
[--C-:B------:R-:W-:Y:S01]  /*7080*/  @!P1 IMAD.IADD R5, R5, 0x1, -R24.reuse ;  /* 0x0000000105059824 */ /* 0x100fe200078e0a18 */
[----:B------:R-:W-:Y:S01]  /*7090*/  IADD3 R6, R29, 0x186, RZ ;  /* 0x000001861d067810 */ /* 0x000fe20007ffe0ff */
[----:B------:R-:W-:Y:S01]  /*70a0*/  @!P6 IMAD.IADD R9, R9, 0x1, -R24 ;  /* 0x000000010909e824 */ /* 0x000fe200078e0a18 */
[----:B------:R-:W-:Y:S01]  /*70b0*/  ISETP.GT.U32.AND P6, PT, R24, R0, PT ;  /* 0x000000001800720c */ /* 0x000fe20003fc4070 */
[----:B------:R-:W-:Y:S01]  /*70c0*/  @!P4 IMAD.MOV R5, RZ, RZ, -R5 ;  /* 0x000000ffff05c224 */ /* 0x000fe200078e0a05 */
[----:B------:R1:W-:Y:S01]  /*70d0*/  STL [R1+0x62c], R7 ;  /* 0x00062c0701007387 */ /* 0x0003e20000100800 */
[----:B------:R-:W-:Y:S01]  /*70e0*/  IMAD.HI.U32 R4, R2, R16, RZ ;  /* 0x0000001002047227 */ /* 0x000fe200078e00ff */
[----:B------:R-:W-:-:S02]  /*70f0*/  IABS R15, R6 ;  /* 0x00000006000f7213 */ /* 0x000fc40000000000 */
[----:B------:R-:W-:Y:S01]  /*7100*/  ISETP.GE.AND P2, PT, R10, RZ, PT ;  /* 0x000000ff0a00720c */ /* 0x000fe20003f46270 */
[----:B0-----:R-:W-:Y:S01]  /*7110*/  IMAD.HI.U32 R3, R2, R14, RZ ;  /* 0x0000000e02037227 */ /* 0x001fe200078e00ff */
[----:B------:R-:W-:Y:S02]  /*7120*/  ISETP.GE.AND P1, PT, R11, RZ, PT ;  /* 0x000000ff0b00720c */ /* 0x000fe40003f26270 */
[C---:B------:R-:W-:Y:S01]  /*7130*/  IADD3 R11, R29.reuse, 0x181, RZ ;  /* 0x000001811d0b7810 */ /* 0x040fe20007ffe0ff */
[----:B------:R-:W-:Y:S01]  /*7140*/  IMAD.MOV R3, RZ, RZ, -R3 ;  /* 0x000000ffff037224 */ /* 0x000fe200078e0a03 */
[C---:B-1----:R-:W-:Y:S01]  /*7150*/  IADD3 R7, R29.reuse, 0x187, RZ ;  /* 0x000001871d077810 */ /* 0x042fe20007ffe0ff */
[----:B------:R-:W-:Y:S01]  /*7160*/  @!P0 IMAD.MOV R13, RZ, RZ, -R13 ;  /* 0x000000ffff0d8224 */ /* 0x000fe200078e0a0d */
[C---:B------:R-:W-:Y:S01]  /*7170*/  ISETP.GT.U32.AND P0, PT, R24.reuse, R9, PT ;  /* 0x000000091800720c */ /* 0x040fe20003f04070 */
[----:B------:R-:W-:Y:S01]  /*7180*/  IMAD R17, R24, R3, R14 ;  /* 0x0000000318117224 */ /* 0x000fe200078e020e */
[----:B------:R-:W-:Y:S01]  /*7190*/  IABS R12, R7 ;  /* 0x00000007000c7213 */ /* 0x000fe20000000000 */
[----:B------:R-:W-:Y:S01]  /*71a0*/  IMAD.MOV R4, RZ, RZ, -R4 ;  /* 0x000000ffff047224 */ /* 0x000fe200078e0a04 */
[----:B------:R-:W-:Y:S01]  /*71b0*/  STL [R1+0x624], R13 ;  /* 0x0006240d01007387 */ /* 0x000fe20000100800 */
[----:B------:R-:W-:Y:S01]  /*71c0*/  @!P6 IMAD.IADD R0, R0, 0x1, -R24 ;  /* 0x000000010000e824 */ /* 0x000fe200078e0a18 */
[C---:B------:R-:W-:Y:S01]  /*71d0*/  ISETP.GT.U32.AND P4, PT, R24.reuse, R17, PT ;  /* 0x000000111800720c */ /* 0x040fe20003f84070 */
[----:B------:R-:W-:Y:S01]  /*71e0*/  IMAD R16, R24, R4, R16 ;  /* 0x0000000418107224 */ /* 0x000fe200078e0210 */
[----:B------:R0:W-:Y:S01]  /*71f0*/  STL [R1+0x620], R5 ;  /* 0x0006200501007387 */ /* 0x0001e20000100800 */
[----:B------:R-:W-:Y:S01]  /*7200*/  IMAD.MOV.U32 R10, RZ, RZ, R0 ;  /* 0x000000ffff0a7224 */ /* 0x000fe200078e0000 */
[----:B------:R-:W-:Y:S01]  /*7210*/  IADD3 R3, R29, 0x185, RZ ;  /* 0x000001851d037810 */ /* 0x000fe20007ffe0ff */
[----:B------:R-:W-:Y:S01]  /*7220*/  IMAD.HI.U32 R4, R2, R12, RZ ;  /* 0x0000000c02047227 */ /* 0x000fe200078e00ff */
[----:B------:R-:W-:-:S02]  /*7230*/  ISETP.GT.U32.AND P6, PT, R24, R16, PT ;  /* 0x000000101800720c */ /* 0x000fc40003fc4070 */
[----:B------:R-:W-:Y:S01]  /*7240*/  IABS R14, R3 ;  /* 0x00000003000e7213 */ /* 0x000fe20000000000 */
[----:B------:R-:W-:Y:S01]  /*7250*/  @!P0 IMAD.IADD R9, R9, 0x1, -R24 ;  /* 0x0000000109098824 */ /* 0x000fe200078e0a18 */
[----:B------:R-:W-:Y:S01]  /*7260*/  ISETP.GE.AND P0, PT, R7, RZ, PT ;  /* 0x000000ff0700720c */ /* 0x000fe20003f06270 */
[----:B------:R-:W-:Y:S01]  /*7270*/  @!P5 IMAD.MOV R10, RZ, RZ, -R10 ;  /* 0x000000ffff0ad224 */ /* 0x000fe200078e0a0a */
[----:B------:R-:W-:Y:S01]  /*7280*/  IADD3 R0, R29, 0x183, RZ ;  /* 0x000001831d007810 */ /* 0x000fe20007ffe0ff */
[----:B------:R-:W-:Y:S01]  /*7290*/  @!P4 IMAD.IADD R17, R17, 0x1, -R24 ;  /* 0x000000011111c824 */ /* 0x000fe200078e0a18 */
[----:B------:R-:W-:Y:S01]  /*72a0*/  ISETP.GE.AND P4, PT, R6, RZ, PT ;  /* 0x000000ff0600720c */ /* 0x000fe20003f86270 */
[----:B0-----:R-:W-:Y:S01]  /*72b0*/  IMAD.HI.U32 R5, R2, R15, RZ ;  /* 0x0000000f02057227 */ /* 0x001fe200078e00ff */
[----:B------:R0:W-:Y:S01]  /*72c0*/  STL [R1+0x618], R10 ;  /* 0x0006180a01007387 */ /* 0x0001e20000100800 */
[----:B------:R-:W-:Y:S02]  /*72d0*/  IABS R6, R0 ;  /* 0x0000000000067213 */ /* 0x000fe40000000000 */
[----:B------:R-:W-:Y:S01]  /*72e0*/  IMAD.MOV R5, RZ, RZ, -R5 ;  /* 0x000000ffff057224 */ /* 0x000fe200078e0a05 */
[----:B------:R-:W-:Y:S01]  /*72f0*/  ISETP.GT.U32.AND P5, PT, R24, R17, PT ;  /* 0x000000111800720c */ /* 0x000fe20003fa4070 */
[----:B------:R-:W-:-:S02]  /*7300*/  IMAD.MOV R7, RZ, RZ, -R4 ;  /* 0x000000ffff077224 */ /* 0x000fc400078e0a04 */
[C---:B------:R-:W-:Y:S02]  /*7310*/  IMAD R15, R24.reuse, R5, R15 ;  /* 0x00000005180f7224 */ /* 0x040fe400078e020f */
[----:B------:R-:W-:Y:S01]  /*7320*/  IMAD R12, R24, R7, R12 ;  /* 0x00000007180c7224 */ /* 0x000fe200078e020c */
[C---:B------:R-:W-:Y:S01]  /*7330*/  IADD3 R7, R29.reuse, 0x184, RZ ;  /* 0x000001841d077810 */ /* 0x040fe20007ffe0ff */
[----:B------:R-:W-:Y:S01]  /*7340*/  IMAD.MOV.U32 R5, RZ, RZ, R9 ;  /* 0x000000ffff057224 */ /* 0x000fe200078e0009 */
[----:B------:R-:W-:Y:S01]  /*7350*/  IADD3 R9, R29, 0x182, RZ ;  /* 0x000001821d097810 */ /* 0x000fe20007ffe0ff */
[--C-:B------:R-:W-:Y:S01]  /*7360*/  @!P6 IMAD.IADD R16, R16, 0x1, -R24.reuse ;  /* 0x000000011010e824 */ /* 0x100fe200078e0a18 */
[----:B0-----:R-:W-:Y:S01]  /*7370*/  IABS R10, R7 ;  /* 0x00000007000a7213 */ /* 0x001fe20000000000 */
[----:B------:R-:W-:Y:S01]  /*7380*/  @!P2 IMAD.MOV R5, RZ, RZ, -R5 ;  /* 0x000000ffff05a224 */ /* 0x000fe200078e0a05 */
[C---:B------:R-:W-:Y:S01]  /*7390*/  ISETP.GT.U32.AND P2, PT, R24.reuse, R12, PT ;  /* 0x0000000c1800720c */ /* 0x040fe20003f44070 */
[----:B------:R-:W-:Y:S01]  /*73a0*/  @!P5 IMAD.IADD R17, R17, 0x1, -R24 ;  /* 0x000000011111d824 */ /* 0x000fe200078e0a18 */
[----:B------:R-:W-:Y:S01]  /*73b0*/  ISETP.GT.U32.AND P6, PT, R24, R16, PT ;  /* 0x000000101800720c */ /* 0x000fe20003fc4070 */
[----:B------:R-:W-:Y:S01]  /*73c0*/  IMAD.HI.U32 R4, R2, R14, RZ ;  /* 0x0000000e02047227 */ /* 0x000fe200078e00ff */
[----:B------:R-:W-:Y:S01]  /*73d0*/  ISETP.GT.U32.AND P5, PT, R24, R15, PT ;  /* 0x0000000f1800720c */ /* 0x000fe20003fa4070 */
[----:B------:R0:W-:Y:S02]  /*73e0*/  STL [R1+0x61c], R5 ;  /* 0x00061c0501007387 */ /* 0x0001e40000100800 */
[----:B------:R-:W-:-:S02]  /*73f0*/  IMAD.MOV R4, RZ, RZ, -R4 ;  /* 0x000000ffff047224 */ /* 0x000fc400078e0a04 */
[----:B------:R-:W-:-:S04]  /*7400*/  IMAD.HI.U32 R13, R2, R10, RZ ;  /* 0x0000000a020d7227 */ /* 0x000fc800078e00ff */
        /* <DEDUP_REMOVED lines=8> */
[----:B------:R-:W-:Y:S01]  /*7490*/  IMAD.MOV R13, RZ, RZ, -R13 ;  /* 0x000000ffff0d7224 */ /* 0x000fe200078e0a0d */
[----:B0-----:R-:W-:Y:S01]  /*74a0*/  IABS R5, R9 ;  /* 0x0000000900057213 */ /* 0x001fe20000000000 */
[----:B------:R-:W-:-:S04]  /*74b0*/  IMAD.HI.U32 R3, R2, R6, RZ ;  /* 0x0000000602037227 */ /* 0x000fc800078e00ff */
[----:B------:R-:W-:Y:S02]  /*74c0*/  IMAD R10, R24, R13, R10 ;  /* 0x0000000d180a7224 */ /* 0x000fe400078e020a */
[----:B------:R-:W-:Y:S02]  /*74d0*/  IMAD.MOV.U32 R18, RZ, RZ, R16 ;  /* 0x000000ffff127224 */ /* 0x000fe400078e0010 */
[--C-:B------:R-:W-:Y:S01]  /*74e0*/  @!P6 IMAD.IADD R14, R14, 0x1, -R24.reuse ;  /* 0x000000010e0ee824 */ /* 0x100fe200078e0a18 */
[----:B------:R-:W-:Y:S01]  /*74f0*/  ISETP.GT.U32.AND P6, PT, R24, R15, PT ;  /* 0x0000000f1800720c */ /* 0x000fe20003fc4070 */
[----:B------:R-:W-:Y:S01]  /*7500*/  @!P5 IMAD.IADD R12, R12, 0x1, -R24 ;  /* 0x000000010c0cd824 */ /* 0x000fe200078e0a18 */
[C---:B------:R-:W-:Y:S01]  /*7510*/  ISETP.GT.U32.AND P5, PT, R24.reuse, R10, PT ;  /* 0x0000000a1800720c */ /* 0x040fe20003fa4070 */
[----:B------:R-:W-:Y:S02]  /*7520*/  IMAD.MOV R3, RZ, RZ, -R3 ;  /* 0x000000ffff037224 */ /* 0x000fe400078e0a03 */
[----:B------:R-:W-:Y:S01]  /*7530*/  IMAD.MOV.U32 R19, RZ, RZ, R17 ;  /* 0x000000ffff137224 */ /* 0x000fe200078e0011 */
[----:B------:R-:W-:Y:S01]  /*7540*/  IADD3 R17, R29, 0x17a, RZ ;  /* 0x0000017a1d117810 */ /* 0x000fe20007ffe0ff */
        /* <DEDUP_REMOVED lines=22> */
[----:B------:R-:W-:Y:S01]  /*76b0*/  STL [R1+0x610], R16 ;  /* 0x0006101001007387 */ /* 0x000fe20000100800 */
        /* <DEDUP_REMOVED lines=20> */
[C---:B------:R-:W-:Y:S01]  /*7800*/  IADD3 R13, R29.reuse, 0x17e, RZ ;  /* 0x0000017e1d0d7810 */ /* 0x040fe20007ffe0ff */
[----:B------:R-:W-:Y:S01]  /*7810*/  IMAD.HI.U32 R11, R2, R9, RZ ;  /* 0x00000009020b7227 */ /* 0x000fe200078e00ff */
[----:B------:R-:W-:-:S03]  /*7820*/  IADD3 R12, R29, 0x179, RZ ;  /* 0x000001791d0c7810 */ /* 0x000fc60007ffe0ff */
[----:B0-----:R-:W-:Y:S01]  /*7830*/  IMAD.MOV.U32 R14, RZ, RZ, R10 ;  /* 0x000000ffff0e7224 */ /* 0x001fe200078e000a */
[----:B------:R-:W-:Y:S01]  /*7840*/  IADD3 R10, R29, 0x17d, RZ ;  /* 0x0000017d1d0a7810 */ /* 0x000fe20007ffe0ff */
[----:B------:R-:W-:Y:S01]  /*7850*/  @!P5 IMAD.IADD R5, R5, 0x1, -R24 ;  /* 0x000000010505d824 */ /* 0x000fe200078e0a18 */
[----:B------:R-:W-:Y:S01]  /*7860*/  IABS R15, R12 ;  /* 0x0000000c000f7213 */ /* 0x000fe20000000000 */
        /* <DEDUP_REMOVED lines=17> */
[----:B------:R-:W-:Y:S01]  /*7980*/  ISETP.GE.AND P5, PT, R7, RZ, PT ;  /* 0x000000ff0700720c */ /* 0x000fe20003fa6270 */
[----:B0-----:R-:W-:Y:S01]  /*7990*/  IMAD.MOV.U32 R6, RZ, RZ, R4 ;  /* 0x000000ffff067224 */ /* 0x001fe200078e0004 */
[----:B------:R-:W-:Y:S01]  /*79a0*/  ISETP.GT.U32.AND P6, PT, R24, R0, PT ;  /* 0x000000001800720c */ /* 0x000fe20003fc4070 */
[----:B------:R-:W-:Y:S01]  /*79b0*/  @!P2 IMAD.MOV R5, RZ, RZ, -R5 ;  /* 0x000000ffff05a224 */ /* 0x000fe200078e0a05 */
[----:B------:R-:W-:Y:S01]  /*79c0*/  IADD3 R7, R29, 0x17c, RZ ;  /* 0x0000017c1d077810 */ /* 0x000fe20007ffe0ff */
[----:B------:R-:W-:Y:S01]  /*79d0*/  @!P0 IMAD.MOV R6, RZ, RZ, -R6 ;  /* 0x000000ffff068224 */ /* 0x000fe200078e0a06 */
[----:B------:R-:W-:-:S03]  /*79e0*/  ISETP.GE.AND P2, PT, R10, RZ, PT ;  /* 0x000000ff0a00720c */ /* 0x000fc60003f46270 */
[--C-:B------:R-:W-:Y:S01]  /*79f0*/  @!P3 IMAD.IADD R3, R3, 0x1, -R24.reuse ;  /* 0x000000010303b824 */ /* 0x100fe200078e0a18 */
[----:B------:R-:W-:Y:S01]  /*7a00*/  STL [R1+0x608], R5 ;  /* 0x0006080501007387 */ /* 0x000fe20000100800 */
[----:B------:R-:W-:Y:S02]  /*7a10*/  ISETP.GE.AND P0, PT, R7, RZ, PT ;  /* 0x000000ff0700720c */ /* 0x000fe40003f06270 */
[----:B------:R-:W-:Y:S01]  /*7a20*/  IABS R7, R7 ;  /* 0x0000000700077213 */ /* 0x000fe20000000000 */
[----:B------:R0:W-:Y:S01]  /*7a30*/  STL [R1+0x60c], R6 ;  /* 0x00060c0601007387 */ /* 0x0001e20000100800 */
[----:B------:R-:W-:Y:S01]  /*7a40*/  ISETP.GT.U32.AND P3, PT, R24, R3, PT ;  /* 0x000000031800720c */ /* 0x000fe20003f64070 */
[----:B------:R-:W-:Y:S01]  /*7a50*/  @!P6 IMAD.IADD R0, R0, 0x1, -R24 ;  /* 0x000000010000e824 */ /* 0x000fe200078e0a18 */
[----:B------:R-:W-:Y:S01]  /*7a60*/  IABS R10, R10 ;  /* 0x0000000a000a7213 */ /* 0x000fe20000000000 */
[----:B------:R-:W-:Y:S01]  /*7a70*/  IMAD.HI.U32 R4, R2, R7, RZ ;  /* 0x0000000702047227 */ /* 0x000fe200078e00ff */
[----:B------:R-:W-:-:S02]  /*7a80*/  ISETP.GE.AND P6, PT, R9, RZ, PT ;  /* 0x000000ff0900720c */ /* 0x000fc40003fc6270 */
[----:B------:R-:W-:Y:S01]  /*7a90*/  IABS R9, R9 ;  /* 0x0000000900097213 */ /* 0x000fe20000000000 */
[----:B------:R-:W-:Y:S02]  /*7aa0*/  IMAD.MOV.U32 R11, RZ, RZ, R0 ;  /* 0x000000ffff0b7224 */ /* 0x000fe400078e0000 */
[----:B0-----:R-:W-:-:S04]  /*7ab0*/  IMAD.HI.U32 R6, R2, R13, RZ ;  /* 0x0000000d02067227 */ /* 0x001fc800078e00ff */
[----:B------:R-:W-:Y:S02]  /*7ac0*/  IMAD.MOV R6, RZ, RZ, -R6 ;  /* 0x000000ffff067224 */ /* 0x000fe400078e0a06 */
[----:B------:R-:W-:Y:S02]  /*7ad0*/  IMAD.MOV R4, RZ, RZ, -R4 ;  /* 0x000000ffff047224 */ /* 0x000fe400078e0a04 */
[C---:B------:R-:W-:Y:S02]  /*7ae0*/  IMAD R13, R24.reuse, R6, R13 ;  /* 0x00000006180d7224 */ /* 0x040fe400078e020d */
[----:B------:R-:W-:Y:S02]  /*7af0*/  @!P4 IMAD.MOV R11, RZ, RZ, -R11 ;  /* 0x000000ffff0bc224 */ /* 0x000fe400078e0a0b */
[----:B------:R-:W-:Y:S01]  /*7b00*/  @!P3 IMAD.IADD R3, R3, 0x1, -R24 ;  /* 0x000000010303b824 */ /* 0x000fe200078e0a18 */
[----:B------:R-:W-:Y:S01]  /*7b10*/  ISETP.GT.U32.AND P4, PT, R24, R13, PT ;  /* 0x0000000d1800720c */ /* 0x000fe20003f84070 */
[----:B------:R-:W-:Y:S01]  /*7b20*/  IMAD.HI.U32 R5, R2, R10, RZ ;  /* 0x0000000a02057227 */ /* 0x000fe200078e00ff */
[----:B------:R0:W-:Y:S03]  /*7b30*/  STL [R1+0x600], R11 ;  /* 0x0006000b01007387 */ /* 0x0001e60000100800 */
[----:B------:R-:W-:Y:S01]  /*7b40*/  IMAD R7, R24, R4, R7 ;  /* 0x0000000418077224 */ /* 0x000fe200078e0207 */
[----:B------:R-:W-:Y:S01]  /*7b50*/  IADD3 R4, R29, 0x177, RZ ;  /* 0x000001771d047810 */ /* 0x000fe20007ffe0ff */
[----:B------:R-:W-:-:S02]  /*7b60*/  IMAD.MOV.U32 R6, RZ, RZ, R3 ;  /* 0x000000ffff067224 */ /* 0x000fc400078e0003 */
[----:B------:R-:W-:Y:S01]  /*7b70*/  IMAD.MOV R5, RZ, RZ, -R5 ;  /* 0x000000ffff057224 */ /* 0x000fe200078e0a05 */
[----:B------:R-:W-:Y:S01]  /*7b80*/  IABS R14, R4 ;  /* 0x00000004000e7213 */ /* 0x000fe20000000000 */
[----:B------:R-:W-:Y:S01]  /*7b90*/  @!P5 IMAD.MOV R6, RZ, RZ, -R6 ;  /* 0x000000ffff06d224 */ /* 0x000fe200078e0a06 */
[C---:B------:R-:W-:Y:S01]  /*7ba0*/  ISETP.GT.U32.AND P5, PT, R24.reuse, R7, PT ;  /* 0x000000071800720c */ /* 0x040fe20003fa4070 */
[----:B------:R-:W-:Y:S01]  /*7bb0*/  IMAD R10, R24, R5, R10 ;  /* 0x00000005180a7224 */ /* 0x000fe200078e020a */
[----:B------:R-:W-:Y:S01]  /*7bc0*/  IABS R5, R17 ;  /* 0x0000001100057213 */ /* 0x000fe20000000000 */
[----:B------:R-:W-:Y:S01]  /*7bd0*/  @!P4 IMAD.IADD R13, R13, 0x1, -R24 ;  /* 0x000000010d0dc824 */ /* 0x000fe200078e0a18 */
[----:B------:R1:W-:Y:S01]  /*7be0*/  STL [R1+0x604], R6 ;  /* 0x0006040601007387 */ /* 0x0003e20000100800 */
[----:B------:R-:W-:Y:S01]  /*7bf0*/  IMAD.HI.U32 R0, R2, R9, RZ ;  /* 0x0000000902007227 */ /* 0x000fe200078e00ff */
[C---:B------:R-:W-:Y:S02]  /*7c00*/  ISETP.GT.U32.AND P3, PT, R24.reuse, R10, PT ;  /* 0x0000000a1800720c */ /* 0x040fe40003f64070 */
[----:B------:R-:W-:Y:S01]  /*7c10*/  ISETP.GT.U32.AND P4, PT, R24, R13, PT ;  /* 0x0000000d1800720c */ /* 0x000fe20003f84070 */
[----:B------:R-:W-:-:S02]  /*7c20*/  IMAD.MOV R0, RZ, RZ, -R0 ;  /* 0x000000ffff007224 */ /* 0x000fc400078e0a00 */
[----:B0-----:R-:W-:-:S04]  /*7c30*/  IMAD.HI.U32 R11, R2, R5, RZ ;  /* 0x00000005020b7227 */ /* 0x001fc800078e00ff */
[--C-:B------:R-:W-:Y:S02]  /*7c40*/  @!P5 IMAD.IADD R7, R7, 0x1, -R24.reuse ;  /* 0x000000010707d824 */ /* 0x100fe400078e0a18 */
[----:B------:R-:W-:Y:S01]  /*7c50*/  IMAD R9, R24, R0, R9 ;  /* 0x0000000018097224 */ /* 0x000fe200078e0209 */
[----:B------:R-:W-:Y:S01]  /*7c60*/  IADD3 R0, R29, 0x178, RZ ;  /* 0x000001781d007810 */ /* 0x000fe20007ffe0ff */
[----:B------:R-:W-:Y:S01]  /*7c70*/  @!P3 IMAD.IADD R10, R10, 0x1, -R24 ;  /* 0x000000010a0ab824 */ /* 0x000fe200078e0a18 */
[----:B------:R-:W-:Y:S01]  /*7c80*/  ISETP.GT.U32.AND P5, PT, R24, R7, PT ;  /* 0x000000071800720c */ /* 0x000fe20003fa4070 */
[----:B-1----:R-:W-:Y:S01]  /*7c90*/  IMAD.HI.U32 R6, R2, R15, RZ ;  /* 0x0000000f02067227 */ /* 0x002fe200078e00ff */
[----:B------:R-:W-:Y:S02]  /*7ca0*/  IABS R3, R0 ;  /* 0x0000000000037213 */ /* 0x000fe40000000000 */
[----:B------:R-:W-:Y:S01]  /*7cb0*/  ISETP.GT.U32.AND P3, PT, R24, R10, PT ;  /* 0x0000000a1800720c */ /* 0x000fe20003f64070 */
[----:B------:R-:W-:-:S02]  /*7cc0*/  IMAD.MOV R6, RZ, RZ, -R6 ;  /* 0x000000ffff067224 */ /* 0x000fc400078e0a06 */
[--C-:B------:R-:W-:Y:S01]  /*7cd0*/  @!P4 IMAD.IADD R13, R13, 0x1, -R24.reuse ;  /* 0x000000010d0dc824 */ /* 0x100fe200078e0a18 */
[C---:B------:R-:W-:Y:S01]  /*7ce0*/  ISETP.GT.U32.AND P4, PT, R24.reuse, R9, PT ;  /* 0x000000091800720c */ /* 0x040fe20003f84070 */
[C---:B------:R-:W-:Y:S01]  /*7cf0*/  IMAD R15, R24.reuse, R6, R15 ;  /* 0x00000006180f7224 */ /* 0x040fe200078e020f */
[----:B------:R-:W-:Y:S01]  /*7d00*/  IADD3 R6, R29, 0x176, RZ ;  /* 0x000001761d067810 */ /* 0x000fe20007ffe0ff */
[----:B------:R-:W-:Y:S02]  /*7d10*/  IMAD.MOV R11, RZ, RZ, -R11 ;  /* 0x000000ffff0b7224 */ /* 0x000fe400078e0a0b */
[--C-:B------:R-:W-:Y:S01]  /*7d20*/  @!P5 IMAD.IADD R7, R7, 0x1, -R24.reuse ;  /* 0x000000010707d824 */ /* 0x100fe200078e0a18 */
[C---:B------:R-:W-:Y:S01]  /*7d30*/  ISETP.GT.U32.AND P5, PT, R24.reuse, R15, PT ;  /* 0x0000000f1800720c */ /* 0x040fe20003fa4070 */
[----:B------:R-:W-:Y:S02]  /*7d40*/  IMAD R5, R24, R11, R5 ;  /* 0x0000000b18057224 */ /* 0x000fe400078e0205 */
[----:B------:R-:W-:-:S02]  /*7d50*/  @!P3 IMAD.IADD R10, R10, 0x1, -R24 ;  /* 0x000000010a0ab824 */ /* 0x000fc400078e0a18 */
[----:B------:R-:W-:Y:S01]  /*7d60*/  IMAD.MOV.U32 R18, RZ, RZ, R13 ;  /* 0x000000ffff127224 */ /* 0x000fe200078e000d */
[----:B------:R-:W-:Y:S01]  /*7d70*/  ISETP.GT.U32.AND P3, PT, R24, R5, PT ;  /* 0x000000051800720c */ /* 0x000fe20003f64070 */
[----:B------:R-:W-:Y:S01]  /*7d80*/  @!P4 IMAD.IADD R9, R9, 0x1, -R24 ;  /* 0x000000010909c824 */ /* 0x000fe200078e0a18 */
[----:B------:R-:W-:Y:S01]  /*7d90*/  IABS R13, R6 ;  /* 0x00000006000d7213 */ /* 0x000fe20000000000 */
[----:B------:R-:W-:Y:S01]  /*7da0*/  @!P1 IMAD.MOV R18, RZ, RZ, -R18 ;  /* 0x000000ffff129224 */ /* 0x000fe200078e0a12 */
[----:B------:R-:W-:Y:S01]  /*7db0*/  ISETP.GE.AND P4, PT, R17, RZ, PT ;  /* 0x000000ff1100720c */ /* 0x000fe20003f86270 */
[----:B------:R-:W-:Y:S01]  /*7dc0*/  IMAD.HI.U32 R16, R2, R3, RZ ;  /* 0x0000000302107227 */ /* 0x000fe200078e00ff */
[----:B------:R-:W-:Y:S02]  /*7dd0*/  ISETP.GT.U32.AND P1, PT, R24, R9, PT ;  /* 0x000000091800720c */ /* 0x000fe40003f24070 */
[----:B------:R0:W-:Y:S01]  /*7de0*/  STL [R1+0x5ec], R18 ;  /* 0x0005ec1201007387 */ /* 0x0001e20000100800 */
[----:B------:R-:W-:-:S02]  /*7df0*/  @!P5 IMAD.IADD R15, R15, 0x1, -R24 ;  /* 0x000000010f0fd824 */ /* 0x000fc400078e0a18 */
[----:B------:R-:W-:-:S03]  /*7e00*/  IMAD.HI.U32 R11, R2, R14, RZ ;  /* 0x0000000e020b7227 */ /* 0x000fc600078e00ff */
[----:B------:R-:W-:Y:S01]  /*7e10*/  ISETP.GT.U32.AND P5, PT, R24, R15, PT ;  /* 0x0000000f1800720c */ /* 0x000fe20003fa4070 */
[----:B------:R-:W-:Y:S02]  /*7e20*/  IMAD.MOV R16, RZ, RZ, -R16 ;  /* 0x000000ffff107224 */ /* 0x000fe400078e0a10 */
[----:B------:R-:W-:Y:S01]  /*7e30*/  @!P3 IMAD.IADD R5, R5, 0x1, -R24 ;  /* 0x000000010505b824 */ /* 0x000fe200078e0a18 */
[----:B------:R-:W-:Y:S01]  /*7e40*/  ISETP.GE.AND P3, PT, R12, RZ, PT ;  /* 0x000000ff0c00720c */ /* 0x000fe20003f66270 */
[----:B0-----:R-:W-:Y:S02]  /*7e50*/  IMAD.MOV.U32 R18, RZ, RZ, R10 ;  /* 0x000000ffff127224 */ /* 0x001fe400078e000a */
[----:B------:R-:W-:-:S04]  /*7e60*/  IMAD.HI.U32 R10, R2, R13, RZ ;  /* 0x0000000d020a7227 */ /* 0x000fc800078e00ff */
[----:B------:R-:W-:Y:S02]  /*7e70*/  IMAD.MOV R11, RZ, RZ, -R11 ;  /* 0x000000ffff0b7224 */ /* 0x000fe400078e0a0b */
[C---:B------:R-:W-:Y:S02]  /*7e80*/  IMAD R3, R24.reuse, R16, R3 ;  /* 0x0000001018037224 */ /* 0x040fe400078e0203 */
[----:B------:R-:W-:Y:S01]  /*7e90*/  @!P2 IMAD.MOV R18, RZ, RZ, -R18 ;  /* 0x000000ffff12a224 */ /* 0x000fe200078e0a12 */
[C---:B------:R-:W-:Y:S01]  /*7ea0*/  ISETP.GT.U32.AND P2, PT, R24.reuse, R5, PT ;  /* 0x000000051800720c */ /* 0x040fe20003f44070 */
[----:B------:R-:W-:Y:S01]  /*7eb0*/  @!P1 IMAD.IADD R9, R9, 0x1, -R24 ;  /* 0x0000000109099824 */ /* 0x000fe200078e0a18 */
[C---:B------:R-:W-:Y:S01]  /*7ec0*/  ISETP.GT.U32.AND P1, PT, R24.reuse, R3, PT ;  /* 0x000000031800720c */ /* 0x040fe20003f24070 */
[----:B------:R-:W-:Y:S01]  /*7ed0*/  IMAD.MOV R10, RZ, RZ, -R10 ;  /* 0x000000ffff0a7224 */ /* 0x000fe200078e0a0a */
[----:B------:R-:W-:Y:S01]  /*7ee0*/  STL [R1+0x5e4], R18 ;  /* 0x0005e41201007387 */ /* 0x000fe20000100800 */
[----:B------:R-:W-:-:S02]  /*7ef0*/  IMAD R14, R24, R11, R14 ;  /* 0x0000000b180e7224 */ /* 0x000fc400078e020e */
[----:B------:R-:W-:Y:S02]  /*7f00*/  IMAD.MOV.U32 R11, RZ, RZ, R9 ;  /* 0x000000ffff0b7224 */ /* 0x000fe400078e0009 */
[C---:B------:R-:W-:Y:S02]  /*7f10*/  IMAD R13, R24.reuse, R10, R13 ;  /* 0x0000000a180d7224 */ /* 0x040fe400078e020d */
[----:B------:R-:W-:Y:S01]  /*7f20*/  @!P6 IMAD.MOV R11, RZ, RZ, -R11 ;  /* 0x000000ffff0be224 */ /* 0x000fe200078e0a0b */
[C---:B------:R-:W-:Y:S01]  /*7f30*/  ISETP.GT.U32.AND P6, PT, R24.reuse, R14, PT ;  /* 0x0000000e1800720c */ /* 0x040fe20003fc4070 */
[--C-:B------:R-:W-:Y:S01]  /*7f40*/  @!P5 IMAD.IADD R15, R15, 0x1, -R24.reuse ;  /* 0x000000010f0fd824 */ /* 0x100fe200078e0a18 */
[----:B------:R-:W-:Y:S01]  /*7f50*/  ISETP.GT.U32.AND P5, PT, R24, R13, PT ;  /* 0x0000000d1800720c */ /* 0x000fe20003fa4070 */
[----:B------:R-:W-:Y:S01]  /*7f60*/  @!P0 IMAD.MOV R7, RZ, RZ, -R7 ;  /* 0x000000ffff078224 */ /* 0x000fe200078e0a07 */
[----:B------:R-:W-:Y:S01]  /*7f70*/  ISETP.GE.AND P0, PT, R0, RZ, PT ;  /* 0x000000ff0000720c */ /* 0x000fe20003f06270 */
[--C-:B------:R-:W-:Y:S01]  /*7f80*/  @!P2 IMAD.IADD R5, R5, 0x1, -R24.reuse ;  /* 0x000000010505a824 */ /* 0x100fe200078e0a18 */
[----:B------:R-:W-:Y:S01]  /*7f90*/  ISETP.GE.AND P2, PT, R4, RZ, PT ;  /* 0x000000ff0400720c */ /* 0x000fe20003f46270 */
[--C-:B------:R-:W-:Y:S01]  /*7fa0*/  @!P1 IMAD.IADD R3, R3, 0x1, -R24.reuse ;  /* 0x0000000103039824 */ /* 0x100fe200078e0a18 */
[C---:B------:R-:W-:Y:S01]  /*7fb0*/  IADD3 R0, R29.reuse, 0x175, RZ ;  /* 0x000001751d007810 */ /* 0x040fe20007ffe0ff */
[----:B------:R0:W-:Y:S01]  /*7fc0*/  STL [R1+0x5e0], R7 ;  /* 0x0005e00701007387 */ /* 0x0001e20000100800 */
[----:B------:R-:W-:Y:S01]  /*7fd0*/  IADD3 R4, R29, 0x174, RZ ;  /* 0x000001741d047810 */ /* 0x000fe20007ffe0ff */
[----:B------:R-:W-:Y:S01]  /*7fe0*/  IMAD.MOV.U32 R10, RZ, RZ, R5 ;  /* 0x000000ffff0a7224 */ /* 0x000fe200078e0005 */
[----:B------:R-:W-:Y:S01]  /*7ff0*/  ISETP.GE.AND P1, PT, R6, RZ, PT ;  /* 0x000000ff0600720c */ /* 0x000fe20003f26270 */
[--C-:B------:R-:W-:Y:S01]  /*8000*/  @!P6 IMAD.IADD R14, R14, 0x1, -R24.reuse ;  /* 0x000000010e0ee824 */ /* 0x100fe200078e0a18 */
[----:B------:R-:W-:Y:S01]  /*8010*/  IABS R6, R4 ;  /* 0x0000000400067213 */ /* 0x000fe20000000000 */
[----:B------:R-:W-:Y:S01]  /*8020*/  @!P5 IMAD.IADD R13, R13, 0x1, -R24 ;  /* 0x000000010d0dd824 */ /* 0x000fe200078e0a18 */
[C---:B------:R-:W-:Y:S01]  /*8030*/  ISETP.GT.U32.AND P6, PT, R24.reuse, R3, PT ;  /* 0x000000031800720c */ /* 0x040fe20003fc4070 */
[----:B------:R-:W-:Y:S01]  /*8040*/  @!P4 IMAD.MOV R10, RZ, RZ, -R10 ;  /* 0x000000ffff0ac224 */ /* 0x000fe200078e0a0a */
[----:B------:R1:W-:Y:S01]  /*8050*/  STL [R1+0x5dc], R11 ;  /* 0x0005dc0b01007387 */ /* 0x0003e20000100800 */
[----:B0-----:R-:W-:Y:S01]  /*8060*/  IABS R7, R0 ;  /* 0x0000000000077213 */ /* 0x001fe20000000000 */
[----:B------:R-:W-:Y:S01]  /*8070*/  IMAD.MOV.U32 R5, RZ, RZ, R6 ;  /* 0x000000ffff057224 */ /* 0x000fe200078e0006 */
[C---:B------:R-:W-:Y:S01]  /*8080*/  ISETP.GT.U32.AND P4, PT, R24.reuse, R13, PT ;  /* 0x0000000d1800720c */ /* 0x040fe20003f84070 */
[----:B------:R0:W-:Y:S01]  /*8090*/  STL [R1+0x5b4], R10 ;  /* 0x0005b40a01007387 */ /* 0x0001e20000100800 */
[----:B------:R-:W-:Y:S01]  /*80a0*/  ISETP.GT.U32.AND P5, PT, R24, R14, PT ;  /* 0x0000000e1800720c */ /* 0x000fe20003fa4070 */
[----:B------:R-:W-:-:S04]  /*80b0*/  IMAD.HI.U32 R9, R2, R7, RZ ;  /* 0x0000000702097227 */ /* 0x000fc800078e00ff */
[----:B------:R-:W-:Y:S01]  /*80c0*/  IMAD.MOV R9, RZ, RZ, -R9 ;  /* 0x000000ffff097224 */ /* 0x000fe200078e0a09 */
[C---:B-1----:R-:W-:Y:S01]  /*80d0*/  IADD3 R11, R29.reuse, 0x173, RZ ;  /* 0x000001731d0b7810 */ /* 0x042fe20007ffe0ff */
[----:B------:R-:W-:Y:S01]  /*80e0*/  IMAD.HI.U32 R6, R2, R5, RZ ;  /* 0x0000000502067227 */ /* 0x000fe200078e00ff */
[----:B0-----:R-:W-:-:S03]  /*80f0*/  IADD3 R10, R29, 0x172, RZ ;  /* 0x000001721d0a7810 */ /* 0x001fc60007ffe0ff */
[C---:B------:R-:W-:Y:S01]  /*8100*/  IMAD R7, R24.reuse, R9, R7 ;  /* 0x0000000918077224 */ /* 0x040fe200078e0207 */
[----:B------:R-:W-:Y:S01]  /*8110*/  IABS R12, R11 ;  /* 0x0000000b000c7213 */ /* 0x000fe20000000000 */
[----:B------:R-:W-:Y:S01]  /*8120*/  IMAD.MOV R6, RZ, RZ, -R6 ;  /* 0x000000ffff067224 */ /* 0x000fe200078e0a06 */
[----:B------:R-:W-:Y:S01]  /*8130*/  IABS R17, R10 ;  /* 0x0000000a00117213 */ /* 0x000fe20000000000 */
[--C-:B------:R-:W-:Y:S01]  /*8140*/  @!P6 IMAD.IADD R3, R3, 0x1, -R24.reuse ;  /* 0x000000010303e824 */ /* 0x100fe200078e0a18 */
[C---:B------:R-:W-:Y:S01]  /*8150*/  ISETP.GT.U32.AND P6, PT, R24.reuse, R7, PT ;  /* 0x000000071800720c */ /* 0x040fe20003fc4070 */
[----:B------:R-:W-:Y:S02]  /*8160*/  IMAD R5, R24, R6, R5 ;  /* 0x0000000618057224 */ /* 0x000fe400078e0205 */
[----:B------:R-:W-:Y:S02]  /*8170*/  @!P4 IMAD.IADD R13, R13, 0x1, -R24 ;  /* 0x000000010d0dc824 */ /* 0x000fe400078e0a18 */
[----:B------:R-:W-:Y:S01]  /*8180*/  IMAD.HI.U32 R6, R2, R12, RZ ;  /* 0x0000000c02067227 */ /* 0x000fe200078e00ff */
[----:B------:R-:W-:-:S03]  /*8190*/  ISETP.GT.U32.AND P4, PT, R24, R5, PT ;  /* 0x000000051800720c */ /* 0x000fc60003f84070 */
[----:B------:R-:W-:Y:S01]  /*81a0*/  @!P5 IMAD.IADD R14, R14, 0x1, -R24 ;  /* 0x000000010e0ed824 */ /* 0x000fe200078e0a18 */
[----:B------:R-:W-:Y:S01]  /*81b0*/  ISETP.GE.AND P5, PT, R0, RZ, PT ;  /* 0x000000ff0000720c */ /* 0x000fe20003fa6270 */
[----:B------:R-:W-:Y:S01]  /*81c0*/  IMAD.HI.U32 R9, R2, R17, RZ ;  /* 0x0000001102097227 */ /* 0x000fe200078e00ff */
[----:B------:R-:W-:-:S03]  /*81d0*/  IADD3 R0, R29, 0x171, RZ ;  /* 0x000001711d007810 */ /* 0x000fc60007ffe0ff */
[----:B------:R-:W-:Y:S01]  /*81e0*/  @!P6 IMAD.IADD R7, R7, 0x1, -R24 ;  /* 0x000000010707e824 */ /* 0x000fe200078e0a18 */
        /* <DEDUP_REMOVED lines=25> */
[--C-:B------:R-:W-:Y:S01]  /*8380*/  @!P3 IMAD.IADD R7, R7, 0x1, -R24.reuse ;  /* 0x000000010707b824 */ /* 0x100fe200078e0a18 */
        /* <DEDUP_REMOVED lines=8> */
[C---:B------:R-:W-:Y:S01]  /*8410*/  IMAD R9, R24.reuse, R13, R9 ;  /* 0x0000000d18097224 */ /* 0x040fe200078e0209 */
[----:B------:R-:W-:Y:S01]  /*8420*/  IADD3 R3, R29, 0x16e, RZ ;  /* 0x0000016e1d037810 */ /* 0x000fe20007ffe0ff */
[----:B0-----:R-:W-:Y:S01]  /*8430*/  IMAD.MOV.U32 R14, RZ, RZ, R5 ;  /* 0x000000ffff0e7224 */ /* 0x001fe200078e0005 */
[----:B------:R-:W-:Y:S01]  /*8440*/  IABS R10, R0 ;  /* 0x00000000000a7213 */ /* 0x000fe20000000000 */
[----:B-1----:R-:W-:Y:S01]  /*8450*/  IMAD.MOV.U32 R15, RZ, RZ, R7 ;  /* 0x000000ffff0f7224 */ /* 0x002fe200078e0007 */
[----:B------:R-:W-:Y:S01]  /*8460*/  IABS R5, R3 ;  /* 0x0000000300057213 */ /* 0x000fe20000000000 */
[----:B------:R-:W-:Y:S01]  /*8470*/  @!P2 IMAD.IADD R17, R17, 0x1, -R24 ;  /* 0x000000011111a824 */ /* 0x000fe200078e0a18 */
[----:B------:R-:W-:Y:S01]  /*8480*/  IADD3 R7, R29, 0x16d, RZ ;  /* 0x0000016d1d077810 */ /* 0x000fe20007ffe0ff */
[----:B------:R-:W-:Y:S01]  /*8490*/  @!P5 IMAD.MOV R15, RZ, RZ, -R15 ;  /* 0x000000ffff0fd224 */ /* 0x000fe200078e0a0f */
[C---:B------:R-:W-:Y:S01]  /*84a0*/  ISETP.GT.U32.AND P5, PT, R24.reuse, R6, PT ;  /* 0x000000061800720c */ /* 0x040fe20003fa4070 */
[----:B------:R-:W-:Y:S01]  /*84b0*/  @!P6 IMAD.MOV R14, RZ, RZ, -R14 ;  /* 0x000000ffff0ee224 */ /* 0x000fe200078e0a0e */
[----:B------:R-:W-:Y:S01]  /*84c0*/  ISETP.GT.U32.AND P6, PT, R24, R9, PT ;  /* 0x000000091800720c */ /* 0x000fe20003fc4070 */
[--C-:B------:R-:W-:Y:S01]  /*84d0*/  @!P0 IMAD.IADD R12, R12, 0x1, -R24.reuse ;  /* 0x000000010c0c8824 */ /* 0x100fe200078e0a18 */
[----:B------:R-:W-:Y:S01]  /*84e0*/  ISETP.GT.U32.AND P2, PT, R24, R17, PT ;  /* 0x000000111800720c */ /* 0x000fe20003f44070 */
[----:B------:R-:W-:Y:S01]  /*84f0*/  IMAD.HI.U32 R11, R2, R10, RZ ;  /* 0x0000000a020b7227 */ /* 0x000fe200078e00ff */
[----:B------:R0:W-:Y:S02]  /*8500*/  STL [R1+0x5c4], R15 ;  /* 0x0005c40f01007387 */ /* 0x0001e40000100800 */
[----:B------:R-:W-:Y:S01]  /*8510*/  ISETP.GT.U32.AND P0, PT, R24, R12, PT ;  /* 0x0000000c1800720c */ /* 0x000fe20003f04070 */
[----:B------:R-:W-:Y:S01]  /*8520*/  IMAD.MOV R11, RZ, RZ, -R11 ;  /* 0x000000ffff0b7224 */ /* 0x000fe200078e0a0b */
[----:B------:R-:W-:Y:S03]  /*8530*/  STL [R1+0x5cc], R14 ;  /* 0x0005cc0e01007387 */ /* 0x000fe60000100800 */
        /* <DEDUP_REMOVED lines=12> */
[----:B------:R-:W-:Y:S01]  /*8600*/  IMAD R5, R24, R0, R5 ;  /* 0x0000000018057224 */ /* 0x000fe200078e0205 */
[----:B------:R-:W-:Y:S01]  /*8610*/  IABS R4, R7 ;  /* 0x0000000700047213 */ /* 0x000fe20000000000 */
[----:B------:R-:W-:Y:S01]  /*8620*/  @!P5 IMAD.IADD R6, R6, 0x1, -R24 ;  /* 0x000000010606d824 */ /* 0x000fe200078e0a18 */
[C---:B------:R-:W-:Y:S01]  /*8630*/  ISETP.GT.U32.AND P5, PT, R24.reuse, R10, PT ;  /* 0x0000000a1800720c */ /* 0x040fe20003fa4070 */
[----:B------:R-:W-:Y:S01]  /*8640*/  IMAD.MOV.U32 R13, RZ, RZ, R12 ;  /* 0x000000ffff0d7224 */ /* 0x000fe200078e000c */
[----:B------:R-:W-:Y:S01]  /*8650*/  IADD3 R12, R29, 0x16c, RZ ;  /* 0x0000016c1d0c7810 */ /* 0x000fe20007ffe0ff */
[----:B------:R-:W-:Y:S01]  /*8660*/  @!P6 IMAD.IADD R9, R9, 0x1, -R24 ;  /* 0x000000010909e824 */ /* 0x000fe200078e0a18 */
[----:B------:R-:W-:Y:S01]  /*8670*/  ISETP.GT.U32.AND P6, PT, R24, R5, PT ;  /* 0x000000051800720c */ /* 0x000fe20003fc4070 */
[----:B------:R-:W-:Y:S01]  /*8680*/  @!P1 IMAD.MOV R13, RZ, RZ, -R13 ;  /* 0x000000ffff0d9224 */ /* 0x000fe200078e0a0d */
[----:B------:R-:W-:Y:S01]  /*8690*/  ISETP.GE.AND P1, PT, R3, RZ, PT ;  /* 0x000000ff0300720c */ /* 0x000fe20003f26270 */
[----:B------:R-:W-:Y:S01]  /*86a0*/  IMAD.HI.U32 R3, R2, R4, RZ ;  /* 0x0000000402037227 */ /* 0x000fe200078e00ff */
[----:B0-----:R-:W-:-:S02]  /*86b0*/  IABS R15, R12 ;  /* 0x0000000c000f7213 */ /* 0x001fc40000000000 */
[----:B------:R0:W-:Y:S01]  /*86c0*/  STL [R1+0x5c8], R13 ;  /* 0x0005c80d01007387 */ /* 0x0001e20000100800 */
[----:B------:R-:W-:Y:S01]  /*86d0*/  IMAD.MOV R3, RZ, RZ, -R3 ;  /* 0x000000ffff037224 */ /* 0x000fe200078e0a03 */
[----:B------:R-:W-:Y:S01]  /*86e0*/  IADD3 R0, R29, 0x16a, RZ ;  /* 0x0000016a1d007810 */ /* 0x000fe20007ffe0ff */
[----:B------:R-:W-:Y:S02]  /*86f0*/  @!P5 IMAD.IADD R10, R10, 0x1, -R24 ;  /* 0x000000010a0ad824 */ /* 0x000fe400078e0a18 */
[----:B------:R-:W-:-:S04]  /*8700*/  IMAD.HI.U32 R18, R2, R15, RZ ;  /* 0x0000000f02127227 */ /* 0x000fc800078e00ff */
[----:B------:R-:W-:Y:S01]  /*8710*/  @!P6 IMAD.IADD R5, R5, 0x1, -R24 ;  /* 0x000000010505e824 */ /* 0x000fe200078e0a18 */
[----:B0-----:R-:W-:Y:S01]  /*8720*/  IADD3 R13, R29, 0x16b, RZ ;  /* 0x0000016b1d0d7810 */ /* 0x001fe20007ffe0ff */
[C---:B------:R-:W-:Y:S01]  /*8730*/  IMAD R4, R24.reuse, R3, R4 ;  /* 0x0000000318047224 */ /* 0x040fe200078e0204 */
[C---:B------:R-:W-:Y:S01]  /*8740*/  ISETP.GT.U32.AND P6, PT, R24.reuse, R10, PT ;  /* 0x0000000a1800720c */ /* 0x040fe20003fc4070 */
[----:B------:R-:W-:Y:S01]  /*8750*/  IMAD.MOV R18, RZ, RZ, -R18 ;  /* 0x000000ffff127224 */ /* 0x000fe200078e0a12 */
[----:B------:R-:W-:Y:S01]  /*8760*/  IABS R14, R13 ;  /* 0x0000000d000e7213 */ /* 0x000fe20000000000 */
[----:B------:R-:W-:Y:S01]  /*8770*/  @!P3 IMAD.MOV R17, RZ, RZ, -R17 ;  /* 0x000000ffff11b224 */ /* 0x000fe200078e0a11 */
[----:B------:R-:W-:Y:S01]  /*8780*/  IABS R3, R0 ;  /* 0x0000000000037213 */ /* 0x000fe20000000000 */
[----:B------:R-:W-:Y:S01]  /*8790*/  IMAD.MOV.U32 R19, RZ, RZ, R6 ;  /* 0x000000ffff137224 */ /* 0x000fe200078e0006 */
[----:B------:R-:W-:Y:S01]  /*87a0*/  ISETP.GT.U32.AND P5, PT, R24, R4, PT ;  /* 0x000000041800720c */ /* 0x000fe20003fa4070 */
[----:B------:R-:W-:Y:S01]  /*87b0*/  IMAD.HI.U32 R16, R2, R14, RZ ;  /* 0x0000000e02107227 */ /* 0x000fe200078e00ff */
[----:B------:R-:W-:Y:S01]  /*87c0*/  ISETP.GE.AND P3, PT, R7, RZ, PT ;  /* 0x000000ff0700720c */ /* 0x000fe20003f66270 */
[----:B------:R0:W-:Y:S02]  /*87d0*/  STL [R1+0x5bc], R17 ;  /* 0x0005bc1101007387 */ /* 0x0001e40000100800 */
[----:B------:R-:W-:Y:S01]  /*87e0*/  IMAD R7, R24, R18, R15 ;  /* 0x0000001218077224 */ /* 0x000fe200078e020f */
[----:B------:R-:W-:Y:S01]  /*87f0*/  IABS R15, R11 ;  /* 0x0000000b000f7213 */ /* 0x000fe20000000000 */
[----:B------:R-:W-:-:S02]  /*8800*/  IMAD.MOV R16, RZ, RZ, -R16 ;  /* 0x000000ffff107224 */ /* 0x000fc400078e0a10 */
[----:B------:R-:W-:Y:S01]  /*8810*/  @!P6 IMAD.IADD R10, R10, 0x1, -R24 ;  /* 0x000000010a0ae824 */ /* 0x000fe200078e0a18 */
[C---:B------:R-:W-:Y:S01]  /*8820*/  ISETP.GT.U32.AND P6, PT, R24.reuse, R7, PT ;  /* 0x000000071800720c */ /* 0x040fe20003fc4070 */
[----:B------:R-:W-:Y:S01]  /*8830*/  @!P4 IMAD.MOV R19, RZ, RZ, -R19 ;  /* 0x000000ffff13c224 */ /* 0x000fe200078e0a13 */
[C---:B------:R-:W-:Y:S01]  /*8840*/  ISETP.GT.U32.AND P4, PT, R24.reuse, R5, PT ;  /* 0x000000051800720c */ /* 0x040fe20003f84070 */
[----:B0-----:R-:W-:Y:S02]  /*8850*/  IMAD.MOV.U32 R17, RZ, RZ, R3 ;  /* 0x000000ffff117224 */ /* 0x001fe400078e0003 */
[----:B------:R-:W-:Y:S01]  /*8860*/  IMAD R3, R24, R16, R14 ;  /* 0x0000001018037224 */ /* 0x000fe200078e020e */
[----:B------:R0:W-:Y:S01]  /*8870*/  STL [R1+0x5b0], R19 ;  /* 0x0005b01301007387 */ /* 0x0001e20000100800 */
[----:B------:R-:W-:-:S04]  /*8880*/  IMAD.HI.U32 R6, R2, R17, RZ ;  /* 0x0000001102067227 */ /* 0x000fc800078e00ff */
[----:B------:R-:W-:Y:S02]  /*8890*/  IMAD.MOV.U32 R14, RZ, RZ, R10 ;  /* 0x000000ffff0e7224 */ /* 0x000fe400078e000a */
[----:B------:R-:W-:Y:S02]  /*88a0*/  IMAD.MOV R6, RZ, RZ, -R6 ;  /* 0x000000ffff067224 */ /* 0x000fe400078e0a06 */
[----:B------:R-:W-:Y:S02]  /*88b0*/  @!P5 IMAD.IADD R4, R4, 0x1, -R24 ;  /* 0x000000010404d824 */ /* 0x000fe400078e0a18 */
[----:B------:R-:W-:Y:S01]  /*88c0*/  @!P2 IMAD.MOV R14, RZ, RZ, -R14 ;  /* 0x000000ffff0ea224 */ /* 0x000fe200078e0a0e */
[C---:B------:R-:W-:Y:S01]  /*88d0*/  ISETP.GT.U32.AND P2, PT, R24.reuse, R3, PT ;  /* 0x000000031800720c */ /* 0x040fe20003f44070 */
[C---:B------:R-:W-:Y:S01]  /*88e0*/  IMAD R6, R24.reuse, R6, R17 ;  /* 0x0000000618067224 */ /* 0x040fe200078e0211 */
[----:B------:R-:W-:Y:S01]  /*88f0*/  ISETP.GT.U32.AND P5, PT, R24, R4, PT ;  /* 0x000000041800720c */ /* 0x000fe20003fa4070 */
[----:B------:R-:W-:-:S02]  /*8900*/  @!P6 IMAD.IADD R7, R7, 0x1, -R24 ;  /* 0x000000010707e824 */ /* 0x000fc400078e0a18 */
[----:B------:R-:W-:Y:S01]  /*8910*/  IMAD.MOV.U32 R16, RZ, RZ, R9 ;  /* 0x000000ffff107224 */ /* 0x000fe200078e0009 */
[----:B------:R-:W-:Y:S01]  /*8920*/  ISETP.GT.U32.AND P6, PT, R24, R6, PT ;  /* 0x000000061800720c */ /* 0x000fe20003fc4070 */
[----:B------:R-:W-:-:S04]  /*8930*/  IMAD.HI.U32 R9, R2, R15, RZ ;  /* 0x0000000f02097227 */ /* 0x000fc800078e00ff */
[--C-:B------:R-:W-:Y:S01]  /*8940*/  @!P4 IMAD.IADD R5, R5, 0x1, -R24.reuse ;  /* 0x000000010505c824 */ /* 0x100fe200078e0a18 */
[----:B------:R-:W-:Y:S01]  /*8950*/  ISETP.GE.AND P4, PT, R13, RZ, PT ;  /* 0x000000ff0d00720c */ /* 0x000fe20003f86270 */
[--C-:B------:R-:W-:Y:S01]  /*8960*/  @!P2 IMAD.IADD R3, R3, 0x1, -R24.reuse ;  /* 0x000000010303a824 */ /* 0x100fe200078e0a18 */
[C---:B------:R-:W-:Y:S01]  /*8970*/  IADD3 R13, R29.reuse, 0x168, RZ ;  /* 0x000001681d0d7810 */ /* 0x040fe20007ffe0ff */
[----:B------:R-:W-:Y:S02]  /*8980*/  IMAD.MOV R9, RZ, RZ, -R9 ;  /* 0x000000ffff097224 */ /* 0x000fe400078e0a09 */
[----:B------:R-:W-:Y:S01]  /*8990*/  IMAD.MOV.U32 R10, RZ, RZ, R5 ;  /* 0x000000ffff0a7224 */ /* 0x000fe200078e0005 */
[----:B------:R-:W-:Y:S01]  /*89a0*/  ISETP.GT.U32.AND P2, PT, R24, R3, PT ;  /* 0x000000031800720c */ /* 0x000fe20003f44070 */
[----:B------:R-:W-:Y:S01]  /*89b0*/  @!P5 IMAD.IADD R4, R4, 0x1, -R24 ;  /* 0x000000010404d824 */ /* 0x000fe200078e0a18 */
[----:B------:R-:W-:Y:S01]  /*89c0*/  ISETP.GE.AND P5, PT, R0, RZ, PT ;  /* 0x000000ff0000720c */ /* 0x000fe20003fa6270 */
[C---:B------:R-:W-:Y:S01]  /*89d0*/  IMAD R0, R24.reuse, R9, R15 ;  /* 0x0000000918007224 */ /* 0x040fe200078e020f */
[----:B------:R-:W-:Y:S01]  /*89e0*/  IABS R15, R13 ;  /* 0x0000000d000f7213 */ /* 0x000fe20000000000 */
[----:B------:R-:W-:Y:S01]  /*89f0*/  @!P1 IMAD.MOV R10, RZ, RZ, -R10 ;  /* 0x000000ffff0a9224 */ /* 0x000fe200078e0a0a */
[----:B------:R-:W-:Y:S01]  /*8a00*/  ISETP.GT.U32.AND P1, PT, R24, R7, PT ;  /* 0x000000071800720c */ /* 0x000fe20003f24070 */
[----:B------:R-:W-:Y:S01]  /*8a10*/  @!P6 IMAD.IADD R6, R6, 0x1, -R24 ;  /* 0x000000010606e824 */ /* 0x000fe200078e0a18 */
[----:B------:R-:W-:Y:S01]  /*8a20*/  IADD3 R5, R29, 0x166, RZ ;  /* 0x000001661d057810 */ /* 0x000fe20007ffe0ff */
[----:B------:R-:W-:-:S03]  /*8a30*/  IMAD.HI.U32 R17, R2, R15, RZ ;  /* 0x0000000f02117227 */ /* 0x000fc600078e00ff */
[C---:B------:R-:W-:Y:S01]  /*8a40*/  ISETP.GT.U32.AND P6, PT, R24.reuse, R6, PT ;  /* 0x000000061800720c */ /* 0x040fe20003fc4070 */
[----:B------:R-:W-:Y:S01]  /*8a50*/  IMAD.MOV R17, RZ, RZ, -R17 ;  /* 0x000000ffff117224 */ /* 0x000fe200078e0a11 */
[----:B------:R-:W-:Y:S01]  /*8a60*/  IABS R9, R5 ;  /* 0x0000000500097213 */ /* 0x000fe20000000000 */
[--C-:B------:R-:W-:Y:S01]  /*8a70*/  @!P2 IMAD.IADD R3, R3, 0x1, -R24.reuse ;  /* 0x000000010303a824 */ /* 0x100fe200078e0a18 */
[----:B------:R-:W-:Y:S01]  /*8a80*/  ISETP.GE.AND P2, PT, R11, RZ, PT ;  /* 0x000000ff0b00720c */ /* 0x000fe20003f46270 */
[C---:B------:R-:W-:Y:S02]  /*8a90*/  IMAD R11, R24.reuse, R17, R15 ;  /* 0x00000011180b7224 */ /* 0x040fe400078e020f */
[----:B------:R-:W-:Y:S01]  /*8aa0*/  @!P1 IMAD.IADD R7, R7, 0x1, -R24 ;  /* 0x0000000107079824 */ /* 0x000fe200078e0a18 */
[----:B------:R-:W-:Y:S01]  /*8ab0*/  ISETP.GT.U32.AND P1, PT, R24, R0, PT ;  /* 0x000000001800720c */ /* 0x000fe20003f24070 */
[----:B------:R-:W-:Y:S01]  /*8ac0*/  @!P0 IMAD.MOV R16, RZ, RZ, -R16 ;  /* 0x000000ffff108224 */ /* 0x000fe200078e0a10 */
[----:B------:R-:W-:Y:S01]  /*8ad0*/  ISETP.GE.AND P0, PT, R12, RZ, PT ;  /* 0x000000ff0c00720c */ /* 0x000fe20003f06270 */
[----:B------:R-:W-:Y:S01]  /*8ae0*/  IMAD.HI.U32 R18, R2, R9, RZ ;  /* 0x0000000902127227 */ /* 0x000fe200078e00ff */
[----:B------:R-:W-:-:S02]  /*8af0*/  IADD3 R12, R29, 0x167, RZ ;  /* 0x000001671d0c7810 */ /* 0x000fc40007ffe0ff */
[----:B------:R1:W-:Y:S01]  /*8b00*/  STL [R1+0x5ac], R16 ;  /* 0x0005ac1001007387 */ /* 0x0003e20000100800 */
[----:B------:R-:W-:Y:S01]  /*8b10*/  @!P6 IMAD.IADD R6, R6, 0x1, -R24 ;  /* 0x000000010606e824 */ /* 0x000fe200078e0a18 */
[----:B------:R-:W-:Y:S01]  /*8b20*/  ISETP.GT.U32.AND P6, PT, R24, R11, PT ;  /* 0x0000000b1800720c */ /* 0x000fe20003fc4070 */
[----:B------:R-:W-:Y:S01]  /*8b30*/  IMAD.MOV R18, RZ, RZ, -R18 ;  /* 0x000000ffff127224 */ /* 0x000fe200078e0a12 */
[----:B------:R-:W-:Y:S01]  /*8b40*/  STL [R1+0x5a8], R14 ;  /* 0x0005a80e01007387 */ /* 0x000fe20000100800 */
[----:B------:R-:W-:Y:S02]  /*8b50*/  IMAD.MOV.U32 R20, RZ, RZ, R4 ;  /* 0x000000ffff147224 */ /* 0x000fe400078e0004 */
[----:B------:R-:W-:Y:S01]  /*8b60*/  @!P1 IMAD.IADD R0, R0, 0x1, -R24 ;  /* 0x0000000100009824 */ /* 0x000fe200078e0a18 */
[----:B------:R2:W-:Y:S01]  /*8b70*/  STL [R1+0x5a4], R10 ;  /* 0x0005a40a01007387 */ /* 0x0005e20000100800 */
[----:B0-----:R-:W-:Y:S01]  /*8b80*/  IMAD.MOV.U32 R19, RZ, RZ, R7 ;  /* 0x000000ffff137224 */ /* 0x001fe200078e0007 */
[----:B-1----:R-:W-:Y:S01]  /*8b90*/  IABS R16, R12 ;  /* 0x0000000c00107213 */ /* 0x002fe20000000000 */
[----:B------:R-:W-:Y:S01]  /*8ba0*/  IMAD R9, R24, R18, R9 ;  /* 0x0000001218097224 */ /* 0x000fe200078e0209 */
[----:B------:R-:W-:Y:S01]  /*8bb0*/  ISETP.GE.AND P1, PT, R13, RZ, PT ;  /* 0x000000ff0d00720c */ /* 0x000fe20003f26270 */
[----:B------:R-:W-:Y:S01]  /*8bc0*/  @!P3 IMAD.MOV R20, RZ, RZ, -R20 ;  /* 0x000000ffff14b224 */ /* 0x000fe200078e0a14 */
[C---:B------:R-:W-:Y:S01]  /*8bd0*/  IADD3 R13, R29.reuse, 0x164, RZ ;  /* 0x000001641d0d7810 */ /* 0x040fe20007ffe0ff */
[----:B------:R-:W-:Y:S01]  /*8be0*/  IMAD.HI.U32 R15, R2, R16, RZ ;  /* 0x00000010020f7227 */ /* 0x000fe200078e00ff */
[----:B--2---:R-:W-:-:S03]  /*8bf0*/  IADD3 R10, R29, 0x165, RZ ;  /* 0x000001651d0a7810 */ /* 0x004fc60007ffe0ff */
[----:B------:R-:W-:Y:S01]  /*8c00*/  @!P6 IMAD.IADD R11, R11, 0x1, -R24 ;  /* 0x000000010b0be824 */ /* 0x000fe200078e0a18 */
[C---:B------:R-:W-:Y:S01]  /*8c10*/  ISETP.GT.U32.AND P6, PT, R24.reuse, R0, PT ;  /* 0x000000001800720c */ /* 0x040fe20003fc4070 */
[----:B------:R-:W-:Y:S01]  /*8c20*/  IMAD.MOV R15, RZ, RZ, -R15 ;  /* 0x000000ffff0f7224 */ /* 0x000fe200078e0a0f */
[----:B------:R-:W-:Y:S01]  /*8c30*/  IABS R14, R10 ;  /* 0x0000000a000e7213 */ /* 0x000fe20000000000 */
[----:B------:R-:W-:Y:S01]  /*8c40*/  @!P0 IMAD.MOV R19, RZ, RZ, -R19 ;  /* 0x000000ffff138224 */ /* 0x000fe200078e0a13 */
[C---:B------:R-:W-:Y:S01]  /*8c50*/  ISETP.GT.U32.AND P0, PT, R24.reuse, R11, PT ;  /* 0x0000000b1800720c */ /* 0x040fe20003f04070 */
[----:B------:R-:W-:Y:S01]  /*8c60*/  IMAD R15, R24, R15, R16 ;  /* 0x0000000f180f7224 */ /* 0x000fe200078e0210 */
[----:B------:R-:W-:Y:S01]  /*8c70*/  IABS R4, R13 ;  /* 0x0000000d00047213 */ /* 0x000fe20000000000 */
[----:B------:R-:W-:Y:S01]  /*8c80*/  IMAD.HI.U32 R17, R2, R14, RZ ;  /* 0x0000000e02117227 */ /* 0x000fe200078e00ff */
[----:B------:R-:W-:Y:S01]  /*8c90*/  IADD3 R16, R29, 0x163, RZ ;  /* 0x000001631d107810 */ /* 0x000fe20007ffe0ff */
[----:B------:R-:W-:Y:S01]  /*8ca0*/  STL [R1+0x5a0], R20 ;  /* 0x0005a01401007387 */ /* 0x000fe20000100800 */
[C---:B------:R-:W-:Y:S01]  /*8cb0*/  ISETP.GT.U32.AND P3, PT, R24.reuse, R15, PT ;  /* 0x0000000f1800720c */ /* 0x040fe20003f64070 */
[----:B------:R-:W-:Y:S01]  /*8cc0*/  IMAD.MOV R17, RZ, RZ, -R17 ;  /* 0x000000ffff117224 */ /* 0x000fe200078e0a11 */
[----:B------:R-:W-:Y:S01]  /*8cd0*/  IABS R7, R16 ;  /* 0x0000001000077213 */ /* 0x000fe20000000000 */
[----:B------:R-:W-:Y:S01]  /*8ce0*/  @!P4 IMAD.MOV R3, RZ, RZ, -R3 ;  /* 0x000000ffff03c224 */ /* 0x000fe200078e0a03 */
[C---:B------:R-:W-:Y:S01]  /*8cf0*/  ISETP.GT.U32.AND P4, PT, R24.reuse, R9, PT ;  /* 0x000000091800720c */ /* 0x040fe20003f84070 */
[----:B------:R-:W-:Y:S01]  /*8d00*/  IMAD R14, R24, R17, R14 ;  /* 0x00000011180e7224 */ /* 0x000fe200078e020e */
[----:B------:R-:W-:Y:S01]  /*8d10*/  STL [R1+0x59c], R19 ;  /* 0x00059c1301007387 */ /* 0x000fe20000100800 */
[----:B------:R-:W-:-:S02]  /*8d20*/  @!P6 IMAD.IADD R0, R0, 0x1, -R24 ;  /* 0x000000010000e824 */ /* 0x000fc400078e0a18 */
[----:B------:R-:W-:Y:S01]  /*8d30*/  IMAD.MOV.U32 R17, RZ, RZ, R6 ;  /* 0x000000ffff117224 */ /* 0x000fe200078e0006 */
[----:B------:R-:W-:Y:S01]  /*8d40*/  ISETP.GT.U32.AND P6, PT, R24, R14, PT ;  /* 0x0000000e1800720c */ /* 0x000fe20003fc4070 */
[----:B------:R-:W-:Y:S01]  /*8d50*/  IMAD.HI.U32 R6, R2, R4, RZ ;  /* 0x0000000402067227 */ /* 0x000fe200078e00ff */
[----:B------:R0:W-:Y:S03]  /*8d60*/  STL [R1+0x598], R3 ;  /* 0x0005980301007387 */ /* 0x0001e60000100800 */
[----:B------:R-:W-:Y:S02]  /*8d70*/  IMAD.MOV R6, RZ, RZ, -R6 ;  /* 0x000000ffff067224 */ /* 0x000fe400078e0a06 */
[--C-:B------:R-:W-:Y:S01]  /*8d80*/  @!P0 IMAD.IADD R11, R11, 0x1, -R24.reuse ;  /* 0x000000010b0b8824 */ /* 0x100fe200078e0a18 */
[----:B------:R-:W-:Y:S01]  /*8d90*/  ISETP.GE.AND P0, PT, R5, RZ, PT ;  /* 0x000000ff0500720c */ /* 0x000fe20003f06270 */
[--C-:B------:R-:W-:Y:S01]  /*8da0*/  @!P3 IMAD.IADD R15, R15, 0x1, -R24.reuse ;  /* 0x000000010f0fb824 */ /* 0x100fe200078e0a18 */
[----:B------:R-:W-:Y:S01]  /*8db0*/  ISETP.GE.AND P3, PT, R10, RZ, PT ;  /* 0x000000ff0a00720c */ /* 0x000fe20003f66270 */
[----:B------:R-:W-:-:S02]  /*8dc0*/  @!P4 IMAD.IADD R9, R9, 0x1, -R24 ;  /* 0x000000010909c824 */ /* 0x000fc400078e0a18 */
[----:B0-----:R-:W-:Y:S01]  /*8dd0*/  IMAD.MOV.U32 R3, RZ, RZ, R7 ;  /* 0x000000ffff037224 */ /* 0x001fe200078e0007 */
[C---:B------:R-:W-:Y:S01]  /*8de0*/  ISETP.GT.U32.AND P4, PT, R24.reuse, R15, PT ;  /* 0x0000000f1800720c */ /* 0x040fe20003f84070 */
[----:B------:R-:W-:Y:S01]  /*8df0*/  IMAD R6, R24, R6, R4 ;  /* 0x0000000618067224 */ /* 0x000fe200078e0204 */
[C---:B------:R-:W-:Y:S01]  /*8e00*/  IADD3 R7, R29.reuse, 0x162, RZ ;  /* 0x000001621d077810 */ /* 0x040fe20007ffe0ff */
[----:B------:R-:W-:Y:S01]  /*8e10*/  IMAD.MOV.U32 R10, RZ, RZ, R11 ;  /* 0x000000ffff0a7224 */ /* 0x000fe200078e000b */
[----:B------:R-:W-:Y:S01]  /*8e20*/  IADD3 R4, R29, 0x161, RZ ;  /* 0x000001611d047810 */ /* 0x000fe20007ffe0ff */
[----:B------:R-:W-:Y:S01]  /*8e30*/  @!P6 IMAD.IADD R14, R14, 0x1, -R24 ;  /* 0x000000010e0ee824 */ /* 0x000fe200078e0a18 */
[----:B------:R-:W-:Y:S01]  /*8e40*/  ISETP.GT.U32.AND P6, PT, R24, R9, PT ;  /* 0x000000091800720c */ /* 0x000fe20003fc4070 */
[----:B------:R-:W-:Y:S01]  /*8e50*/  @!P5 IMAD.MOV R17, RZ, RZ, -R17 ;  /* 0x000000ffff11d224 */ /* 0x000fe200078e0a11 */
[----:B------:R-:W-:Y:S01]  /*8e60*/  ISETP.GE.AND P5, PT, R12, RZ, PT ;  /* 0x000000ff0c00720c */ /* 0x000fe20003fa6270 */
[----:B------:R-:W-:-:S03]  /*8e70*/  IMAD.HI.U32 R5, R2, R3, RZ ;  /* 0x0000000302057227 */ /* 0x000fc600078e00ff */
[----:B------:R0:W-:Y:S01]  /*8e80*/  STL [R1+0x594], R17 ;  /* 0x0005941101007387 */ /* 0x0001e20000100800 */
[----:B------:R-:W-:Y:S01]  /*8e90*/  @!P1 IMAD.MOV R10, RZ, RZ, -R10 ;  /* 0x000000ffff0a9224 */ /* 0x000fe200078e0a0a */
[C---:B------:R-:W-:Y:S01]  /*8ea0*/  ISETP.GT.U32.AND P1, PT, R24.reuse, R6, PT ;  /* 0x000000061800720c */ /* 0x040fe20003f24070 */
[----:B------:R-:W-:Y:S02]  /*8eb0*/  IMAD.MOV R5, RZ, RZ, -R5 ;  /* 0x000000ffff057224 */ /* 0x000fe400078e0a05 */
[--C-:B------:R-:W-:Y:S01]  /*8ec0*/  @!P4 IMAD.IADD R15, R15, 0x1, -R24.reuse ;  /* 0x000000010f0fc824 */ /* 0x100fe200078e0a18 */
[----:B------:R-:W-:Y:S01]  /*8ed0*/  ISETP.GE.AND P4, PT, R13, RZ, PT ;  /* 0x000000ff0d00720c */ /* 0x000fe20003f86270 */
[----:B------:R-:W-:Y:S02]  /*8ee0*/  @!P6 IMAD.IADD R9, R9, 0x1, -R24 ;  /* 0x000000010909e824 */ /* 0x000fe400078e0a18 */
[----:B0-----:R-:W-:Y:S02]  /*8ef0*/  IMAD.MOV.U32 R17, RZ, RZ, R0 ;  /* 0x000000ffff117224 */ /* 0x001fe400078e0000 */
[C---:B------:R-:W-:Y:S01]  /*8f00*/  IMAD R0, R24.reuse, R5, R3 ;  /* 0x0000000518007224 */ /* 0x040fe200078e0203 */
[----:B------:R-:W-:Y:S01]  /*8f10*/  IABS R5, R7 ;  /* 0x0000000700057213 */ /* 0x000fe20000000000 */
[----:B------:R-:W-:Y:S01]  /*8f20*/  @!P2 IMAD.MOV R17, RZ, RZ, -R17 ;  /* 0x000000ffff11a224 */ /* 0x000fe200078e0a11 */
[----:B------:R-:W-:Y:S01]  /*8f30*/  ISETP.GT.U32.AND P2, PT, R24, R14, PT ;  /* 0x0000000e1800720c */ /* 0x000fe20003f44070 */
[----:B------:R-:W-:Y:S01]  /*8f40*/  @!P1 IMAD.IADD R6, R6, 0x1, -R24 ;  /* 0x0000000106069824 */ /* 0x000fe200078e0a18 */
[----:B------:R-:W-:Y:S01]  /*8f50*/  ISETP.GT.U32.AND P6, PT, R24, R0, PT ;  /* 0x000000001800720c */ /* 0x000fe20003fc4070 */
[----:B------:R-:W-:Y:S01]  /*8f60*/  IMAD.HI.U32 R12, R2, R5, RZ ;  /* 0x00000005020c7227 */ /* 0x000fe200078e00ff */
[----:B------:R0:W-:Y:S01]  /*8f70*/  STL [R1+0x590], R17 ;  /* 0x0005901101007387 */ /* 0x0001e20000100800 */
[----:B------:R-:W-:-:S02]  /*8f80*/  ISETP.GE.AND P1, PT, R7, RZ, PT ;  /* 0x000000ff0700720c */ /* 0x000fc40003f26270 */
[----:B------:R-:W-:Y:S01]  /*8f90*/  IMAD.MOV R12, RZ, RZ, -R12 ;  /* 0x000000ffff0c7224 */ /* 0x000fe200078e0a0c */
[----:B------:R1:W-:Y:S01]  /*8fa0*/  STL [R1+0x58c], R10 ;  /* 0x00058c0a01007387 */ /* 0x0003e20000100800 */
[----:B------:R-:W-:Y:S02]  /*8fb0*/  IABS R3, R4 ;  /* 0x0000000400037213 */ /* 0x000fe40000000000 */
[----:B------:R-:W-:Y:S02]  /*8fc0*/  IMAD R5, R24, R12, R5 ;  /* 0x0000000c18057224 */ /* 0x000fe400078e0205 */
[--C-:B------:R-:W-:Y:S01]  /*8fd0*/  @!P2 IMAD.IADD R14, R14, 0x1, -R24.reuse ;  /* 0x000000010e0ea824 */ /* 0x100fe200078e0a18 */
[----:B------:R-:W-:Y:S01]  /*8fe0*/  ISETP.GE.AND P2, PT, R16, RZ, PT ;  /* 0x000000ff1000720c */ /* 0x000fe20003f46270 */
[----:B0-----:R-:W-:Y:S02]  /*8ff0*/  IMAD.MOV.U32 R17, RZ, RZ, R15 ;  /* 0x000000ffff117224 */ /* 0x001fe400078e000f */
[----:B------:R-:W-:Y:S01]  /*9000*/  IMAD.MOV.U32 R15, RZ, RZ, R9 ;  /* 0x000000ffff0f7224 */ /* 0x000fe200078e0009 */
[----:B-1----:R-:W-:Y:S01]  /*9010*/  IADD3 R10, R29, 0x160, RZ ;  /* 0x000001601d0a7810 */ /* 0x002fe20007ffe0ff */
[----:B------:R-:W-:Y:S01]  /*9020*/  @!P5 IMAD.MOV R17, RZ, RZ, -R17 ;  /* 0x000000ffff11d224 */ /* 0x000fe200078e0a11 */
[----:B------:R-:W-:Y:S01]  /*9030*/  ISETP.GT.U32.AND P5, PT, R24, R6, PT ;  /* 0x000000061800720c */ /* 0x000fe20003fa4070 */
[----:B------:R-:W-:Y:S01]  /*9040*/  @!P6 IMAD.IADD R0, R0, 0x1, -R24 ;  /* 0x000000010000e824 */ /* 0x000fe200078e0a18 */
[----:B------:R-:W-:Y:S01]  /*9050*/  IABS R7, R10 ;  /* 0x0000000a00077213 */ /* 0x000fe20000000000 */
[----:B------:R-:W-:Y:S01]  /*9060*/  IMAD.MOV.U32 R13, RZ, RZ, R14 ;  /* 0x000000ffff0d7224 */ /* 0x000fe200078e000e */
[----:B------:R-:W-:Y:S01]  /*9070*/  STL [R1+0x588], R17 ;  /* 0x0005881101007387 */ /* 0x000fe20000100800 */
[----:B------:R-:W-:Y:S01]  /*9080*/  @!P0 IMAD.MOV R15, RZ, RZ, -R15 ;  /* 0x000000ffff0f8224 */ /* 0x000fe200078e0a0f */
[----:B------:R-:W-:Y:S01]  /*9090*/  ISETP.GT.U32.AND P0, PT, R24, R5, PT ;  /* 0x000000051800720c */ /* 0x000fe20003f04070 */
[----:B------:R-:W-:Y:S01]  /*90a0*/  IMAD.HI.U32 R9, R2, R7, RZ ;  /* 0x0000000702097227 */ /* 0x000fe200078e00ff */
[----:B------:R-:W-:-:S02]  /*90b0*/  ISETP.GT.U32.AND P6, PT, R24, R0, PT ;  /* 0x000000001800720c */ /* 0x000fc40003fc4070 */
[----:B------:R0:W-:Y:S01]  /*90c0*/  STL [R1+0x56c], R15 ;  /* 0x00056c0f01007387 */ /* 0x0001e20000100800 */
[----:B------:R-:W-:Y:S01]  /*90d0*/  @!P3 IMAD.MOV R13, RZ, RZ, -R13 ;  /* 0x000000ffff0db224 */ /* 0x000fe200078e0a0d */
[----:B------:R-:W-:Y:S01]  /*90e0*/  ISETP.GE.AND P3, PT, R4, RZ, PT ;  /* 0x000000ff0400720c */ /* 0x000fe20003f66270 */
[----:B------:R-:W-:Y:S01]  /*90f0*/  IMAD.MOV R4, RZ, RZ, -R9 ;  /* 0x000000ffff047224 */ /* 0x000fe200078e0a09 */
[C---:B------:R-:W-:Y:S01]  /*9100*/  IADD3 R9, R29.reuse, 0x15e, RZ ;  /* 0x0000015e1d097810 */ /* 0x040fe20007ffe0ff */
[----:B------:R-:W-:Y:S01]  /*9110*/  @!P5 IMAD.IADD R6, R6, 0x1, -R24 ;  /* 0x000000010606d824 */ /* 0x000fe200078e0a18 */
[----:B------:R1:W-:Y:S01]  /*9120*/  STL [R1+0x570], R13 ;  /* 0x0005700d01007387 */ /* 0x0003e20000100800 */
[----:B------:R-:W-:Y:S01]  /*9130*/  IMAD.HI.U32 R11, R2, R3, RZ ;  /* 0x00000003020b7227 */ /* 0x000fe200078e00ff */
[----:B------:R-:W-:Y:S02]  /*9140*/  IABS R19, R9 ;  /* 0x0000000900137213 */ /* 0x000fe40000000000 */
[C---:B0-----:R-:W-:Y:S01]  /*9150*/  IADD3 R15, R29.reuse, 0x15a, RZ ;  /* 0x0000015a1d0f7810 */ /* 0x041fe20007ffe0ff */
[----:B------:R-:W-:Y:S01]  /*9160*/  IMAD R4, R24, R4, R7 ;  /* 0x0000000418047224 */ /* 0x000fe200078e0207 */
[----:B------:R-:W-:Y:S01]  /*9170*/  IADD3 R7, R29, 0x15d, RZ ;  /* 0x0000015d1d077810 */ /* 0x000fe20007ffe0ff */
[----:B------:R-:W-:-:S02]  /*9180*/  IMAD.MOV R11, RZ, RZ, -R11 ;  /* 0x000000ffff0b7224 */ /* 0x000fc400078e0a0b */
[----:B------:R-:W-:Y:S02]  /*9190*/  @!P0 IMAD.IADD R5, R5, 0x1, -R24 ;  /* 0x0000000105058824 */ /* 0x000fe400078e0a18 */
[----:B-1----:R-:W-:Y:S02]  /*91a0*/  IMAD.MOV.U32 R13, RZ, RZ, R6 ;  /* 0x000000ffff0d7224 */ /* 0x002fe400078e0006 */
[C---:B------:R-:W-:Y:S01]  /*91b0*/  IMAD R3, R24.reuse, R11, R3 ;  /* 0x0000000b18037224 */ /* 0x040fe200078e0203 */
[C---:B------:R-:W-:Y:S01]  /*91c0*/  ISETP.GT.U32.AND P0, PT, R24.reuse, R5, PT ;  /* 0x000000051800720c */ /* 0x040fe20003f04070 */
[----:B------:R-:W-:Y:S01]  /*91d0*/  @!P4 IMAD.MOV R13, RZ, RZ, -R13 ;  /* 0x000000ffff0dc224 */ /* 0x000fe200078e0a0d */
[----:B------:R-:W-:Y:S01]  /*91e0*/  ISETP.GT.U32.AND P4, PT, R24, R4, PT ;  /* 0x000000041800720c */ /* 0x000fe20003f84070 */
[----:B------:R-:W-:Y:S01]  /*91f0*/  @!P6 IMAD.IADD R0, R0, 0x1, -R24 ;  /* 0x000000010000e824 */ /* 0x000fe200078e0a18 */
[----:B------:R-:W-:Y:S02]  /*9200*/  ISETP.GE.AND P6, PT, R10, RZ, PT ;  /* 0x000000ff0a00720c */ /* 0x000fe40003fc6270 */
[----:B------:R-:W-:Y:S01]  /*9210*/  IADD3 R10, R29, 0x15f, RZ ;  /* 0x0000015f1d0a7810 */ /* 0x000fe20007ffe0ff */
[----:B------:R-:W-:Y:S01]  /*9220*/  IMAD.MOV.U32 R12, RZ, RZ, R0 ;  /* 0x000000ffff0c7224 */ /* 0x000fe200078e0000 */
[----:B------:R-:W-:Y:S01]  /*9230*/  ISETP.GT.U32.AND P5, PT, R24, R3, PT ;  /* 0x000000031800720c */ /* 0x000fe20003fa4070 */
[----:B------:R0:W-:Y:S01]  /*9240*/  STL [R1+0x574], R13 ;  /* 0x0005740d01007387 */ /* 0x0001e20000100800 */
[----:B------:R-:W-:Y:S01]  /*9250*/  IABS R18, R10 ;  /* 0x0000000a00127213 */ /* 0x000fe20000000000 */
[----:B------:R-:W-:Y:S01]  /*9260*/  @!P2 IMAD.MOV R12, RZ, RZ, -R12 ;  /* 0x000000ffff0ca224 */ /* 0x000fe200078e0a0c */
[----:B------:R-:W-:Y:S01]  /*9270*/  ISETP.GE.AND P2, PT, R10, RZ, PT ;  /* 0x000000ff0a00720c */ /* 0x000fe20003f46270 */
[--C-:B------:R-:W-:Y:S01]  /*9280*/  @!P0 IMAD.IADD R5, R5, 0x1, -R24.reuse ;  /* 0x0000000105058824 */ /* 0x100fe200078e0a18 */
[----:B------:R-:W-:Y:S01]  /*9290*/  IABS R11, R7 ;  /* 0x00000007000b7213 */ /* 0x000fe20000000000 */
[----:B------:R-:W-:Y:S01]  /*92a0*/  IMAD.HI.U32 R10, R2, R18, RZ ;  /* 0x00000012020a7227 */ /* 0x000fe200078e00ff */
[----:B------:R-:W-:Y:S01]  /*92b0*/  ISETP.GE.AND P0, PT, R9, RZ, PT ;  /* 0x000000ff0900720c */ /* 0x000fe20003f06270 */
[----:B------:R1:W-:Y:S02]  /*92c0*/  STL [R1+0x57c], R12 ;  /* 0x00057c0c01007387 */ /* 0x0003e40000100800 */
[----:B------:R-:W-:-:S02]  /*92d0*/  @!P4 IMAD.IADD R4, R4, 0x1, -R24 ;  /* 0x000000010404c824 */ /* 0x000fc400078e0a18 */
[----:B------:R-:W-:Y:S02]  /*92e0*/  IMAD.MOV R10, RZ, RZ, -R10 ;  /* 0x000000ffff0a7224 */ /* 0x000fe400078e0a0a */
[----:B------:R-:W-:Y:S01]  /*92f0*/  @!P5 IMAD.IADD R3, R3, 0x1, -R24 ;  /* 0x000000010303d824 */ /* 0x000fe200078e0a18 */
[----:B------:R-:W-:Y:S01]  /*9300*/  ISETP.GT.U32.AND P4, PT, R24, R4, PT ;  /* 0x000000041800720c */ /* 0x000fe20003f84070 */
[----:B------:R-:W-:Y:S02]  /*9310*/  IMAD.MOV.U32 R6, RZ, RZ, R11 ;  /* 0x000000ffff067224 */ /* 0x000fe400078e000b */
[----:B------:R-:W-:Y:S01]  /*9320*/  IMAD.HI.U32 R11, R2, R19, RZ ;  /* 0x00000013020b7227 */ /* 0x000fe200078e00ff */
[----:B------:R-:W-:-:S03]  /*9330*/  ISETP.GT.U32.AND P5, PT, R24, R3, PT ;  /* 0x000000031800720c */ /* 0x000fc60003fa4070 */
[C---:B------:R-:W-:Y:S01]  /*9340*/  IMAD R18, R24.reuse, R10, R18 ;  /* 0x0000000a18127224 */ /* 0x040fe200078e0212 */
[C---:B------:R-:W-:Y:S01]  /*9350*/  IADD3 R10, R29.reuse, 0x159, RZ ;  /* 0x000001591d0a7810 */ /* 0x040fe20007ffe0ff */
[----:B0-----:R-:W-:Y:S01]  /*9360*/  IMAD.MOV.U32 R13, RZ, RZ, R5 ;  /* 0x000000ffff0d7224 */ /* 0x001fe200078e0005 */
[----:B------:R-:W-:Y:S01]  /*9370*/  IABS R5, R15 ;  /* 0x0000000f00057213 */ /* 0x000fe20000000000 */
[----:B------:R-:W-:Y:S01]  /*9380*/  IMAD.MOV R9, RZ, RZ, -R11 ;  /* 0x000000ffff097224 */ /* 0x000fe200078e0a0b */
[----:B------:R-:W-:Y:S01]  /*9390*/  IADD3 R11, R29, 0x15c, RZ ;  /* 0x0000015c1d0b7810 */ /* 0x000fe20007ffe0ff */
[----:B------:R-:W-:Y:S01]  /*93a0*/  @!P1 IMAD.MOV R13, RZ, RZ, -R13 ;  /* 0x000000ffff0d9224 */ /* 0x000fe200078e0a0d */
[C---:B------:R-:W-:Y:S01]  /*93b0*/  ISETP.GT.U32.AND P1, PT, R24.reuse, R18, PT ;  /* 0x000000121800720c */ /* 0x040fe20003f24070 */
[----:B------:R-:W-:Y:S01]  /*93c0*/  IMAD R19, R24, R9, R19 ;  /* 0x0000000918137224 */ /* 0x000fe200078e0213 */
[----:B------:R-:W-:Y:S01]  /*93d0*/  IABS R14, R10 ;  /* 0x0000000a000e7213 */ /* 0x000fe20000000000 */
[----:B------:R-:W-:Y:S01]  /*93e0*/  @!P4 IMAD.IADD R4, R4, 0x1, -R24 ;  /* 0x000000010404c824 */ /* 0x000fe200078e0a18 */
[----:B------:R0:W-:Y:S01]  /*93f0*/  STL [R1+0x580], R13 ;  /* 0x0005800d01007387 */ /* 0x0001e20000100800 */
[----:B------:R-:W-:Y:S01]  /*9400*/  IMAD.HI.U32 R0, R2, R6, RZ ;  /* 0x0000000602007227 */ /* 0x000fe200078e00ff */
[----:B------:R-:W-:-:S03]  /*9410*/  ISETP.GT.U32.AND P4, PT, R24, R19, PT ;  /* 0x000000131800720c */ /* 0x000fc60003f84070 */
[----:B------:R-:W-:Y:S01]  /*9420*/  @!P5 IMAD.IADD R3, R3, 0x1, -R24 ;  /* 0x000000010303d824 */ /* 0x000fe200078e0a18 */
[----:B------:R-:W-:Y:S01]  /*9430*/  ISETP.GE.AND P5, PT, R7, RZ, PT ;  /* 0x000000ff0700720c */ /* 0x000fe20003fa6270 */
[----:B------:R-:W-:Y:S02]  /*9440*/  IMAD.MOV R0, RZ, RZ, -R0 ;  /* 0x000000ffff007224 */ /* 0x000fe400078e0a00 */
[----:B------:R-:W-:Y:S02]  /*9450*/  @!P1 IMAD.IADD R18, R18, 0x1, -R24 ;  /* 0x0000000112129824 */ /* 0x000fe400078e0a18 */
[----:B-1----:R-:W-:Y:S02]  /*9460*/  IMAD.MOV.U32 R12, RZ, RZ, R3 ;  /* 0x000000ffff0c7224 */ /* 0x002fe400078e0003 */
[C---:B------:R-:W-:Y:S01]  /*9470*/  IMAD R0, R24.reuse, R0, R6 ;  /* 0x0000000018007224 */ /* 0x040fe200078e0206 */
[----:B------:R-:W-:Y:S01]  /*9480*/  IADD3 R6, R29, 0x15b, RZ ;  /* 0x0000015b1d067810 */ /* 0x000fe20007ffe0ff */
[----:B------:R-:W-:Y:S01]  /*9490*/  @!P3 IMAD.MOV R12, RZ, RZ, -R12 ;  /* 0x000000ffff0cb224 */ /* 0x000fe200078e0a0c */
[C---:B------:R-:W-:Y:S01]  /*94a0*/  ISETP.GT.U32.AND P1, PT, R24.reuse, R18, PT ;  /* 0x000000121800720c */ /* 0x040fe20003f24070 */
[----:B------:R-:W-:Y:S01]  /*94b0*/  @!P4 IMAD.IADD R19, R19, 0x1, -R24 ;  /* 0x000000011313c824 */ /* 0x000fe200078e0a18 */
[----:B------:R-:W-:Y:S01]  /*94c0*/  ISETP.GE.AND P3, PT, R11, RZ, PT ;  /* 0x000000ff0b00720c */ /* 0x000fe20003f66270 */
[----:B------:R-:W-:Y:S01]  /*94d0*/  IMAD.MOV.U32 R16, RZ, RZ, R4 ;  /* 0x000000ffff107224 */ /* 0x000fe200078e0004 */
[----:B------:R-:W-:Y:S01]  /*94e0*/  IABS R11, R11 ;  /* 0x0000000b000b7213 */ /* 0x000fe20000000000 */
[----:B------:R1:W-:Y:S01]  /*94f0*/  STL [R1+0x584], R12 ;  /* 0x0005840c01007387 */ /* 0x0003e20000100800 */
[----:B------:R-:W-:Y:S01]  /*9500*/  IABS R9, R6 ;  /* 0x0000000600097213 */ /* 0x000fe20000000000 */
[----:B------:R-:W-:Y:S01]  /*9510*/  @!P6 IMAD.MOV R16, RZ, RZ, -R16 ;  /* 0x000000ffff10e224 */ /* 0x000fe200078e0a10 */
[----:B------:R-:W-:Y:S01]  /*9520*/  ISETP.GT.U32.AND P4, PT, R24, R19, PT ;  /* 0x000000131800720c */ /* 0x000fe20003f84070 */
[----:B0-----:R-:W-:Y:S01]  /*9530*/  IMAD.HI.U32 R13, R2, R5, RZ ;  /* 0x00000005020d7227 */ /* 0x001fe200078e00ff */
[----:B------:R-:W-:-:S02]  /*9540*/  ISETP.GT.U32.AND P6, PT, R24, R0, PT ;  /* 0x000000001800720c */ /* 0x000fc40003fc4070 */
[----:B------:R0:W-:Y:S01]  /*9550*/  STL [R1+0x578], R16 ;  /* 0x0005781001007387 */ /* 0x0001e20000100800 */
[----:B------:R-:W-:-:S04]  /*9560*/  IMAD.HI.U32 R7, R2, R9, RZ ;  /* 0x0000000902077227 */ /* 0x000fc800078e00ff */
[----:B-1----:R-:W-:-:S04]  /*9570*/  IMAD.HI.U32 R12, R2, R11, RZ ;  /* 0x0000000b020c7227 */ /* 0x002fc800078e00ff */
[----:B------:R-:W-:Y:S02]  /*9580*/  IMAD.MOV R12, RZ, RZ, -R12 ;  /* 0x000000ffff0c7224 */ /* 0x000fe400078e0a0c */
[----:B------:R-:W-:Y:S02]  /*9590*/  IMAD.MOV R7, RZ, RZ, -R7 ;  /* 0x000000ffff077224 */ /* 0x000fe400078e0a07 */
[--C-:B------:R-:W-:Y:S01]  /*95a0*/  @!P1 IMAD.IADD R18, R18, 0x1, -R24.reuse ;  /* 0x0000000112129824 */ /* 0x100fe200078e0a18 */
[----:B------:R-:W-:Y:S01]  /*95b0*/  ISETP.GE.AND P1, PT, R6, RZ, PT ;  /* 0x000000ff0600720c */ /* 0x000fe20003f26270 */
[C---:B------:R-:W-:Y:S01]  /*95c0*/  IMAD R6, R24.reuse, R12, R11 ;  /* 0x0000000c18067224 */ /* 0x040fe200078e020b */
[C---:B------:R-:W-:Y:S01]  /*95d0*/  IADD3 R11, R29.reuse, 0x158, RZ ;  /* 0x000001581d0b7810 */ /* 0x040fe20007ffe0ff */
[C---:B------:R-:W-:Y:S01]  /*95e0*/  IMAD R9, R24.reuse, R7, R9 ;  /* 0x0000000718097224 */ /* 0x040fe200078e0209 */
[----:B------:R-:W-:Y:S01]  /*95f0*/  IADD3 R7, R29, 0x155, RZ ;  /* 0x000001551d077810 */ /* 0x000fe20007ffe0ff */
[--C-:B------:R-:W-:Y:S01]  /*9600*/  @!P4 IMAD.IADD R19, R19, 0x1, -R24.reuse ;  /* 0x000000011313c824 */ /* 0x100fe200078e0a18 */
[----:B------:R-:W-:Y:S01]  /*9610*/  ISETP.GT.U32.AND P4, PT, R24, R6, PT ;  /* 0x000000061800720c */ /* 0x000fe20003f84070 */
[----:B------:R-:W-:Y:S01]  /*9620*/  @!P6 IMAD.IADD R0, R0, 0x1, -R24 ;  /* 0x000000010000e824 */ /* 0x000fe200078e0a18 */
[----:B------:R-:W-:Y:S01]  /*9630*/  ISETP.GT.U32.AND P6, PT, R24, R9, PT ;  /* 0x000000091800720c */ /* 0x000fe20003fc4070 */
[----:B------:R-:W-:Y:S01]  /*9640*/  IMAD.MOV R4, RZ, RZ, -R13 ;  /* 0x000000ffff047224 */ /* 0x000fe200078e0a0d */
[----:B------:R-:W-:Y:S01]  /*9650*/  IADD3 R13, R29, 0x157, RZ ;  /* 0x000001571d0d7810 */ /* 0x000fe20007ffe0ff */
[----:B------:R-:W-:Y:S01]  /*9660*/  IMAD.MOV.U32 R21, RZ, RZ, R18 ;  /* 0x000000ffff157224 */ /* 0x000fe200078e0012 */
[----:B------:R-:W-:Y:S01]  /*9670*/  IABS R12, R11 ;  /* 0x0000000b000c7213 */ /* 0x000fe20000000000 */
[----:B------:R-:W-:Y:S01]  /*9680*/  IMAD.HI.U32 R3, R2, R14, RZ ;  /* 0x0000000e02037227 */ /* 0x000fe200078e00ff */
[----:B0-----:R-:W-:-:S03]  /*9690*/  IABS R16, R13 ;  /* 0x0000000d00107213 */ /* 0x001fc60000000000 */
[----:B------:R-:W-:Y:S02]  /*96a0*/  @!P2 IMAD.MOV R21, RZ, RZ, -R21 ;  /* 0x000000ffff15a224 */ /* 0x000fe400078e0a15 */
[--C-:B------:R-:W-:Y:S01]  /*96b0*/  @!P4 IMAD.IADD R6, R6, 0x1, -R24.reuse ;  /* 0x000000010606c824 */ /* 0x100fe200078e0a18 */
[C---:B------:R-:W-:Y:S01]  /*96c0*/  ISETP.GT.U32.AND P4, PT, R24.reuse, R0, PT ;  /* 0x000000001800720c */ /* 0x040fe20003f84070 */
[----:B------:R-:W-:Y:S01]  /*96d0*/  @!P6 IMAD.IADD R9, R9, 0x1, -R24 ;  /* 0x000000010909e824 */ /* 0x000fe200078e0a18 */
[----:B------:R0:W-:Y:S01]  /*96e0*/  STL [R1+0x568], R21 ;  /* 0x0005681501007387 */ /* 0x0001e20000100800 */
[----:B------:R-:W-:Y:S01]  /*96f0*/  IMAD.MOV R3, RZ, RZ, -R3 ;  /* 0x000000ffff037224 */ /* 0x000fe200078e0a03 */
[----:B------:R-:W-:Y:S01]  /*9700*/  ISETP.GT.U32.AND P2, PT, R24, R6, PT ;  /* 0x000000061800720c */ /* 0x000fe20003f44070 */
[----:B------:R-:W-:Y:S01]  /*9710*/  IMAD.HI.U32 R18, R2, R16, RZ ;  /* 0x0000001002127227 */ /* 0x000fe200078e00ff */
[----:B------:R-:W-:-:S03]  /*9720*/  ISETP.GT.U32.AND P6, PT, R24, R9, PT ;  /* 0x000000091800720c */ /* 0x000fc60003fc4070 */
[----:B------:R-:W-:-:S04]  /*9730*/  IMAD.HI.U32 R20, R2, R12, RZ ;  /* 0x0000000c02147227 */ /* 0x000fc800078e00ff */
[C---:B------:R-:W-:Y:S01]  /*9740*/  IMAD R14, R24.reuse, R3, R14 ;  /* 0x00000003180e7224 */ /* 0x040fe200078e020e */
[----:B------:R-:W-:Y:S01]  /*9750*/  IABS R3, R7 ;  /* 0x0000000700037213 */ /* 0x000fe20000000000 */
[----:B------:R-:W-:Y:S02]  /*9760*/  IMAD.MOV R18, RZ, RZ, -R18 ;  /* 0x000000ffff127224 */ /* 0x000fe400078e0a12 */
[----:B------:R-:W-:Y:S01]  /*9770*/  IMAD R5, R24, R4, R5 ;  /* 0x0000000418057224 */ /* 0x000fe200078e0205 */
[----:B------:R-:W-:Y:S01]  /*9780*/  IADD3 R4, R29, 0x156, RZ ;  /* 0x000001561d047810 */ /* 0x000fe20007ffe0ff */
[----:B------:R-:W-:Y:S02]  /*9790*/  IMAD.MOV R20, RZ, RZ, -R20 ;  /* 0x000000ffff147224 */ /* 0x000fe400078e0a14 */
[----:B------:R-:W-:Y:S01]  /*97a0*/  @!P4 IMAD.IADD R0, R0, 0x1, -R24 ;  /* 0x000000010000c824 */ /* 0x000fe200078e0a18 */
[C---:B------:R-:W-:Y:S01]  /*97b0*/  ISETP.GT.U32.AND P4, PT, R24.reuse, R14, PT ;  /* 0x0000000e1800720c */ /* 0x040fe20003f84070 */
[C---:B------:R-:W-:Y:S01]  /*97c0*/  IMAD R16, R24.reuse, R18, R16 ;  /* 0x0000001218107224 */ /* 0x040fe200078e0210 */
[----:B------:R-:W-:Y:S01]  /*97d0*/  IABS R17, R4 ;  /* 0x0000000400117213 */ /* 0x000fe20000000000 */
[----:B------:R-:W-:Y:S01]  /*97e0*/  @!P0 IMAD.MOV R19, RZ, RZ, -R19 ;  /* 0x000000ffff138224 */ /* 0x000fe200078e0a13 */
[C---:B------:R-:W-:Y:S01]  /*97f0*/  ISETP.GT.U32.AND P0, PT, R24.reuse, R5, PT ;  /* 0x000000051800720c */ /* 0x040fe20003f04070 */
[----:B------:R-:W-:-:S02]  /*9800*/  IMAD R12, R24, R20, R12 ;  /* 0x00000014180c7224 */ /* 0x000fc400078e020c */
[--C-:B------:R-:W-:Y:S01]  /*9810*/  @!P6 IMAD.IADD R9, R9, 0x1, -R24.reuse ;  /* 0x000000010909e824 */ /* 0x100fe200078e0a18 */
[----:B------:R-:W-:Y:S01]  /*9820*/  ISETP.GT.U32.AND P6, PT, R24, R16, PT ;  /* 0x000000101800720c */ /* 0x000fe20003fc4070 */
[----:B------:R-:W-:Y:S01]  /*9830*/  @!P2 IMAD.IADD R6, R6, 0x1, -R24 ;  /* 0x000000010606a824 */ /* 0x000fe200078e0a18 */
[----:B------:R-:W-:Y:S01]  /*9840*/  ISETP.GT.U32.AND P2, PT, R24, R12, PT ;  /* 0x0000000c1800720c */ /* 0x000fe20003f44070 */
[----:B------:R1:W-:Y:S01]  /*9850*/  STL [R1+0x564], R19 ;  /* 0x0005641301007387 */ /* 0x0003e20000100800 */
[----:B------:R-:W-:Y:S02]  /*9860*/  IMAD.MOV.U32 R22, RZ, RZ, R0 ;  /* 0x000000ffff167224 */ /* 0x000fe400078e0000 */
[----:B------:R-:W-:Y:S01]  /*9870*/  @!P4 IMAD.IADD R14, R14, 0x1, -R24 ;  /* 0x000000010e0ec824 */ /* 0x000fe200078e0a18 */
[----:B------:R-:W-:Y:S01]  /*9880*/  ISETP.GE.AND P4, PT, R10, RZ, PT ;  /* 0x000000ff0a00720c */ /* 0x000fe20003f86270 */
[----:B0-----:R-:W-:Y:S01]  /*9890*/  IMAD.MOV.U32 R21, RZ, RZ, R6 ;  /* 0x000000ffff157224 */ /* 0x001fe200078e0006 */
[----:B------:R-:W-:Y:S01]  /*98a0*/  IADD3 R10, R29, 0x153, RZ ;  /* 0x000001531d0a7810 */ /* 0x000fe20007ffe0ff */
[----:B------:R-:W-:Y:S01]  /*98b0*/  @!P0 IMAD.IADD R5, R5, 0x1, -R24 ;  /* 0x0000000105058824 */ /* 0x000fe200078e0a18 */
[----:B------:R-:W-:Y:S01]  /*98c0*/  ISETP.GE.AND P0, PT, R15, RZ, PT ;  /* 0x000000ff0f00720c */ /* 0x000fe20003f06270 */
[----:B------:R-:W-:Y:S01]  /*98d0*/  IMAD.HI.U32 R20, R2, R3, RZ ;  /* 0x0000000302147227 */ /* 0x000fe200078e00ff */
[----:B------:R-:W-:-:S02]  /*98e0*/  IADD3 R15, R29, 0x154, RZ ;  /* 0x000001541d0f7810 */ /* 0x000fc40007ffe0ff */
[----:B------:R-:W-:Y:S01]  /*98f0*/  IABS R0, R10 ;  /* 0x0000000a00007213 */ /* 0x000fe20000000000 */
[----:B-1----:R-:W-:Y:S01]  /*9900*/  IMAD.HI.U32 R19, R2, R17, RZ ;  /* 0x0000001102137227 */ /* 0x002fe200078e00ff */
[----:B------:R-:W-:-:S03]  /*9910*/  IABS R6, R15 ;  /* 0x0000000f00067213 */ /* 0x000fc60000000000 */
[----:B------:R-:W-:Y:S02]  /*9920*/  IMAD.MOV R19, RZ, RZ, -R19 ;  /* 0x000000ffff137224 */ /* 0x000fe400078e0a13 */
[--C-:B------:R-:W-:Y:S01]  /*9930*/  @!P6 IMAD.IADD R16, R16, 0x1, -R24.reuse ;  /* 0x000000011010e824 */ /* 0x100fe200078e0a18 */
[----:B------:R-:W-:Y:S01]  /*9940*/  ISETP.GT.U32.AND P6, PT, R24, R14, PT ;  /* 0x0000000e1800720c */ /* 0x000fe20003fc4070 */
[----:B------:R-:W-:Y:S01]  /*9950*/  @!P2 IMAD.IADD R12, R12, 0x1, -R24 ;  /* 0x000000010c0ca824 */ /* 0x000fe200078e0a18 */
[C---:B------:R-:W-:Y:S01]  /*9960*/  ISETP.GT.U32.AND P2, PT, R24.reuse, R5, PT ;  /* 0x000000051800720c */ /* 0x040fe20003f44070 */
[C---:B------:R-:W-:Y:S02]  /*9970*/  IMAD R17, R24.reuse, R19, R17 ;  /* 0x0000001318117224 */ /* 0x040fe400078e0211 */
[----:B------:R-:W-:Y:S01]  /*9980*/  @!P5 IMAD.MOV R22, RZ, RZ, -R22 ;  /* 0x000000ffff16d224 */ /* 0x000fe200078e0a16 */
[C---:B------:R-:W-:Y:S01]  /*9990*/  ISETP.GT.U32.AND P5, PT, R24.reuse, R12, PT ;  /* 0x0000000c1800720c */ /* 0x040fe20003fa4070 */
[----:B------:R-:W-:Y:S01]  /*99a0*/  @!P3 IMAD.MOV R21, RZ, RZ, -R21 ;  /* 0x000000ffff15b224 */ /* 0x000fe200078e0a15 */
[C---:B------:R-:W-:Y:S01]  /*99b0*/  ISETP.GT.U32.AND P3, PT, R24.reuse, R16, PT ;  /* 0x000000101800720c */ /* 0x040fe20003f64070 */
[----:B------:R-:W-:Y:S01]  /*99c0*/  IMAD.MOV R20, RZ, RZ, -R20 ;  /* 0x000000ffff147224 */ /* 0x000fe200078e0a14 */
[----:B------:R-:W-:Y:S01]  /*99d0*/  STL [R1+0x560], R22 ;  /* 0x0005601601007387 */ /* 0x000fe20000100800 */
[----:B------:R-:W-:Y:S01]  /*99e0*/  @!P1 IMAD.MOV R9, RZ, RZ, -R9 ;  /* 0x000000ffff099224 */ /* 0x000fe200078e0a09 */
[C---:B------:R-:W-:Y:S01]  /*99f0*/  ISETP.GT.U32.AND P1, PT, R24.reuse, R17, PT ;  /* 0x000000111800720c */ /* 0x040fe20003f24070 */
[----:B------:R-:W-:Y:S01]  /*9a00*/  IMAD R3, R24, R20, R3 ;  /* 0x0000001418037224 */ /* 0x000fe200078e0203 */
[----:B------:R-:W-:Y:S01]  /*9a10*/  STL [R1+0x55c], R21 ;  /* 0x00055c1501007387 */ /* 0x000fe20000100800 */
[----:B------:R-:W-:-:S02]  /*9a20*/  @!P6 IMAD.IADD R14, R14, 0x1, -R24 ;  /* 0x000000010e0ee824 */ /* 0x000fc400078e0a18 */
[----:B------:R-:W-:Y:S01]  /*9a30*/  @!P2 IMAD.IADD R5, R5, 0x1, -R24 ;  /* 0x000000010505a824 */ /* 0x000fe200078e0a18 */
[----:B------:R-:W-:Y:S01]  /*9a40*/  ISETP.GT.U32.AND P6, PT, R24, R3, PT ;  /* 0x000000031800720c */ /* 0x000fe20003fc4070 */
[----:B------:R0:W-:Y:S01]  /*9a50*/  STL [R1+0x558], R9 ;  /* 0x0005580901007387 */ /* 0x0001e20000100800 */
[----:B------:R-:W-:Y:S01]  /*9a60*/  ISETP.GE.AND P2, PT, R11, RZ, PT ;  /* 0x000000ff0b00720c */ /* 0x000fe20003f46270 */
[----:B------:R-:W-:-:S04]  /*9a70*/  IMAD.HI.U32 R11, R2, R6, RZ ;  /* 0x00000006020b7227 */ /* 0x000fc800078e00ff */
[--C-:B------:R-:W-:Y:S01]  /*9a80*/  @!P5 IMAD.IADD R12, R12, 0x1, -R24.reuse ;  /* 0x000000010c0cd824 */ /* 0x100fe200078e0a18 */
[----:B------:R-:W-:Y:S01]  /*9a90*/  ISETP.GE.AND P5, PT, R13, RZ, PT ;  /* 0x000000ff0d00720c */ /* 0x000fe20003fa6270 */
[----:B------:R-:W-:Y:S01]  /*9aa0*/  @!P3 IMAD.IADD R16, R16, 0x1, -R24 ;  /* 0x000000011010b824 */ /* 0x000fe200078e0a18 */
[----:B------:R-:W-:Y:S01]  /*9ab0*/  ISETP.GE.AND P3, PT, R4, RZ, PT ;  /* 0x000000ff0400720c */ /* 0x000fe20003f66270 */
[----:B0-----:R-:W-:-:S04]  /*9ac0*/  IMAD.HI.U32 R9, R2, R0, RZ ;  /* 0x0000000002097227 */ /* 0x001fc800078e00ff */
[----:B------:R-:W-:Y:S01]  /*9ad0*/  @!P1 IMAD.IADD R17, R17, 0x1, -R24 ;  /* 0x0000000111119824 */ /* 0x000fe200078e0a18 */
[----:B------:R-:W-:Y:S01]  /*9ae0*/  ISETP.GE.AND P1, PT, R7, RZ, PT ;  /* 0x000000ff0700720c */ /* 0x000fe20003f26270 */
[----:B------:R-:W-:Y:S02]  /*9af0*/  IMAD.MOV.U32 R19, RZ, RZ, R5 ;  /* 0x000000ffff137224 */ /* 0x000fe400078e0005 */
[----:B------:R-:W-:Y:S01]  /*9b00*/  IMAD.MOV R4, RZ, RZ, -R11 ;  /* 0x000000ffff047224 */ /* 0x000fe200078e0a0b */
[C---:B------:R-:W-:Y:S01]  /*9b10*/  IADD3 R11, R29.reuse, 0x150, RZ ;  /* 0x000001501d0b7810 */ /* 0x040fe20007ffe0ff */
[----:B------:R-:W-:Y:S02]  /*9b20*/  IMAD.MOV R5, RZ, RZ, -R9 ;  /* 0x000000ffff057224 */ /* 0x000fe400078e0a09 */
[----:B------:R-:W-:Y:S01]  /*9b30*/  @!P0 IMAD.MOV R19, RZ, RZ, -R19 ;  /* 0x000000ffff138224 */ /* 0x000fe200078e0a13 */
[C---:B------:R-:W-:Y:S01]  /*9b40*/  ISETP.GT.U32.AND P0, PT, R24.reuse, R17, PT ;  /* 0x000000111800720c */ /* 0x040fe20003f04070 */
[C---:B------:R-:W-:Y:S01]  /*9b50*/  IMAD R6, R24.reuse, R4, R6 ;  /* 0x0000000418067224 */ /* 0x040fe200078e0206 */
[----:B------:R-:W-:Y:S01]  /*9b60*/  IADD3 R4, R29, 0x152, RZ ;  /* 0x000001521d047810 */ /* 0x000fe20007ffe0ff */
[----:B------:R-:W-:Y:S01]  /*9b70*/  IMAD.MOV.U32 R9, RZ, RZ, R12 ;  /* 0x000000ffff097224 */ /* 0x000fe200078e000c */
[----:B------:R-:W-:Y:S01]  /*9b80*/  STL [R1+0x554], R19 ;  /* 0x0005541301007387 */ /* 0x000fe20000100800 */
[----:B------:R-:W-:Y:S01]  /*9b90*/  IMAD.MOV.U32 R18, RZ, RZ, R14 ;  /* 0x000000ffff127224 */ /* 0x000fe200078e000e */
[----:B------:R-:W-:Y:S01]  /*9ba0*/  IABS R12, R4 ;  /* 0x00000004000c7213 */ /* 0x000fe20000000000 */
[----:B------:R-:W-:Y:S01]  /*9bb0*/  @!P6 IMAD.IADD R3, R3, 0x1, -R24 ;  /* 0x000000010303e824 */ /* 0x000fe200078e0a18 */
[----:B------:R-:W-:Y:S01]  /*9bc0*/  ISETP.GE.AND P6, PT, R15, RZ, PT ;  /* 0x000000ff0f00720c */ /* 0x000fe20003fc6270 */
[C---:B------:R-:W-:Y:S01]  /*9bd0*/  IMAD R5, R24.reuse, R5, R0 ;  /* 0x0000000518057224 */ /* 0x040fe200078e0200 */
[C---:B------:R-:W-:Y:S01]  /*9be0*/  IADD3 R0, R29.reuse, 0x151, RZ ;  /* 0x000001511d007810 */ /* 0x040fe20007ffe0ff */
[----:B------:R-:W-:Y:S01]  /*9bf0*/  IMAD.MOV.U32 R7, RZ, RZ, R16 ;  /* 0x000000ffff077224 */ /* 0x000fe200078e0010 */
[----:B------:R-:W-:Y:S01]  /*9c00*/  IADD3 R14, R29, 0x14b, RZ ;  /* 0x0000014b1d0e7810 */ /* 0x000fe20007ffe0ff */
[----:B------:R-:W-:Y:S01]  /*9c10*/  @!P2 IMAD.MOV R9, RZ, RZ, -R9 ;  /* 0x000000ffff09a224 */ /* 0x000fe200078e0a09 */
[C---:B------:R-:W-:Y:S01]  /*9c20*/  ISETP.GT.U32.AND P2, PT, R24.reuse, R6, PT ;  /* 0x000000061800720c */ /* 0x040fe20003f44070 */
[----:B------:R-:W-:Y:S01]  /*9c30*/  @!P4 IMAD.MOV R18, RZ, RZ, -R18 ;  /* 0x000000ffff12c224 */ /* 0x000fe200078e0a12 */
[C---:B------:R-:W-:Y:S01]  /*9c40*/  ISETP.GT.U32.AND P4, PT, R24.reuse, R3, PT ;  /* 0x000000031800720c */ /* 0x040fe20003f84070 */
[----:B------:R-:W-:Y:S01]  /*9c50*/  @!P5 IMAD.MOV R7, RZ, RZ, -R7 ;  /* 0x000000ffff07d224 */ /* 0x000fe200078e0a07 */
[----:B------:R-:W-:Y:S01]  /*9c60*/  ISETP.GT.U32.AND P5, PT, R24, R5, PT ;  /* 0x000000051800720c */ /* 0x000fe20003fa4070 */
[----:B------:R-:W-:Y:S01]  /*9c70*/  @!P0 IMAD.IADD R17, R17, 0x1, -R24 ;  /* 0x0000000111118824 */ /* 0x000fe200078e0a18 */
[----:B------:R-:W-:Y:S01]  /*9c80*/  STL [R1+0x550], R18 ;  /* 0x0005501201007387 */ /* 0x000fe20000100800 */
[----:B------:R-:W-:-:S02]  /*9c90*/  ISETP.GE.AND P0, PT, R10, RZ, PT ;  /* 0x000000ff0a00720c */ /* 0x000fc40003f06270 */
[----:B------:R-:W-:Y:S01]  /*9ca0*/  IADD3 R10, R29, 0x14e, RZ ;  /* 0x0000014e1d0a7810 */ /* 0x000fe20007ffe0ff */
[----:B------:R0:W-:Y:S03]  /*9cb0*/  STL [R1+0x54c], R9 ;  /* 0x00054c0901007387 */ /* 0x0001e60000100800 */
[--C-:B------:R-:W-:Y:S01]  /*9cc0*/  @!P2 IMAD.IADD R6, R6, 0x1, -R24.reuse ;  /* 0x000000010606a824 */ /* 0x100fe200078e0a18 */
[----:B------:R1:W-:Y:S01]  /*9cd0*/  STL [R1+0x530], R7 ;  /* 0x0005300701007387 */ /* 0x0003e20000100800 */
[--C-:B------:R-:W-:Y:S01]  /*9ce0*/  @!P4 IMAD.IADD R3, R3, 0x1, -R24.reuse ;  /* 0x000000010303c824 */ /* 0x100fe200078e0a18 */
[----:B------:R-:W-:Y:S01]  /*9cf0*/  ISETP.GE.AND P4, PT, R4, RZ, PT ;  /* 0x000000ff0400720c */ /* 0x000fe20003f86270 */
[----:B------:R-:W-:Y:S01]  /*9d00*/  @!P5 IMAD.IADD R5, R5, 0x1, -R24 ;  /* 0x000000010505d824 */ /* 0x000fe200078e0a18 */
[----:B------:R-:W-:Y:S01]  /*9d10*/  ISETP.GT.U32.AND P5, PT, R24, R6, PT ;  /* 0x000000061800720c */ /* 0x000fe20003fa4070 */
[----:B0-----:R-:W-:Y:S01]  /*9d20*/  IMAD.MOV.U32 R9, RZ, RZ, R17 ;  /* 0x000000ffff097224 */ /* 0x001fe200078e0011 */
[----:B------:R-:W-:-:S02]  /*9d30*/  ISETP.GE.AND P2, PT, R0, RZ, PT ;  /* 0x000000ff0000720c */ /* 0x000fc40003f46270 */
[----:B------:R-:W-:Y:S01]  /*9d40*/  IADD3 R17, R29, 0x14c, RZ ;  /* 0x0000014c1d117810 */ /* 0x000fe20007ffe0ff */
[----:B------:R-:W-:Y:S01]  /*9d50*/  @!P3 IMAD.MOV R9, RZ, RZ, -R9 ;  /* 0x000000ffff09b224 */ /* 0x000fe200078e0a09 */
[----:B-1----:R-:W-:Y:S02]  /*9d60*/  IABS R7, R0 ;  /* 0x0000000000077213 */ /* 0x002fe40000000000 */
[----:B------:R-:W-:Y:S02]  /*9d70*/  ISETP.GT.U32.AND P3, PT, R24, R5, PT ;  /* 0x000000051800720c */ /* 0x000fe40003f64070 */
[----:B------:R0:W-:Y:S01]  /*9d80*/  STL [R1+0x534], R9 ;  /* 0x0005340901007387 */ /* 0x0001e20000100800 */
[----:B------:R-:W-:Y:S02]  /*9d90*/  IMAD.MOV.U32 R4, RZ, RZ, R7 ;  /* 0x000000ffff047224 */ /* 0x000fe400078e0007 */
[----:B------:R-:W-:-:S04]  /*9da0*/  IMAD.HI.U32 R7, R2, R12, RZ ;  /* 0x0000000c02077227 */ /* 0x000fc800078e00ff */
[----:B------:R-:W-:-:S04]  /*9db0*/  IMAD.HI.U32 R0, R2, R4, RZ ;  /* 0x0000000402007227 */ /* 0x000fc800078e00ff */
[----:B0-----:R-:W-:Y:S02]  /*9dc0*/  IMAD.MOV.U32 R9, RZ, RZ, R3 ;  /* 0x000000ffff097224 */ /* 0x001fe400078e0003 */
[----:B------:R-:W-:Y:S01]  /*9dd0*/  IMAD.MOV R3, RZ, RZ, -R7 ;  /* 0x000000ffff037224 */ /* 0x000fe200078e0a07 */
[C---:B------:R-:W-:Y:S01]  /*9de0*/  IADD3 R7, R29.reuse, 0x14f, RZ ;  /* 0x0000014f1d077810 */ /* 0x040fe20007ffe0ff */
[----:B------:R-:W-:Y:S02]  /*9df0*/  @!P5 IMAD.IADD R6, R6, 0x1, -R24 ;  /* 0x000000010606d824 */ /* 0x000fe400078e0a18 */
[C---:B------:R-:W-:Y:S02]  /*9e00*/  IMAD R12, R24.reuse, R3, R12 ;  /* 0x00000003180c7224 */ /* 0x040fe400078e020c */
[----:B------:R-:W-:Y:S02]  /*9e10*/  IMAD.MOV R0, RZ, RZ, -R0 ;  /* 0x000000ffff007224 */ /* 0x000fe400078e0a00 */
[----:B------:R-:W-:Y:S01]  /*9e20*/  IMAD.MOV.U32 R13, RZ, RZ, R6 ;  /* 0x000000ffff0d7224 */ /* 0x000fe200078e0006 */
[C---:B------:R-:W-:Y:S01]  /*9e30*/  ISETP.GT.U32.AND P5, PT, R24.reuse, R12, PT ;  /* 0x0000000c1800720c */ /* 0x040fe20003fa4070 */
[----:B------:R-:W-:Y:S01]  /*9e40*/  IMAD R4, R24, R0, R4 ;  /* 0x0000000018047224 */ /* 0x000fe200078e0204 */
[----:B------:R-:W-:Y:S01]  /*9e50*/  IADD3 R0, R29, 0x14d, RZ ;  /* 0x0000014d1d007810 */ /* 0x000fe20007ffe0ff */
[----:B------:R-:W-:-:S02]  /*9e60*/  @!P6 IMAD.MOV R13, RZ, RZ, -R13 ;  /* 0x000000ffff0de224 */ /* 0x000fc400078e0a0d */
[----:B------:R-:W-:Y:S01]  /*9e70*/  @!P1 IMAD.MOV R9, RZ, RZ, -R9 ;  /* 0x000000ffff099224 */ /* 0x000fe200078e0a09 */
[----:B------:R-:W-:Y:S01]  /*9e80*/  ISETP.GT.U32.AND P6, PT, R24, R4, PT ;  /* 0x000000041800720c */ /* 0x000fe20003fc4070 */
[--C-:B------:R-:W-:Y:S01]  /*9e90*/  @!P3 IMAD.IADD R5, R5, 0x1, -R24.reuse ;  /* 0x000000010505b824 */ /* 0x100fe200078e0a18 */
[----:B------:R-:W-:Y:S02]  /*9ea0*/  ISETP.GE.AND P1, PT, R11, RZ, PT ;  /* 0x000000ff0b00720c */ /* 0x000fe40003f26270 */
[----:B------:R-:W-:Y:S01]  /*9eb0*/  IABS R11, R11 ;  /* 0x0000000b000b7213 */ /* 0x000fe20000000000 */
[----:B------:R0:W-:Y:S01]  /*9ec0*/  STL [R1+0x538], R9 ;  /* 0x0005380901007387 */ /* 0x0001e20000100800 */
[----:B------:R-:W-:Y:S01]  /*9ed0*/  ISETP.GE.AND P3, PT, R7, RZ, PT ;  /* 0x000000ff0700720c */ /* 0x000fe20003f66270 */
[----:B------:R-:W-:Y:S01]  /*9ee0*/  @!P5 IMAD.IADD R12, R12, 0x1, -R24 ;  /* 0x000000010c0cd824 */ /* 0x000fe200078e0a18 */
[----:B------:R-:W-:Y:S01]  /*9ef0*/  IABS R7, R7 ;  /* 0x0000000700077213 */ /* 0x000fe20000000000 */
[----:B------:R-:W-:Y:S01]  /*9f00*/  IMAD.HI.U32 R3, R2, R11, RZ ;  /* 0x0000000b02037227 */ /* 0x000fe200078e00ff */
[----:B------:R-:W-:Y:S02]  /*9f10*/  STL [R1+0x53c], R13 ;  /* 0x00053c0d01007387 */ /* 0x000fe40000100800 */
[----:B------:R-:W-:Y:S01]  /*9f20*/  ISETP.GT.U32.AND P5, PT, R24, R12, PT ;  /* 0x0000000c1800720c */ /* 0x000fe20003fa4070 */
[----:B------:R-:W-:-:S02]  /*9f30*/  IMAD.MOV R6, RZ, RZ, -R3 ;  /* 0x000000ffff067224 */ /* 0x000fc400078e0a03 */
[----:B0-----:R-:W-:Y:S02]  /*9f40*/  IMAD.MOV.U32 R9, RZ, RZ, R5 ;  /* 0x000000ffff097224 */ /* 0x001fe400078e0005 */
[----:B------:R-:W-:Y:S02]  /*9f50*/  @!P6 IMAD.IADD R4, R4, 0x1, -R24 ;  /* 0x000000010404e824 */ /* 0x000fe400078e0a18 */
[----:B------:R-:W-:Y:S01]  /*9f60*/  @!P0 IMAD.MOV R9, RZ, RZ, -R9 ;  /* 0x000000ffff098224 */ /* 0x000fe200078e0a09 */
[----:B------:R-:W-:Y:S01]  /*9f70*/  ISETP.GE.AND P0, PT, R10, RZ, PT ;  /* 0x000000ff0a00720c */ /* 0x000fe20003f06270 */
[----:B------:R-:W-:Y:S01]  /*9f80*/  IMAD R11, R24, R6, R11 ;  /* 0x00000006180b7224 */ /* 0x000fe200078e020b */
[----:B------:R-:W-:Y:S01]  /*9f90*/  IABS R10, R10 ;  /* 0x0000000a000a7213 */ /* 0x000fe20000000000 */
[----:B------:R-:W-:Y:S01]  /*9fa0*/  IMAD.HI.U32 R3, R2, R7, RZ ;  /* 0x0000000702037227 */ /* 0x000fe200078e00ff */
[----:B------:R0:W-:Y:S01]  /*9fb0*/  STL [R1+0x548], R9 ;  /* 0x0005480901007387 */ /* 0x0001e20000100800 */
[----:B------:R-:W-:-:S02]  /*9fc0*/  ISETP.GT.U32.AND P6, PT, R24, R4, PT ;  /* 0x000000041800720c */ /* 0x000fc40003fc4070 */
[----:B------:R-:W-:-:S04]  /*9fd0*/  IMAD.HI.U32 R5, R2, R10, RZ ;  /* 0x0000000a02057227 */ /* 0x000fc800078e00ff */
[----:B------:R-:W-:Y:S01]  /*9fe0*/  @!P5 IMAD.IADD R12, R12, 0x1, -R24 ;  /* 0x000000010c0cd824 */ /* 0x000fe200078e0a18 */
[C---:B------:R-:W-:Y:S01]  /*9ff0*/  ISETP.GT.U32.AND P5, PT, R24.reuse, R11, PT ;  /* 0x0000000b1800720c */ /* 0x040fe20003fa4070 */
[----:B------:R-:W-:Y:S01]  /*a000*/  IMAD.MOV R5, RZ, RZ, -R5 ;  /* 0x000000ffff057224 */ /* 0x000fe200078e0a05 */
[----:B0-----:R-:W-:Y:S01]  /*a010*/  IABS R9, R0 ;  /* 0x0000000000097213 */ /* 0x001fe20000000000 */
[----:B------:R-:W-:Y:S02]  /*a020*/  IMAD.MOV R3, RZ, RZ, -R3 ;  /* 0x000000ffff037224 */ /* 0x000fe400078e0a03 */
[----:B------:R-:W-:Y:S02]  /*a030*/  IMAD R10, R24, R5, R10 ;  /* 0x00000005180a7224 */ /* 0x000fe400078e020a */
[----:B------:R-:W-:-:S04]  /*a040*/  IMAD.HI.U32 R6, R2, R9, RZ ;  /* 0x0000000902067227 */ /* 0x000fc800078e00ff */
[----:B------:R-:W-:Y:S02]  /*a050*/  IMAD.MOV R6, RZ, RZ, -R6 ;  /* 0x000000ffff067224 */ /* 0x000fe400078e0a06 */
        /* <DEDUP_REMOVED lines=233> */
[C---:B------:R-:W-:Y:S01]  /*aef0*/  IADD3 R7, R29.reuse, 0x137, RZ ;  /* 0x000001371d077810 */ /* 0x040fe20007ffe0ff */
[----:B------:R-:W-:Y:S01]  /*af00*/  IMAD.MOV.U32 R10, RZ, RZ, R5 ;  /* 0x000000ffff0a7224 */ /* 0x000fe200078e0005 */
[----:B------:R-:W-:Y:S01]  /*af10*/  ISETP.GT.U32.AND P4, PT, R24, R4, PT ;  /* 0x000000041800720c */ /* 0x000fe20003f84070 */
[----:B------:R-:W-:Y:S01]  /*af20*/  IMAD.HI.U32 R9, R2, R0, RZ ;  /* 0x0000000002097227 */ /* 0x000fe200078e00ff */
[C---:B------:R-:W-:Y:S01]  /*af30*/  IADD3 R5, R29.reuse, 0x139, RZ ;  /* 0x000001391d057810 */ /* 0x040fe20007ffe0ff */
[----:B------:R0:W-:Y:S01]  /*af40*/  STL [R1+0x4fc], R12 ;  /* 0x0004fc0c01007387 */ /* 0x0001e20000100800 */
        /* <DEDUP_REMOVED lines=8> */
[----:B------:R-:W-:Y:S01]  /*afd0*/  IADD3 R9, R29, 0x13a, RZ ;  /* 0x0000013a1d097810 */ /* 0x000fe20007ffe0ff */
[----:B------:R-:W-:Y:S01]  /*afe0*/  IMAD.MOV.U32 R15, RZ, RZ, R13 ;  /* 0x000000ffff0f7224 */ /* 0x000fe200078e000d */
[----:B0-----:R-:W-:Y:S01]  /*aff0*/  IABS R12, R7 ;  /* 0x00000007000c7213 */ /* 0x001fe20000000000 */
[--C-:B------:R-:W-:Y:S01]  /*b000*/  @!P4 IMAD.IADD R4, R4, 0x1, -R24.reuse ;  /* 0x000000010404c824 */ /* 0x100fe200078e0a18 */
[----:B------:R-:W-:Y:S01]  /*b010*/  ISETP.GE.AND P6, PT, R9, RZ, PT ;  /* 0x000000ff0900720c */ /* 0x000fe20003fc6270 */
[----:B------:R-:W-:Y:S01]  /*b020*/  @!P1 IMAD.MOV R15, RZ, RZ, -R15 ;  /* 0x000000ffff0f9224 */ /* 0x000fe200078e0a0f */
[----:B------:R-:W-:Y:S01]  /*b030*/  ISETP.GT.U32.AND P1, PT, R24, R0, PT ;  /* 0x000000001800720c */ /* 0x000fe20003f24070 */
[----:B------:R-:W-:Y:S01]  /*b040*/  @!P0 IMAD.IADD R3, R3, 0x1, -R24 ;  /* 0x0000000103038824 */ /* 0x000fe200078e0a18 */
[----:B------:R-:W-:-:S02]  /*b050*/  IABS R9, R9 ;  /* 0x0000000900097213 */ /* 0x000fc40000000000 */
[C---:B------:R-:W-:Y:S01]  /*b060*/  ISETP.GT.U32.AND P4, PT, R24.reuse, R4, PT ;  /* 0x000000041800720c */ /* 0x040fe20003f84070 */
[----:B------:R0:W-:Y:S01]  /*b070*/  STL [R1+0x4f8], R15 ;  /* 0x0004f80f01007387 */ /* 0x0001e20000100800 */
[----:B------:R-:W-:Y:S01]  /*b080*/  ISETP.GT.U32.AND P0, PT, R24, R3, PT ;  /* 0x000000031800720c */ /* 0x000fe20003f04070 */
[----:B------:R-:W-:Y:S01]  /*b090*/  IMAD.HI.U32 R13, R2, R9, RZ ;  /* 0x00000009020d7227 */ /* 0x000fe200078e00ff */
[----:B-1----:R-:W-:-:S03]  /*b0a0*/  IABS R10, R5 ;  /* 0x00000005000a7213 */ /* 0x002fc60000000000 */
[----:B------:R-:W-:Y:S02]  /*b0b0*/  IMAD.MOV R13, RZ, RZ, -R13 ;  /* 0x000000ffff0d7224 */ /* 0x000fe400078e0a0d */
[--C-:B------:R-:W-:Y:S02]  /*b0c0*/  @!P1 IMAD.IADD R0, R0, 0x1, -R24.reuse ;  /* 0x0000000100009824 */ /* 0x100fe400078e0a18 */
[----:B------:R-:W-:Y:S02]  /*b0d0*/  IMAD R9, R24, R13, R9 ;  /* 0x0000000d18097224 */ /* 0x000fe400078e0209 */
[--C-:B------:R-:W-:Y:S01]  /*b0e0*/  @!P4 IMAD.IADD R4, R4, 0x1, -R24.reuse ;  /* 0x000000010404c824 */ /* 0x100fe200078e0a18 */
[C---:B------:R-:W-:Y:S01]  /*b0f0*/  ISETP.GT.U32.AND P1, PT, R24.reuse, R0, PT ;  /* 0x000000001800720c */ /* 0x040fe20003f24070 */
[----:B------:R-:W-:Y:S01]  /*b100*/  @!P0 IMAD.IADD R3, R3, 0x1, -R24 ;  /* 0x0000000103038824 */ /* 0x000fe200078e0a18 */
[----:B------:R-:W-:Y:S01]  /*b110*/  ISETP.GT.U32.AND P0, PT, R24, R9, PT ;  /* 0x000000091800720c */ /* 0x000fe20003f04070 */
[----:B------:R-:W-:Y:S01]  /*b120*/  IMAD.MOV.U32 R17, RZ, RZ, R4 ;  /* 0x000000ffff117224 */ /* 0x000fe200078e0004 */
[----:B------:R-:W-:Y:S01]  /*b130*/  ISETP.GE.AND P4, PT, R5, RZ, PT ;  /* 0x000000ff0500720c */ /* 0x000fe20003f86270 */
[----:B------:R-:W-:Y:S01]  /*b140*/  IMAD.MOV.U32 R16, RZ, RZ, R3 ;  /* 0x000000ffff107224 */ /* 0x000fe200078e0003 */
[----:B------:R-:W-:Y:S01]  /*b150*/  IADD3 R5, R29, 0x136, RZ ;  /* 0x000001361d057810 */ /* 0x000fe20007ffe0ff */
[----:B------:R-:W-:-:S04]  /*b160*/  IMAD.HI.U32 R14, R2, R10, RZ ;  /* 0x0000000a020e7227 */ /* 0x000fc800078e00ff */
[----:B------:R-:W-:-:S04]  /*b170*/  IMAD.HI.U32 R13, R2, R12, RZ ;  /* 0x0000000c020d7227 */ /* 0x000fc800078e00ff */
[----:B0-----:R-:W-:-:S04]  /*b180*/  IMAD.HI.U32 R15, R2, R11, RZ ;  /* 0x0000000b020f7227 */ /* 0x001fc800078e00ff */
[----:B------:R-:W-:Y:S02]  /*b190*/  @!P2 IMAD.MOV R17, RZ, RZ, -R17 ;  /* 0x000000ffff11a224 */ /* 0x000fe400078e0a11 */
[----:B------:R-:W-:Y:S01]  /*b1a0*/  @!P5 IMAD.MOV R16, RZ, RZ, -R16 ;  /* 0x000000ffff10d224 */ /* 0x000fe200078e0a10 */
[----:B------:R-:W-:Y:S01]  /*b1b0*/  ISETP.GE.AND P5, PT, R6, RZ, PT ;  /* 0x000000ff0600720c */ /* 0x000fe20003fa6270 */
[----:B------:R-:W-:Y:S01]  /*b1c0*/  IMAD.MOV R14, RZ, RZ, -R14 ;  /* 0x000000ffff0e7224 */ /* 0x000fe200078e0a0e */
[----:B------:R-:W-:Y:S01]  /*b1d0*/  STL [R1+0x4ec], R17 ;  /* 0x0004ec1101007387 */ /* 0x000fe20000100800 */
[----:B------:R-:W-:Y:S01]  /*b1e0*/  IMAD.MOV R13, RZ, RZ, -R13 ;  /* 0x000000ffff0d7224 */ /* 0x000fe200078e0a0d */
[----:B------:R-:W-:Y:S01]  /*b1f0*/  IADD3 R6, R29, 0x135, RZ ;  /* 0x000001351d067810 */ /* 0x000fe20007ffe0ff */
[----:B------:R-:W-:Y:S01]  /*b200*/  @!P1 IMAD.IADD R0, R0, 0x1, -R24 ;  /* 0x0000000100009824 */ /* 0x000fe200078e0a18 */
[----:B------:R0:W-:Y:S01]  /*b210*/  STL [R1+0x4e8], R16 ;  /* 0x0004e81001007387 */ /* 0x0001e20000100800 */
[----:B------:R-:W-:-:S02]  /*b220*/  IMAD.MOV R15, RZ, RZ, -R15 ;  /* 0x000000ffff0f7224 */ /* 0x000fc400078e0a0f */
[C---:B------:R-:W-:Y:S02]  /*b230*/  IMAD R10, R24.reuse, R14, R10 ;  /* 0x0000000e180a7224 */ /* 0x040fe400078e020a */
[C---:B------:R-:W-:Y:S01]  /*b240*/  IMAD R3, R24.reuse, R13, R12 ;  /* 0x0000000d18037224 */ /* 0x040fe200078e020c */
[----:B------:R-:W-:Y:S01]  /*b250*/  IABS R12, R5 ;  /* 0x00000005000c7213 */ /* 0x000fe20000000000 */
[C---:B------:R-:W-:Y:S01]  /*b260*/  IMAD R4, R24.reuse, R15, R11 ;  /* 0x0000000f18047224 */ /* 0x040fe200078e020b */
[C---:B------:R-:W-:Y:S01]  /*b270*/  ISETP.GT.U32.AND P2, PT, R24.reuse, R10, PT ;  /* 0x0000000a1800720c */ /* 0x040fe20003f44070 */
[----:B------:R-:W-:Y:S01]  /*b280*/  @!P0 IMAD.IADD R9, R9, 0x1, -R24 ;  /* 0x0000000109098824 */ /* 0x000fe200078e0a18 */
[----:B------:R-:W-:Y:S01]  /*b290*/  IADD3 R11, R29, 0x134, RZ ;  /* 0x000001341d0b7810 */ /* 0x000fe20007ffe0ff */
[----:B0-----:R-:W-:Y:S01]  /*b2a0*/  IMAD.MOV.U32 R16, RZ, RZ, R0 ;  /* 0x000000ffff107224 */ /* 0x001fe200078e0000 */
[----:B------:R-:W-:Y:S01]  /*b2b0*/  ISETP.GT.U32.AND P1, PT, R24, R4, PT ;  /* 0x000000041800720c */ /* 0x000fe20003f24070 */
[----:B------:R-:W-:Y:S01]  /*b2c0*/  IMAD.HI.U32 R14, R2, R12, RZ ;  /* 0x0000000c020e7227 */ /* 0x000fe200078e00ff */
[----:B------:R-:W-:-:S02]  /*b2d0*/  ISETP.GT.U32.AND P0, PT, R24, R9, PT ;  /* 0x000000091800720c */ /* 0x000fc40003f04070 */
[----:B------:R-:W-:Y:S01]  /*b2e0*/  IABS R13, R6 ;  /* 0x00000006000d7213 */ /* 0x000fe20000000000 */
[----:B------:R-:W-:Y:S01]  /*b2f0*/  @!P3 IMAD.MOV R16, RZ, RZ, -R16 ;  /* 0x000000ffff10b224 */ /* 0x000fe200078e0a10 */
[----:B------:R-:W-:Y:S01]  /*b300*/  ISETP.GT.U32.AND P3, PT, R24, R3, PT ;  /* 0x000000031800720c */ /* 0x000fe20003f64070 */
[----:B------:R-:W-:Y:S01]  /*b310*/  IMAD.MOV R14, RZ, RZ, -R14 ;  /* 0x000000ffff0e7224 */ /* 0x000fe200078e0a0e */
[----:B------:R-:W-:Y:S01]  /*b320*/  IABS R0, R11 ;  /* 0x0000000b00007213 */ /* 0x000fe20000000000 */
[----:B------:R-:W-:Y:S01]  /*b330*/  @!P2 IMAD.IADD R10, R10, 0x1, -R24 ;  /* 0x000000010a0aa824 */ /* 0x000fe200078e0a18 */
[----:B------:R0:W-:Y:S01]  /*b340*/  STL [R1+0x4e4], R16 ;  /* 0x0004e41001007387 */ /* 0x0001e20000100800 */
[----:B------:R-:W-:Y:S01]  /*b350*/  IMAD R12, R24, R14, R12 ;  /* 0x0000000e180c7224 */ /* 0x000fe200078e020c */
[----:B------:R-:W-:Y:S01]  /*b360*/  IADD3 R17, R29, 0x12d, RZ ;  /* 0x0000012d1d117810 */ /* 0x000fe20007ffe0ff */
[--C-:B------:R-:W-:Y:S01]  /*b370*/  @!P1 IMAD.IADD R4, R4, 0x1, -R24.reuse ;  /* 0x0000000104049824 */ /* 0x100fe200078e0a18 */
[----:B------:R-:W-:Y:S01]  /*b380*/  ISETP.GT.U32.AND P2, PT, R24, R10, PT ;  /* 0x0000000a1800720c */ /* 0x000fe20003f44070 */
[----:B------:R-:W-:Y:S01]  /*b390*/  @!P0 IMAD.IADD R9, R9, 0x1, -R24 ;  /* 0x0000000109098824 */ /* 0x000fe200078e0a18 */
[----:B------:R-:W-:Y:S01]  /*b3a0*/  ISETP.GE.AND P0, PT, R7, RZ, PT ;  /* 0x000000ff0700720c */ /* 0x000fe20003f06270 */
[----:B------:R-:W-:Y:S01]  /*b3b0*/  IMAD.HI.U32 R7, R2, R13, RZ ;  /* 0x0000000d02077227 */ /* 0x000fe200078e00ff */
[----:B------:R-:W-:-:S02]  /*b3c0*/  ISETP.GT.U32.AND P1, PT, R24, R4, PT ;  /* 0x000000041800720c */ /* 0x000fc40003f24070 */
[----:B------:R-:W-:Y:S01]  /*b3d0*/  IABS R18, R17 ;  /* 0x0000001100127213 */ /* 0x000fe20000000000 */
[----:B------:R-:W-:Y:S02]  /*b3e0*/  @!P3 IMAD.IADD R3, R3, 0x1, -R24 ;  /* 0x000000010303b824 */ /* 0x000fe400078e0a18 */
[----:B0-----:R-:W-:Y:S02]  /*b3f0*/  IMAD.MOV.U32 R16, RZ, RZ, R9 ;  /* 0x000000ffff107224 */ /* 0x001fe400078e0009 */
[----:B------:R-:W-:Y:S01]  /*b400*/  IMAD.HI.U32 R9, R2, R0, RZ ;  /* 0x0000000002097227 */ /* 0x000fe200078e00ff */
[----:B------:R-:W-:-:S03]  /*b410*/  ISETP.GT.U32.AND P3, PT, R24, R3, PT ;  /* 0x000000031800720c */ /* 0x000fc60003f64070 */
[----:B------:R-:W-:Y:S02]  /*b420*/  IMAD.MOV R7, RZ, RZ, -R7 ;  /* 0x000000ffff077224 */ /* 0x000fe400078e0a07 */
[----:B------:R-:W-:Y:S01]  /*b430*/  @!P6 IMAD.MOV R16, RZ, RZ, -R16 ;  /* 0x000000ffff10e224 */ /* 0x000fe200078e0a10 */
[----:B------:R-:W-:Y:S01]  /*b440*/  ISETP.GE.AND P6, PT, R5, RZ, PT ;  /* 0x000000ff0500720c */ /* 0x000fe20003fc6270 */
[----:B------:R-:W-:Y:S02]  /*b450*/  IMAD.MOV R5, RZ, RZ, -R9 ;  /* 0x000000ffff057224 */ /* 0x000fe400078e0a09 */
[----:B------:R-:W-:Y:S01]  /*b460*/  IMAD R9, R24, R7, R13 ;  /* 0x0000000718097224 */ /* 0x000fe200078e020d */
[----:B------:R-:W-:Y:S01]  /*b470*/  STL [R1+0x4e0], R16 ;  /* 0x0004e01001007387 */ /* 0x000fe20000100800 */
[--C-:B------:R-:W-:Y:S01]  /*b480*/  @!P2 IMAD.IADD R10, R10, 0x1, -R24.reuse ;  /* 0x000000010a0aa824 */ /* 0x100fe200078e0a18 */
[C---:B------:R-:W-:Y:S01]  /*b490*/  ISETP.GT.U32.AND P2, PT, R24.reuse, R12, PT ;  /* 0x0000000c1800720c */ /* 0x040fe20003f44070 */
[--C-:B------:R-:W-:Y:S01]  /*b4a0*/  @!P3 IMAD.IADD R3, R3, 0x1, -R24.reuse ;  /* 0x000000010303b824 */ /* 0x100fe200078e0a18 */
[----:B------:R-:W-:Y:S01]  /*b4b0*/  ISETP.GT.U32.AND P3, PT, R24, R9, PT ;  /* 0x000000091800720c */ /* 0x000fe20003f64070 */
[----:B------:R-:W-:Y:S01]  /*b4c0*/  @!P1 IMAD.IADD R4, R4, 0x1, -R24 ;  /* 0x0000000104049824 */ /* 0x000fe200078e0a18 */
[----:B------:R-:W-:Y:S01]  /*b4d0*/  ISETP.GE.AND P1, PT, R11, RZ, PT ;  /* 0x000000ff0b00720c */ /* 0x000fe20003f26270 */
[----:B------:R-:W-:-:S02]  /*b4e0*/  IMAD.MOV.U32 R15, RZ, RZ, R10 ;  /* 0x000000ffff0f7224 */ /* 0x000fc400078e000a */
[----:B------:R-:W-:Y:S01]  /*b4f0*/  IMAD R11, R24, R5, R0 ;  /* 0x00000005180b7224 */ /* 0x000fe200078e0200 */
[C---:B------:R-:W-:Y:S01]  /*b500*/  IADD3 R0, R29.reuse, 0x133, RZ ;  /* 0x000001331d007810 */ /* 0x040fe20007ffe0ff */
[----:B------:R-:W-:Y:S01]  /*b510*/  IMAD.MOV.U32 R14, RZ, RZ, R4 ;  /* 0x000000ffff0e7224 */ /* 0x000fe200078e0004 */
[C---:B------:R-:W-:Y:S01]  /*b520*/  IADD3 R4, R29.reuse, 0x132, RZ ;  /* 0x000001321d047810 */ /* 0x040fe20007ffe0ff */
[----:B------:R-:W-:Y:S01]  /*b530*/  @!P4 IMAD.MOV R15, RZ, RZ, -R15 ;  /* 0x000000ffff0fc224 */ /* 0x000fe200078e0a0f */
[----:B------:R-:W-:Y:S01]  /*b540*/  ISETP.GE.AND P4, PT, R6, RZ, PT ;  /* 0x000000ff0600720c */ /* 0x000fe20003f86270 */
[----:B------:R-:W-:Y:S01]  /*b550*/  @!P5 IMAD.MOV R14, RZ, RZ, -R14 ;  /* 0x000000ffff0ed224 */ /* 0x000fe200078e0a0e */
[----:B------:R-:W-:Y:S01]  /*b560*/  ISETP.GE.AND P5, PT, R0, RZ, PT ;  /* 0x000000ff0000720c */ /* 0x000fe20003fa6270 */
[----:B------:R-:W-:Y:S01]  /*b570*/  IMAD.MOV.U32 R10, RZ, RZ, R3 ;  /* 0x000000ffff0a7224 */ /* 0x000fe200078e0003 */
[----:B------:R-:W-:Y:S01]  /*b580*/  IABS R0, R0 ;  /* 0x0000000000007213 */ /* 0x000fe20000000000 */
[----:B------:R0:W-:Y:S01]  /*b590*/  STL [R1+0x4cc], R15 ;  /* 0x0004cc0f01007387 */ /* 0x0001e20000100800 */
[----:B------:R-:W-:Y:S01]  /*b5a0*/  @!P2 IMAD.IADD R12, R12, 0x1, -R24 ;  /* 0x000000010c0ca824 */ /* 0x000fe200078e0a18 */
[----:B------:R-:W-:Y:S01]  /*b5b0*/  IADD3 R6, R29, 0x130, RZ ;  /* 0x000001301d067810 */ /* 0x000fe20007ffe0ff */
[----:B------:R-:W-:Y:S01]  /*b5c0*/  @!P0 IMAD.MOV R10, RZ, RZ, -R10 ;  /* 0x000000ffff0a8224 */ /* 0x000fe200078e0a0a */
[----:B------:R-:W-:Y:S01]  /*b5d0*/  ISETP.GE.AND P0, PT, R4, RZ, PT ;  /* 0x000000ff0400720c */ /* 0x000fe20003f06270 */
[----:B------:R-:W-:Y:S01]  /*b5e0*/  @!P3 IMAD.IADD R9, R9, 0x1, -R24 ;  /* 0x000000010909b824 */ /* 0x000fe200078e0a18 */
[----:B------:R-:W-:Y:S01]  /*b5f0*/  ISETP.GT.U32.AND P2, PT, R24, R12, PT ;  /* 0x0000000c1800720c */ /* 0x000fe20003f44070 */
[----:B------:R-:W-:Y:S01]  /*b600*/  STL [R1+0x4d8], R14 ;  /* 0x0004d80e01007387 */ /* 0x000fe20000100800 */
[----:B------:R-:W-:Y:S01]  /*b610*/  IMAD.HI.U32 R21, R2, R18, RZ ;  /* 0x0000001202157227 */ /* 0x000fe200078e00ff */
[----:B0-----:R-:W-:-:S02]  /*b620*/  IABS R15, R4 ;  /* 0x00000004000f7213 */ /* 0x001fc40000000000 */
[----:B------:R0:W-:Y:S01]  /*b630*/  STL [R1+0x4dc], R10 ;  /* 0x0004dc0a01007387 */ /* 0x0001e20000100800 */
[----:B------:R-:W-:Y:S01]  /*b640*/  IMAD.MOV.U32 R4, RZ, RZ, R0 ;  /* 0x000000ffff047224 */ /* 0x000fe200078e0000 */
[----:B------:R-:W-:Y:S01]  /*b650*/  ISETP.GT.U32.AND P3, PT, R24, R9, PT ;  /* 0x000000091800720c */ /* 0x000fe20003f64070 */
[----:B------:R-:W-:Y:S01]  /*b660*/  IMAD.MOV R21, RZ, RZ, -R21 ;  /* 0x000000ffff157224 */ /* 0x000fe200078e0a15 */
[----:B------:R-:W-:Y:S01]  /*b670*/  IADD3 R0, R29, 0x131, RZ ;  /* 0x000001311d007810 */ /* 0x000fe20007ffe0ff */
[----:B------:R-:W-:-:S03]  /*b680*/  IMAD.HI.U32 R7, R2, R4, RZ ;  /* 0x0000000402077227 */ /* 0x000fc600078e00ff */
[----:B------:R-:W-:Y:S01]  /*b690*/  IABS R5, R0 ;  /* 0x0000000000057213 */ /* 0x000fe20000000000 */
[----:B------:R-:W-:Y:S01]  /*b6a0*/  IMAD.MOV R7, RZ, RZ, -R7 ;  /* 0x000000ffff077224 */ /* 0x000fe200078e0a07 */
[----:B0-----:R-:W-:Y:S01]  /*b6b0*/  IABS R10, R6 ;  /* 0x00000006000a7213 */ /* 0x001fe20000000000 */
[----:B------:R-:W-:-:S04]  /*b6c0*/  IMAD.HI.U32 R3, R2, R15, RZ ;  /* 0x0000000f02037227 */ /* 0x000fc800078e00ff */
[----:B------:R-:W-:Y:S02]  /*b6d0*/  IMAD R4, R24, R7, R4 ;  /* 0x0000000718047224 */ /* 0x000fe400078e0204 */
[--C-:B------:R-:W-:Y:S01]  /*b6e0*/  @!P2 IMAD.IADD R12, R12, 0x1, -R24.reuse ;  /* 0x000000010c0ca824 */ /* 0x100fe200078e0a18 */
[C---:B------:R-:W-:Y:S01]  /*b6f0*/  ISETP.GT.U32.AND P2, PT, R24.reuse, R11, PT ;  /* 0x0000000b1800720c */ /* 0x040fe20003f44070 */
[----:B------:R-:W-:Y:S02]  /*b700*/  IMAD.MOV R3, RZ, RZ, -R3 ;  /* 0x000000ffff037224 */ /* 0x000fe400078e0a03 */
[----:B------:R-:W-:Y:S01]  /*b710*/  @!P3 IMAD.IADD R9, R9, 0x1, -R24 ;  /* 0x000000010909b824 */ /* 0x000fe200078e0a18 */
[C---:B------:R-:W-:Y:S01]  /*b720*/  ISETP.GT.U32.AND P3, PT, R24.reuse, R4, PT ;  /* 0x000000041800720c */ /* 0x040fe20003f64070 */
[----:B------:R-:W-:Y:S02]  /*b730*/  IMAD R15, R24, R3, R15 ;  /* 0x00000003180f7224 */ /* 0x000fe400078e020f */
[----:B------:R-:W-:-:S02]  /*b740*/  IMAD.MOV.U32 R14, RZ, RZ, R12 ;  /* 0x000000ffff0e7224 */ /* 0x000fc400078e000c */
[----:B------:R-:W-:Y:S01]  /*b750*/  IMAD.MOV.U32 R13, RZ, RZ, R9 ;  /* 0x000000ffff0d7224 */ /* 0x000fe200078e0009 */
[----:B------:R-:W-:Y:S01]  /*b760*/  IADD3 R9, R29, 0x12e, RZ ;  /* 0x0000012e1d097810 */ /* 0x000fe20007ffe0ff */
[----:B------:R-:W-:Y:S01]  /*b770*/  @!P6 IMAD.MOV R14, RZ, RZ, -R14 ;  /* 0x000000ffff0ee224 */ /* 0x000fe200078e0a0e */
[----:B------:R-:W-:Y:S01]  /*b780*/  ISETP.GT.U32.AND P6, PT, R24, R15, PT ;  /* 0x0000000f1800720c */ /* 0x000fe20003fc4070 */
[----:B------:R-:W-:Y:S01]  /*b790*/  @!P4 IMAD.MOV R13, RZ, RZ, -R13 ;  /* 0x000000ffff0dc224 */ /* 0x000fe200078e0a0d */
[----:B------:R-:W-:Y:S01]  /*b7a0*/  ISETP.GE.AND P4, PT, R0, RZ, PT ;  /* 0x000000ff0000720c */ /* 0x000fe20003f86270 */
[----:B------:R-:W-:Y:S01]  /*b7b0*/  IMAD.HI.U32 R7, R2, R5, RZ ;  /* 0x0000000502077227 */ /* 0x000fe200078e00ff */
[----:B------:R0:W-:Y:S01]  /*b7c0*/  STL [R1+0x4d0], R14 ;  /* 0x0004d00e01007387 */ /* 0x0001e20000100800 */
[----:B------:R-:W-:Y:S02]  /*b7d0*/  IABS R20, R9 ;  /* 0x0000000900147213 */ /* 0x000fe40000000000 */
[----:B------:R-:W-:Y:S01]  /*b7e0*/  @!P3 IMAD.IADD R4, R4, 0x1, -R24 ;  /* 0x000000010404b824 */ /* 0x000fe200078e0a18 */
[----:B------:R1:W-:Y:S01]  /*b7f0*/  STL [R1+0x4d4], R13 ;  /* 0x0004d40d01007387 */ /* 0x0003e20000100800 */
[----:B------:R-:W-:-:S03]  /*b800*/  IMAD.HI.U32 R3, R2, R10, RZ ;  /* 0x0000000a02037227 */ /* 0x000fc600078e00ff */
[C---:B------:R-:W-:Y:S01]  /*b810*/  ISETP.GT.U32.AND P3, PT, R24.reuse, R4, PT ;  /* 0x000000041800720c */ /* 0x040fe20003f64070 */
[----:B------:R-:W-:Y:S01]  /*b820*/  @!P6 IMAD.IADD R15, R15, 0x1, -R24 ;  /* 0x000000010f0fe824 */ /* 0x000fe200078e0a18 */
[C---:B0-----:R-:W-:Y:S01]  /*b830*/  IADD3 R14, R29.reuse, 0x12c, RZ ;  /* 0x0000012c1d0e7810 */ /* 0x041fe20007ffe0ff */
[----:B------:R-:W-:Y:S02]  /*b840*/  IMAD.MOV R7, RZ, RZ, -R7 ;  /* 0x000000ffff077224 */ /* 0x000fe400078e0a07 */
[----:B------:R-:W-:Y:S01]  /*b850*/  IMAD.MOV R3, RZ, RZ, -R3 ;  /* 0x000000ffff037224 */ /* 0x000fe200078e0a03 */
[----:B-1----:R-:W-:Y:S01]  /*b860*/  IADD3 R13, R29, 0x12f, RZ ;  /* 0x0000012f1d0d7810 */ /* 0x002fe20007ffe0ff */
[C---:B------:R-:W-:Y:S01]  /*b870*/  IMAD R0, R24.reuse, R7, R5 ;  /* 0x0000000718007224 */ /* 0x040fe200078e0205 */
[C---:B------:R-:W-:Y:S01]  /*b880*/  ISETP.GT.U32.AND P6, PT, R24.reuse, R15, PT ;  /* 0x0000000f1800720c */ /* 0x040fe20003fc4070 */
[----:B------:R-:W-:Y:S01]  /*b890*/  IMAD R10, R24, R3, R10 ;  /* 0x00000003180a7224 */ /* 0x000fe200078e020a */
[----:B------:R-:W-:Y:S01]  /*b8a0*/  IABS R3, R13 ;  /* 0x0000000d00037213 */ /* 0x000fe20000000000 */
[--C-:B------:R-:W-:Y:S01]  /*b8b0*/  @!P2 IMAD.IADD R11, R11, 0x1, -R24.reuse ;  /* 0x000000010b0ba824 */ /* 0x100fe200078e0a18 */
[----:B------:R-:W-:Y:S01]  /*b8c0*/  IADD3 R5, R29, 0x12b, RZ ;  /* 0x0000012b1d057810 */ /* 0x000fe20007ffe0ff */
[----:B------:R-:W-:Y:S01]  /*b8d0*/  @!P3 IMAD.IADD R4, R4, 0x1, -R24 ;  /* 0x000000010404b824 */ /* 0x000fe200078e0a18 */
[----:B------:R-:W-:Y:S01]  /*b8e0*/  ISETP.GT.U32.AND P3, PT, R24, R0, PT ;  /* 0x000000001800720c */ /* 0x000fe20003f64070 */
[----:B------:R-:W-:Y:S01]  /*b8f0*/  IMAD.HI.U32 R12, R2, R3, RZ ;  /* 0x00000003020c7227 */ /* 0x000fe200078e00ff */
[----:B------:R-:W-:-:S02]  /*b900*/  ISETP.GT.U32.AND P2, PT, R24, R11, PT ;  /* 0x0000000b1800720c */ /* 0x000fc40003f44070 */
[----:B------:R-:W-:Y:S01]  /*b910*/  IABS R7, R14 ;  /* 0x0000000e00077213 */ /* 0x000fe20000000000 */
[----:B------:R-:W-:Y:S02]  /*b920*/  IMAD.MOV R12, RZ, RZ, -R12 ;  /* 0x000000ffff0c7224 */ /* 0x000fe400078e0a0c */
[----:B------:R-:W-:Y:S01]  /*b930*/  @!P6 IMAD.IADD R15, R15, 0x1, -R24 ;  /* 0x000000010f0fe824 */ /* 0x000fe200078e0a18 */
[----:B------:R-:W-:Y:S01]  /*b940*/  ISETP.GT.U32.AND P6, PT, R24, R10, PT ;  /* 0x0000000a1800720c */ /* 0x000fe20003fc4070 */
[----:B------:R-:W-:-:S04]  /*b950*/  IMAD.HI.U32 R19, R2, R20, RZ ;  /* 0x0000001402137227 */ /* 0x000fc800078e00ff */
[----:B------:R-:W-:Y:S02]  /*b960*/  IMAD R3, R24, R12, R3 ;  /* 0x0000000c18037224 */ /* 0x000fe400078e0203 */
[----:B------:R-:W-:Y:S02]  /*b970*/  IMAD.MOV R19, RZ, RZ, -R19 ;  /* 0x000000ffff137224 */ /* 0x000fe400078e0a13 */
[----:B------:R-:W-:Y:S01]  /*b980*/  @!P3 IMAD.IADD R0, R0, 0x1, -R24 ;  /* 0x000000010000b824 */ /* 0x000fe200078e0a18 */
[C---:B------:R-:W-:Y:S01]  /*b990*/  ISETP.GT.U32.AND P3, PT, R24.reuse, R3, PT ;  /* 0x000000031800720c */ /* 0x040fe20003f64070 */
[----:B------:R-:W-:Y:S02]  /*b9a0*/  IMAD R19, R24, R19, R20 ;  /* 0x0000001318137224 */ /* 0x000fe400078e0214 */
[--C-:B------:R-:W-:Y:S02]  /*b9b0*/  @!P6 IMAD.IADD R10, R10, 0x1, -R24.reuse ;  /* 0x000000010a0ae824 */ /* 0x100fe400078e0a18 */
[----:B------:R-:W-:Y:S01]  /*b9c0*/  @!P2 IMAD.IADD R11, R11, 0x1, -R24 ;  /* 0x000000010b0ba824 */ /* 0x000fe200078e0a18 */
[C---:B------:R-:W-:Y:S01]  /*b9d0*/  ISETP.GT.U32.AND P6, PT, R24.reuse, R19, PT ;  /* 0x000000131800720c */ /* 0x040fe20003fc4070 */
[----:B------:R-:W-:Y:S01]  /*b9e0*/  IMAD R18, R24, R21, R18 ;  /* 0x0000001518127224 */ /* 0x000fe200078e0212 */
[----:B------:R-:W-:Y:S01]  /*b9f0*/  ISETP.GE.AND P2, PT, R6, RZ, PT ;  /* 0x000000ff0600720c */ /* 0x000fe20003f46270 */
[----:B------:R-:W-:Y:S01]  /*ba00*/  IMAD.HI.U32 R16, R2, R7, RZ ;  /* 0x0000000702107227 */ /* 0x000fe200078e00ff */
[----:B------:R-:W-:-:S03]  /*ba10*/  IABS R6, R5 ;  /* 0x0000000500067213 */ /* 0x000fc60000000000 */
[----:B------:R-:W-:Y:S01]  /*ba20*/  @!P3 IMAD.IADD R3, R3, 0x1, -R24 ;  /* 0x000000010303b824 */ /* 0x000fe200078e0a18 */
[C---:B------:R-:W-:Y:S01]  /*ba30*/  ISETP.GT.U32.AND P3, PT, R24.reuse, R0, PT ;  /* 0x000000001800720c */ /* 0x040fe20003f64070 */
[----:B------:R-:W-:Y:S02]  /*ba40*/  IMAD.MOV.U32 R22, RZ, RZ, R11 ;  /* 0x000000ffff167224 */ /* 0x000fe400078e000b */
[----:B------:R-:W-:Y:S01]  /*ba50*/  @!P0 IMAD.MOV R15, RZ, RZ, -R15 ;  /* 0x000000ffff0f8224 */ /* 0x000fe200078e0a0f */
[----:B------:R-:W-:Y:S01]  /*ba60*/  ISETP.GT.U32.AND P0, PT, R24, R18, PT ;  /* 0x000000121800720c */ /* 0x000fe20003f04070 */
[----:B------:R-:W-:-:S04]  /*ba70*/  IMAD.HI.U32 R12, R2, R6, RZ ;  /* 0x00000006020c7227 */ /* 0x000fc800078e00ff */
[----:B------:R-:W-:Y:S02]  /*ba80*/  IMAD.MOV R16, RZ, RZ, -R16 ;  /* 0x000000ffff107224 */ /* 0x000fe400078e0a10 */
[----:B------:R-:W-:Y:S01]  /*ba90*/  @!P1 IMAD.MOV R22, RZ, RZ, -R22 ;  /* 0x000000ffff169224 */ /* 0x000fe200078e0a16 */
[C---:B------:R-:W-:Y:S01]  /*baa0*/  ISETP.GT.U32.AND P1, PT, R24.reuse, R10, PT ;  /* 0x0000000a1800720c */ /* 0x040fe20003f24070 */
[----:B------:R-:W-:Y:S01]  /*bab0*/  @!P6 IMAD.IADD R19, R19, 0x1, -R24 ;  /* 0x000000011313e824 */ /* 0x000fe200078e0a18 */
[C---:B------:R-:W-:Y:S01]  /*bac0*/  ISETP.GT.U32.AND P6, PT, R24.reuse, R3, PT ;  /* 0x000000031800720c */ /* 0x040fe20003fc4070 */
[----:B------:R-:W-:Y:S01]  /*bad0*/  IMAD.MOV R12, RZ, RZ, -R12 ;  /* 0x000000ffff0c7224 */ /* 0x000fe200078e0a0c */
[----:B------:R-:W-:Y:S01]  /*bae0*/  STL [R1+0x4c4], R22 ;  /* 0x0004c41601007387 */ /* 0x000fe20000100800 */
[----:B------:R-:W-:Y:S01]  /*baf0*/  IMAD R7, R24, R16, R7 ;  /* 0x0000001018077224 */ /* 0x000fe200078e0207 */
[----:B------:R-:W-:Y:S01]  /*bb00*/  IADD3 R16, R29, 0x12a, RZ ;  /* 0x0000012a1d107810 */ /* 0x000fe20007ffe0ff */
[----:B------:R-:W-:-:S02]  /*bb10*/  IMAD.MOV.U32 R20, RZ, RZ, R4 ;  /* 0x000000ffff147224 */ /* 0x000fc400078e0004 */
[----:B------:R-:W-:Y:S01]  /*bb20*/  IMAD R6, R24, R12, R6 ;  /* 0x0000000c18067224 */ /* 0x000fe200078e0206 */
[----:B------:R-:W-:Y:S01]  /*bb30*/  IADD3 R12, R29, 0x129, RZ ;  /* 0x000001291d0c7810 */ /* 0x000fe20007ffe0ff */
[----:B------:R-:W-:Y:S01]  /*bb40*/  @!P3 IMAD.IADD R0, R0, 0x1, -R24 ;  /* 0x000000010000b824 */ /* 0x000fe200078e0a18 */
[C---:B------:R-:W-:Y:S01]  /*bb50*/  ISETP.GT.U32.AND P3, PT, R24.reuse, R7, PT ;  /* 0x000000071800720c */ /* 0x040fe20003f64070 */
[----:B------:R-:W-:Y:S01]  /*bb60*/  @!P5 IMAD.MOV R20, RZ, RZ, -R20 ;  /* 0x000000ffff14d224 */ /* 0x000fe200078e0a14 */
[----:B------:R-:W-:Y:S01]  /*bb70*/  ISETP.GT.U32.AND P5, PT, R24, R19, PT ;  /* 0x000000131800720c */ /* 0x000fe20003fa4070 */
[----:B------:R-:W-:Y:S01]  /*bb80*/  @!P0 IMAD.IADD R18, R18, 0x1, -R24 ;  /* 0x0000000112128824 */ /* 0x000fe200078e0a18 */
[----:B------:R-:W-:Y:S01]  /*bb90*/  IABS R11, R16 ;  /* 0x00000010000b7213 */ /* 0x000fe20000000000 */
[----:B------:R-:W-:Y:S01]  /*bba0*/  IMAD.MOV.U32 R21, RZ, RZ, R0 ;  /* 0x000000ffff157224 */ /* 0x000fe200078e0000 */
[----:B------:R-:W-:Y:S01]  /*bbb0*/  IABS R4, R12 ;  /* 0x0000000c00047213 */ /* 0x000fe20000000000 */
[--C-:B------:R-:W-:Y:S01]  /*bbc0*/  @!P1 IMAD.IADD R10, R10, 0x1, -R24.reuse ;  /* 0x000000010a0a9824 */ /* 0x100fe200078e0a18 */
[----:B------:R-:W-:Y:S01]  /*bbd0*/  STL [R1+0x4c0], R20 ;  /* 0x0004c01401007387 */ /* 0x000fe20000100800 */
[----:B------:R-:W-:Y:S01]  /*bbe0*/  ISETP.GE.AND P1, PT, R13, RZ, PT ;  /* 0x000000ff0d00720c */ /* 0x000fe20003f26270 */
[----:B------:R-:W-:Y:S01]  /*bbf0*/  @!P6 IMAD.IADD R3, R3, 0x1, -R24 ;  /* 0x000000010303e824 */ /* 0x000fe200078e0a18 */
[C---:B------:R-:W-:Y:S01]  /*bc00*/  ISETP.GT.U32.AND P6, PT, R24.reuse, R6, PT ;  /* 0x000000061800720c */ /* 0x040fe20003fc4070 */
[----:B------:R-:W-:Y:S01]  /*bc10*/  @!P4 IMAD.MOV R21, RZ, RZ, -R21 ;  /* 0x000000ffff15c224 */ /* 0x000fe200078e0a15 */
[----:B------:R0:W-:Y:S01]  /*bc20*/  STL [R1+0x4bc], R15 ;  /* 0x0004bc0f01007387 */ /* 0x0001e20000100800 */
[----:B------:R-:W-:Y:S01]  /*bc30*/  ISETP.GT.U32.AND P4, PT, R24, R18, PT ;  /* 0x000000121800720c */ /* 0x000fe20003f84070 */
[----:B------:R-:W-:Y:S01]  /*bc40*/  IMAD.HI.U32 R13, R2, R11, RZ ;  /* 0x0000000b020d7227 */ /* 0x000fe200078e00ff */
[----:B------:R-:W-:Y:S01]  /*bc50*/  IADD3 R0, R29, 0x128, RZ ;  /* 0x000001281d007810 */ /* 0x000fe20007ffe0ff */
[----:B------:R-:W-:Y:S01]  /*bc60*/  STL [R1+0x4ac], R21 ;  /* 0x0004ac1501007387 */ /* 0x000fe20000100800 */
[----:B------:R-:W-:Y:S01]  /*bc70*/  ISETP.GE.AND P0, PT, R17, RZ, PT ;  /* 0x000000ff1100720c */ /* 0x000fe20003f06270 */
[----:B------:R-:W-:-:S02]  /*bc80*/  IMAD.MOV R13, RZ, RZ, -R13 ;  /* 0x000000ffff0d7224 */ /* 0x000fc400078e0a0d */
[----:B------:R-:W-:Y:S01]  /*bc90*/  @!P3 IMAD.IADD R7, R7, 0x1, -R24 ;  /* 0x000000010707b824 */ /* 0x000fe200078e0a18 */
[----:B------:R-:W-:Y:S01]  /*bca0*/  ISETP.GE.AND P3, PT, R14, RZ, PT ;  /* 0x000000ff0e00720c */ /* 0x000fe20003f66270 */
[----:B0-----:R-:W-:-:S04]  /*bcb0*/  IMAD.HI.U32 R15, R2, R4, RZ ;  /* 0x00000004020f7227 */ /* 0x001fc800078e00ff */
[----:B------:R-:W-:Y:S02]  /*bcc0*/  IMAD.MOV R15, RZ, RZ, -R15 ;  /* 0x000000ffff0f7224 */ /* 0x000fe400078e0a0f */
[----:B------:R-:W-:Y:S02]  /*bcd0*/  IMAD.MOV.U32 R20, RZ, RZ, R10 ;  /* 0x000000ffff147224 */ /* 0x000fe400078e000a */
[----:B------:R-:W-:Y:S01]  /*bce0*/  @!P5 IMAD.IADD R19, R19, 0x1, -R24 ;  /* 0x000000011313d824 */ /* 0x000fe200078e0a18 */
[----:B------:R-:W-:Y:S01]  /*bcf0*/  ISETP.GE.AND P5, PT, R9, RZ, PT ;  /* 0x000000ff0900720c */ /* 0x000fe20003fa6270 */
[----:B------:R-:W-:Y:S01]  /*bd00*/  IMAD.MOV.U32 R10, RZ, RZ, R3 ;  /* 0x000000ffff0a7224 */ /* 0x000fe200078e0003 */
[----:B------:R-:W-:Y:S01]  /*bd10*/  IADD3 R3, R29, 0x127, RZ ;  /* 0x000001271d037810 */ /* 0x000fe20007ffe0ff */
[C---:B------:R-:W-:Y:S02]  /*bd20*/  IMAD R11, R24.reuse, R13, R11 ;  /* 0x0000000d180b7224 */ /* 0x040fe400078e020b */
[C---:B------:R-:W-:Y:S01]  /*bd30*/  IMAD R4, R24.reuse, R15, R4 ;  /* 0x0000000f18047224 */ /* 0x040fe200078e0204 */
[----:B------:R-:W-:Y:S01]  /*bd40*/  IABS R15, R3 ;  /* 0x00000003000f7213 */ /* 0x000fe20000000000 */
[----:B------:R-:W-:Y:S01]  /*bd50*/  @!P2 IMAD.MOV R20, RZ, RZ, -R20 ;  /* 0x000000ffff14a224 */ /* 0x000fe200078e0a14 */
[C---:B------:R-:W-:Y:S01]  /*bd60*/  ISETP.GT.U32.AND P2, PT, R24.reuse, R7, PT ;  /* 0x000000071800720c */ /* 0x040fe20003f44070 */
[----:B------:R-:W-:Y:S01]  /*bd70*/  @!P1 IMAD.MOV R10, RZ, RZ, -R10 ;  /* 0x000000ffff0a9224 */ /* 0x000fe200078e0a0a */
[----:B------:R-:W-:Y:S01]  /*bd80*/  ISETP.GT.U32.AND P1, PT, R24, R11, PT ;  /* 0x0000000b1800720c */ /* 0x000fe20003f24070 */
[--C-:B------:R-:W-:Y:S01]  /*bd90*/  @!P6 IMAD.IADD R6, R6, 0x1, -R24.reuse ;  /* 0x000000010606e824 */ /* 0x100fe200078e0a18 */
[----:B------:R-:W-:Y:S01]  /*bda0*/  STL [R1+0x4a8], R20 ;  /* 0x0004a81401007387 */ /* 0x000fe20000100800 */
[----:B------:R-:W-:Y:S01]  /*bdb0*/  @!P4 IMAD.IADD R18, R18, 0x1, -R24 ;  /* 0x000000011212c824 */ /* 0x000fe200078e0a18 */
[C---:B------:R-:W-:Y:S01]  /*bdc0*/  ISETP.GT.U32.AND P4, PT, R24.reuse, R4, PT ;  /* 0x000000041800720c */ /* 0x040fe20003f84070 */
[----:B------:R-:W-:Y:S01]  /*bdd0*/  IMAD.MOV.U32 R9, RZ, RZ, R19 ;  /* 0x000000ffff097224 */ /* 0x000fe200078e0013 */
[----:B------:R0:W-:Y:S01]  /*bde0*/  STL [R1+0x4a4], R10 ;  /* 0x0004a40a01007387 */ /* 0x0001e20000100800 */
[----:B------:R-:W-:Y:S01]  /*bdf0*/  ISETP.GT.U32.AND P6, PT, R24, R6, PT ;  /* 0x000000061800720c */ /* 0x000fe20003fc4070 */
[----:B------:R-:W-:-:S02]  /*be00*/  IMAD.MOV.U32 R13, RZ, RZ, R18 ;  /* 0x000000ffff0d7224 */ /* 0x000fc400078e0012 */
[----:B------:R-:W-:Y:S01]  /*be10*/  @!P5 IMAD.MOV R9, RZ, RZ, -R9 ;  /* 0x000000ffff09d224 */ /* 0x000fe200078e0a09 */
[----:B------:R-:W-:Y:S01]  /*be20*/  ISETP.GE.AND P5, PT, R5, RZ, PT ;  /* 0x000000ff0500720c */ /* 0x000fe20003fa6270 */
[--C-:B------:R-:W-:Y:S01]  /*be30*/  @!P2 IMAD.IADD R7, R7, 0x1, -R24.reuse ;  /* 0x000000010707a824 */ /* 0x100fe200078e0a18 */
[----:B------:R-:W-:Y:S01]  /*be40*/  ISETP.GE.AND P2, PT, R16, RZ, PT ;  /* 0x000000ff1000720c */ /* 0x000fe20003f46270 */
[--C-:B------:R-:W-:Y:S01]  /*be50*/  @!P1 IMAD.IADD R11, R11, 0x1, -R24.reuse ;  /* 0x000000010b0b9824 */ /* 0x100fe200078e0a18 */
[----:B------:R1:W-:Y:S01]  /*be60*/  STL [R1+0x4a0], R9 ;  /* 0x0004a00901007387 */ /* 0x0003e20000100800 */
[----:B0-----:R-:W-:Y:S01]  /*be70*/  IABS R10, R0 ;  /* 0x00000000000a7213 */ /* 0x001fe20000000000 */
[----:B------:R-:W-:Y:S01]  /*be80*/  @!P4 IMAD.IADD R4, R4, 0x1, -R24 ;  /* 0x000000010404c824 */ /* 0x000fe200078e0a18 */
[----:B------:R-:W-:Y:S01]  /*be90*/  ISETP.GE.AND P1, PT, R0, RZ, PT ;  /* 0x000000ff0000720c */ /* 0x000fe20003f26270 */
[----:B------:R-:W-:Y:S01]  /*bea0*/  @!P0 IMAD.MOV R13, RZ, RZ, -R13 ;  /* 0x000000ffff0d8224 */ /* 0x000fe200078e0a0d */
[----:B------:R-:W-:Y:S01]  /*beb0*/  ISETP.GT.U32.AND P0, PT, R24, R11, PT ;  /* 0x0000000b1800720c */ /* 0x000fe20003f04070 */
[----:B------:R-:W-:Y:S01]  /*bec0*/  IMAD.HI.U32 R5, R2, R10, RZ ;  /* 0x0000000a02057227 */ /* 0x000fe200078e00ff */
[----:B------:R-:W-:-:S02]  /*bed0*/  ISETP.GE.AND P4, PT, R3, RZ, PT ;  /* 0x000000ff0300720c */ /* 0x000fc40003f86270 */
[----:B------:R-:W-:Y:S01]  /*bee0*/  STL [R1+0x49c], R13 ;  /* 0x00049c0d01007387 */ /* 0x000fe20000100800 */
[----:B------:R-:W-:Y:S01]  /*bef0*/  IMAD.MOV R5, RZ, RZ, -R5 ;  /* 0x000000ffff057224 */ /* 0x000fe200078e0a05 */
[C---:B------:R-:W-:Y:S01]  /*bf00*/  IADD3 R3, R29.reuse, 0x125, RZ ;  /* 0x000001251d037810 */ /* 0x040fe20007ffe0ff */
[----:B-1----:R-:W-:Y:S02]  /*bf10*/  IMAD.MOV.U32 R9, RZ, RZ, R7 ;  /* 0x000000ffff097224 */ /* 0x002fe400078e0007 */
[----:B------:R-:W-:Y:S01]  /*bf20*/  @!P6 IMAD.IADD R6, R6, 0x1, -R24 ;  /* 0x000000010606e824 */ /* 0x000fe200078e0a18 */
[----:B------:R-:W-:Y:S01]  /*bf30*/  ISETP.GE.AND P6, PT, R12, RZ, PT ;  /* 0x000000ff0c00720c */ /* 0x000fe20003fc6270 */
[----:B------:R-:W-:Y:S01]  /*bf40*/  @!P3 IMAD.MOV R9, RZ, RZ, -R9 ;  /* 0x000000ffff09b224 */ /* 0x000fe200078e0a09 */
[C---:B------:R-:W-:Y:S01]  /*bf50*/  ISETP.GT.U32.AND P3, PT, R24.reuse, R4, PT ;  /* 0x000000041800720c */ /* 0x040fe20003f64070 */
[----:B------:R-:W-:Y:S01]  /*bf60*/  IMAD R10, R24, R5, R10 ;  /* 0x00000005180a7224 */ /* 0x000fe200078e020a */
[----:B------:R-:W-:Y:S01]  /*bf70*/  IADD3 R12, R29, 0x126, RZ ;  /* 0x000001261d0c7810 */ /* 0x000fe20007ffe0ff */
[----:B------:R-:W-:Y:S01]  /*bf80*/  IMAD.HI.U32 R0, R2, R15, RZ ;  /* 0x0000000f02007227 */ /* 0x000fe200078e00ff */
[----:B------:R0:W-:Y:S01]  /*bf90*/  STL [R1+0x498], R9 ;  /* 0x0004980901007387 */ /* 0x0001e20000100800 */
[----:B------:R-:W-:-:S02]  /*bfa0*/  IABS R7, R3 ;  /* 0x0000000300077213 */ /* 0x000fc40000000000 */
[----:B------:R-:W-:Y:S01]  /*bfb0*/  @!P5 IMAD.MOV R6, RZ, RZ, -R6 ;  /* 0x000000ffff06d224 */ /* 0x000fe200078e0a06 */
[----:B------:R-:W-:Y:S01]  /*bfc0*/  ISETP.GT.U32.AND P5, PT, R24, R10, PT ;  /* 0x0000000a1800720c */ /* 0x000fe20003fa4070 */
[----:B------:R-:W-:Y:S02]  /*bfd0*/  IMAD.MOV R0, RZ, RZ, -R0 ;  /* 0x000000ffff007224 */ /* 0x000fe400078e0a00 */
[--C-:B------:R-:W-:Y:S01]  /*bfe0*/  @!P0 IMAD.IADD R11, R11, 0x1, -R24.reuse ;  /* 0x000000010b0b8824 */ /* 0x100fe200078e0a18 */
[----:B------:R-:W-:Y:S01]  /*bff0*/  ISETP.GE.AND P0, PT, R12, RZ, PT ;  /* 0x000000ff0c00720c */ /* 0x000fe20003f06270 */
[----:B------:R-:W-:Y:S01]  /*c000*/  IMAD R15, R24, R0, R15 ;  /* 0x00000000180f7224 */ /* 0x000fe200078e020f */
[----:B------:R-:W-:Y:S01]  /*c010*/  IADD3 R0, R29, 0x124, RZ ;  /* 0x000001241d007810 */ /* 0x000fe20007ffe0ff */
[----:B------:R-:W-:Y:S01]  /*c020*/  @!P3 IMAD.IADD R4, R4, 0x1, -R24 ;  /* 0x000000010404b824 */ /* 0x000fe200078e0a18 */
[----:B------:R-:W-:Y:S01]  /*c030*/  IABS R12, R12 ;  /* 0x0000000c000c7213 */ /* 0x000fe20000000000 */
[----:B------:R-:W-:Y:S01]  /*c040*/  IMAD.MOV.U32 R5, RZ, RZ, R11 ;  /* 0x000000ffff057224 */ /* 0x000fe200078e000b */
[----:B------:R-:W-:Y:S01]  /*c050*/  ISETP.GT.U32.AND P3, PT, R24, R15, PT ;  /* 0x0000000f1800720c */ /* 0x000fe20003f64070 */
[----:B------:R1:W-:Y:S01]  /*c060*/  STL [R1+0x494], R6 ;  /* 0x0004940601007387 */ /* 0x0003e20000100800 */
[----:B------:R-:W-:Y:S01]  /*c070*/  @!P6 IMAD.MOV R4, RZ, RZ, -R4 ;  /* 0x000000ffff04e224 */ /* 0x000fe200078e0a04 */
[----:B------:R-:W-:Y:S01]  /*c080*/  ISETP.GE.AND P6, PT, R0, RZ, PT ;  /* 0x000000ff0000720c */ /* 0x000fe20003fc6270 */
[----:B------:R-:W-:Y:S01]  /*c090*/  @!P5 IMAD.IADD R10, R10, 0x1, -R24 ;  /* 0x000000010a0ad824 */ /* 0x000fe200078e0a18 */
[----:B------:R-:W-:Y:S01]  /*c0a0*/  ISETP.GE.AND P5, PT, R3, RZ, PT ;  /* 0x000000ff0300720c */ /* 0x000fe20003fa6270 */
[----:B------:R-:W-:Y:S01]  /*c0b0*/  @!P2 IMAD.MOV R5, RZ, RZ, -R5 ;  /* 0x000000ffff05a224 */ /* 0x000fe200078e0a05 */
[----:B------:R-:W-:Y:S01]  /*c0c0*/  IADD3 R11, R29, 0x122, RZ ;  /* 0x000001221d0b7810 */ /* 0x000fe20007ffe0ff */
[----:B0-----:R-:W-:Y:S01]  /*c0d0*/  IMAD.HI.U32 R9, R2, R12, RZ ;  /* 0x0000000c02097227 */ /* 0x001fe200078e00ff */
[----:B------:R-:W-:-:S02]  /*c0e0*/  ISETP.GT.U32.AND P2, PT, R24, R10, PT ;  /* 0x0000000a1800720c */ /* 0x000fc40003f44070 */
[----:B-1----:R-:W-:Y:S01]  /*c0f0*/  IABS R6, R0 ;  /* 0x0000000000067213 */ /* 0x002fe20000000000 */
[----:B------:R-:W-:Y:S01]  /*c100*/  IMAD.MOV R9, RZ, RZ, -R9 ;  /* 0x000000ffff097224 */ /* 0x000fe200078e0a09 */
[----:B------:R0:W-:Y:S01]  /*c110*/  STL [R1+0x40c], R5 ;  /* 0x00040c0501007387 */ /* 0x0001e20000100800 */
[----:B------:R-:W-:Y:S01]  /*c120*/  @!P3 IMAD.IADD R15, R15, 0x1, -R24 ;  /* 0x000000010f0fb824 */ /* 0x000fe200078e0a18 */
[----:B------:R-:W-:Y:S01]  /*c130*/  IADD3 R0, R29, 0x123, RZ ;  /* 0x000001231d007810 */ /* 0x000fe20007ffe0ff */
[----:B------:R-:W-:Y:S01]  /*c140*/  IMAD.HI.U32 R3, R2, R6, RZ ;  /* 0x0000000602037227 */ /* 0x000fe200078e00ff */
[----:B------:R1:W-:Y:S01]  /*c150*/  STL [R1+0x490], R4 ;  /* 0x0004900401007387 */ /* 0x0003e20000100800 */
[----:B------:R-:W-:Y:S02]  /*c160*/  IABS R14, R11 ;  /* 0x0000000b000e7213 */ /* 0x000fe40000000000 */
[C---:B------:R-:W-:Y:S01]  /*c170*/  ISETP.GT.U32.AND P3, PT, R24.reuse, R15, PT ;  /* 0x0000000f1800720c */ /* 0x040fe20003f64070 */
[----:B------:R-:W-:-:S02]  /*c180*/  IMAD R12, R24, R9, R12 ;  /* 0x00000009180c7224 */ /* 0x000fc400078e020c */
[----:B0-----:R-:W-:-:S04]  /*c190*/  IMAD.HI.U32 R5, R2, R7, RZ ;  /* 0x0000000702057227 */ /* 0x001fc800078e00ff */
[----:B------:R-:W-:Y:S01]  /*c1a0*/  IMAD.MOV R3, RZ, RZ, -R3 ;  /* 0x000000ffff037224 */ /* 0x000fe200078e0a03 */
[C---:B-1----:R-:W-:Y:S01]  /*c1b0*/  IADD3 R4, R29.reuse, 0x121, RZ ;  /* 0x000001211d047810 */ /* 0x042fe20007ffe0ff */
[----:B------:R-:W-:Y:S01]  /*c1c0*/  @!P2 IMAD.IADD R10, R10, 0x1, -R24 ;  /* 0x000000010a0aa824 */ /* 0x000fe200078e0a18 */
[C---:B------:R-:W-:Y:S01]  /*c1d0*/  ISETP.GT.U32.AND P2, PT, R24.reuse, R12, PT ;  /* 0x0000000c1800720c */ /* 0x040fe20003f44070 */
[----:B------:R-:W-:Y:S01]  /*c1e0*/  IMAD.MOV R5, RZ, RZ, -R5 ;  /* 0x000000ffff057224 */ /* 0x000fe200078e0a05 */
[----:B------:R-:W-:Y:S01]  /*c1f0*/  IABS R13, R4 ;  /* 0x00000004000d7213 */ /* 0x000fe20000000000 */
[C---:B------:R-:W-:Y:S01]  /*c200*/  IMAD R6, R24.reuse, R3, R6 ;  /* 0x0000000318067224 */ /* 0x040fe200078e0206 */
[----:B------:R-:W-:Y:S01]  /*c210*/  IADD3 R3, R29, 0x120, RZ ;  /* 0x000001201d037810 */ /* 0x000fe20007ffe0ff */
[----:B------:R-:W-:Y:S02]  /*c220*/  IMAD.MOV.U32 R16, RZ, RZ, R10 ;  /* 0x000000ffff107224 */ /* 0x000fe400078e000a */
[C---:B------:R-:W-:Y:S01]  /*c230*/  IMAD R7, R24.reuse, R5, R7 ;  /* 0x0000000518077224 */ /* 0x040fe200078e0207 */
[----:B------:R-:W-:Y:S01]  /*c240*/  IABS R5, R0 ;  /* 0x0000000000057213 */ /* 0x000fe20000000000 */
[----:B------:R-:W-:Y:S01]  /*c250*/  @!P1 IMAD.MOV R16, RZ, RZ, -R16 ;  /* 0x000000ffff109224 */ /* 0x000fe200078e0a10 */
[C---:B------:R-:W-:Y:S01]  /*c260*/  ISETP.GT.U32.AND P1, PT, R24.reuse, R6, PT ;  /* 0x000000061800720c */ /* 0x040fe20003f24070 */
[--C-:B------:R-:W-:Y:S01]  /*c270*/  @!P3 IMAD.IADD R15, R15, 0x1, -R24.reuse ;  /* 0x000000010f0fb824 */ /* 0x100fe200078e0a18 */
[----:B------:R-:W-:Y:S01]  /*c280*/  ISETP.GT.U32.AND P3, PT, R24, R7, PT ;  /* 0x000000071800720c */ /* 0x000fe20003f64070 */
[----:B------:R-:W-:Y:S01]  /*c290*/  @!P2 IMAD.IADD R12, R12, 0x1, -R24 ;  /* 0x000000010c0ca824 */ /* 0x000fe200078e0a18 */
[----:B------:R-:W-:Y:S01]  /*c2a0*/  IABS R9, R3 ;  /* 0x0000000300097213 */ /* 0x000fe20000000000 */
[----:B------:R-:W-:Y:S01]  /*c2b0*/  IMAD.HI.U32 R10, R2, R5, RZ ;  /* 0x00000005020a7227 */ /* 0x000fe200078e00ff */
[----:B------:R-:W-:Y:S02]  /*c2c0*/  STL [R1+0x458], R16 ;  /* 0x0004581001007387 */ /* 0x000fe40000100800 */
[----:B------:R-:W-:Y:S01]  /*c2d0*/  ISETP.GT.U32.AND P2, PT, R24, R12, PT ;  /* 0x0000000c1800720c */ /* 0x000fe20003f44070 */
[----:B------:R-:W-:-:S02]  /*c2e0*/  IMAD.MOV R10, RZ, RZ, -R10 ;  /* 0x000000ffff0a7224 */ /* 0x000fc400078e0a0a */
[----:B------:R-:W-:Y:S01]  /*c2f0*/  @!P4 IMAD.MOV R15, RZ, RZ, -R15 ;  /* 0x000000ffff0fc224 */ /* 0x000fe200078e0a0f */
[----:B------:R-:W-:Y:S01]  /*c300*/  ISETP.GE.AND P4, PT, R0, RZ, PT ;  /* 0x000000ff0000720c */ /* 0x000fe20003f86270 */
[--C-:B------:R-:W-:Y:S02]  /*c310*/  @!P1 IMAD.IADD R6, R6, 0x1, -R24.reuse ;  /* 0x0000000106069824 */ /* 0x100fe400078e0a18 */
[----:B------:R-:W-:Y:S01]  /*c320*/  @!P3 IMAD.IADD R7, R7, 0x1, -R24 ;  /* 0x000000010707b824 */ /* 0x000fe200078e0a18 */
[----:B------:R0:W-:Y:S01]  /*c330*/  STL [R1+0x48c], R15 ;  /* 0x00048c0f01007387 */ /* 0x0001e20000100800 */
[C---:B------:R-:W-:Y:S01]  /*c340*/  IMAD R0, R24.reuse, R10, R5 ;  /* 0x0000000a18007224 */ /* 0x040fe200078e0205 */
[----:B------:R-:W-:Y:S01]  /*c350*/  ISETP.GT.U32.AND P1, PT, R24, R6, PT ;  /* 0x000000061800720c */ /* 0x000fe20003f24070 */
[----:B------:R-:W-:Y:S01]  /*c360*/  IMAD.HI.U32 R5, R2, R13, RZ ;  /* 0x0000000d02057227 */ /* 0x000fe200078e00ff */
[----:B------:R-:W-:-:S03]  /*c370*/  ISETP.GT.U32.AND P3, PT, R24, R7, PT ;  /* 0x000000071800720c */ /* 0x000fc60003f64070 */
[----:B------:R-:W-:-:S04]  /*c380*/  IMAD.HI.U32 R10, R2, R9, RZ ;  /* 0x00000009020a7227 */ /* 0x000fc800078e00ff */
[----:B0-----:R-:W-:-:S04]  /*c390*/  IMAD.HI.U32 R15, R2, R14, RZ ;  /* 0x0000000e020f7227 */ /* 0x001fc800078e00ff */
[----:B------:R-:W-:Y:S01]  /*c3a0*/  @!P2 IMAD.IADD R12, R12, 0x1, -R24 ;  /* 0x000000010c0ca824 */ /* 0x000fe200078e0a18 */
[C---:B------:R-:W-:Y:S01]  /*c3b0*/  ISETP.GT.U32.AND P2, PT, R24.reuse, R0, PT ;  /* 0x000000001800720c */ /* 0x040fe20003f44070 */
[----:B------:R-:W-:Y:S02]  /*c3c0*/  IMAD.MOV R5, RZ, RZ, -R5 ;  /* 0x000000ffff057224 */ /* 0x000fe400078e0a05 */
[----:B------:R-:W-:Y:S02]  /*c3d0*/  IMAD.MOV R10, RZ, RZ, -R10 ;  /* 0x000000ffff0a7224 */ /* 0x000fe400078e0a0a */
[----:B------:R-:W-:Y:S02]  /*c3e0*/  IMAD.MOV R15, RZ, RZ, -R15 ;  /* 0x000000ffff0f7224 */ /* 0x000fe400078e0a0f */
[----:B------:R-:W-:Y:S01]  /*c3f0*/  IMAD R13, R24, R5, R13 ;  /* 0x00000005180d7224 */ /* 0x000fe200078e020d */
[----:B------:R-:W-:Y:S01]  /*c400*/  IADD3 R5, R29, 0x11f, RZ ;  /* 0x0000011f1d057810 */ /* 0x000fe20007ffe0ff */
[----:B------:R-:W-:-:S02]  /*c410*/  @!P1 IMAD.IADD R6, R6, 0x1, -R24 ;  /* 0x0000000106069824 */ /* 0x000fc400078e0a18 */
[----:B------:R-:W-:Y:S01]  /*c420*/  @!P3 IMAD.IADD R7, R7, 0x1, -R24 ;  /* 0x000000010707b824 */ /* 0x000fe200078e0a18 */
[----:B------:R-:W-:Y:S01]  /*c430*/  ISETP.GE.AND P3, PT, R11, RZ, PT ;  /* 0x000000ff0b00720c */ /* 0x000fe20003f66270 */
[C---:B------:R-:W-:Y:S01]  /*c440*/  IMAD R9, R24.reuse, R10, R9 ;  /* 0x0000000a18097224 */ /* 0x040fe200078e0209 */
[C---:B------:R-:W-:Y:S01]  /*c450*/  ISETP.GT.U32.AND P1, PT, R24.reuse, R13, PT ;  /* 0x0000000d1800720c */ /* 0x040fe20003f24070 */
[C---:B------:R-:W-:Y:S02]  /*c460*/  IMAD R11, R24.reuse, R15, R14 ;  /* 0x0000000f180b7224 */ /* 0x040fe400078e020e */
[----:B------:R-:W-:Y:S01]  /*c470*/  IMAD.MOV.U32 R16, RZ, RZ, R12 ;  /* 0x000000ffff107224 */ /* 0x000fe200078e000c */
[----:B------:R-:W-:Y:S01]  /*c480*/  IABS R12, R5 ;  /* 0x00000005000c7213 */ /* 0x000fe20000000000 */
[----:B------:R-:W-:Y:S02]  /*c490*/  IMAD.MOV.U32 R10, RZ, RZ, R6 ;  /* 0x000000ffff0a7224 */ /* 0x000fe400078e0006 */
[----:B------:R-:W-:Y:S01]  /*c4a0*/  @!P0 IMAD.MOV R16, RZ, RZ, -R16 ;  /* 0x000000ffff108224 */ /* 0x000fe200078e0a10 */
[C---:B------:R-:W-:Y:S01]  /*c4b0*/  ISETP.GT.U32.AND P0, PT, R24.reuse, R11, PT ;  /* 0x0000000b1800720c */ /* 0x040fe20003f04070 */
[----:B------:R-:W-:Y:S01]  /*c4c0*/  @!P6 IMAD.MOV R10, RZ, RZ, -R10 ;  /* 0x000000ffff0ae224 */ /* 0x000fe200078e0a0a */
[----:B------:R-:W-:Y:S01]  /*c4d0*/  ISETP.GT.U32.AND P6, PT, R24, R9, PT ;  /* 0x000000091800720c */ /* 0x000fe20003fc4070 */
[--C-:B------:R-:W-:Y:S01]  /*c4e0*/  @!P2 IMAD.IADD R0, R0, 0x1, -R24.reuse ;  /* 0x000000010000a824 */ /* 0x100fe200078e0a18 */
[----:B------:R-:W-:Y:S01]  /*c4f0*/  STL [R1+0x478], R16 ;  /* 0x0004781001007387 */ /* 0x000fe20000100800 */
[----:B------:R-:W-:Y:S01]  /*c500*/  @!P5 IMAD.MOV R7, RZ, RZ, -R7 ;  /* 0x000000ffff07d224 */ /* 0x000fe200078e0a07 */
[----:B------:R-:W-:Y:S01]  /*c510*/  ISETP.GE.AND P5, PT, R4, RZ, PT ;  /* 0x000000ff0400720c */ /* 0x000fe20003fa6270 */
[--C-:B------:R-:W-:Y:S01]  /*c520*/  @!P1 IMAD.IADD R13, R13, 0x1, -R24.reuse ;  /* 0x000000010d0d9824 */ /* 0x100fe200078e0a18 */
[----:B------:R-:W-:Y:S01]  /*c530*/  ISETP.GT.U32.AND P2, PT, R24, R0, PT ;  /* 0x000000001800720c */ /* 0x000fe20003f44070 */
[----:B------:R-:W-:Y:S01]  /*c540*/  IMAD.HI.U32 R6, R2, R12, RZ ;  /* 0x0000000c02067227 */ /* 0x000fe200078e00ff */
[----:B------:R-:W-:Y:S01]  /*c550*/  IADD3 R4, R29, 0x11e, RZ ;  /* 0x0000011e1d047810 */ /* 0x000fe20007ffe0ff */
[----:B------:R0:W-:Y:S02]  /*c560*/  STL [R1+0x480], R7 ;  /* 0x0004800701007387 */ /* 0x0001e40000100800 */
[--C-:B------:R-:W-:Y:S01]  /*c570*/  @!P0 IMAD.IADD R11, R11, 0x1, -R24.reuse ;  /* 0x000000010b0b8824 */ /* 0x100fe200078e0a18 */
[----:B------:R-:W-:Y:S01]  /*c580*/  ISETP.GE.AND P0, PT, R5, RZ, PT ;  /* 0x000000ff0500720c */ /* 0x000fe20003f06270 */
[----:B------:R-:W-:Y:S01]  /*c590*/  @!P6 IMAD.IADD R9, R9, 0x1, -R24 ;  /* 0x000000010909e824 */ /* 0x000fe200078e0a18 */
[C---:B------:R-:W-:Y:S01]  /*c5a0*/  ISETP.GT.U32.AND P6, PT, R24.reuse, R13, PT ;  /* 0x0000000d1800720c */ /* 0x040fe20003fc4070 */
[----:B------:R1:W-:Y:S01]  /*c5b0*/  STL [R1+0x484], R10 ;  /* 0x0004840a01007387 */ /* 0x0003e20000100800 */
[----:B------:R-:W-:Y:S01]  /*c5c0*/  ISETP.GT.U32.AND P1, PT, R24, R11, PT ;  /* 0x0000000b1800720c */ /* 0x000fe20003f24070 */
[----:B------:R-:W-:Y:S01]  /*c5d0*/  IMAD.MOV R6, RZ, RZ, -R6 ;  /* 0x000000ffff067224 */ /* 0x000fe200078e0a06 */
[----:B0-----:R-:W-:Y:S01]  /*c5e0*/  IABS R7, R4 ;  /* 0x0000000400077213 */ /* 0x001fe20000000000 */
[----:B------:R-:W-:Y:S01]  /*c5f0*/  @!P2 IMAD.IADD R0, R0, 0x1, -R24 ;  /* 0x000000010000a824 */ /* 0x000fe200078e0a18 */
[----:B------:R-:W-:Y:S01]  /*c600*/  ISETP.GE.AND P2, PT, R3, RZ, PT ;  /* 0x000000ff0300720c */ /* 0x000fe20003f46270 */
[----:B------:R-:W-:Y:S01]  /*c610*/  IMAD R12, R24, R6, R12 ;  /* 0x00000006180c7224 */ /* 0x000fe200078e020c */
[----:B------:R-:W-:Y:S01]  /*c620*/  IADD3 R3, R29, 0x11d, RZ ;  /* 0x0000011d1d037810 */ /* 0x000fe20007ffe0ff */
[----:B------:R-:W-:-:S03]  /*c630*/  IMAD.HI.U32 R5, R2, R7, RZ ;  /* 0x0000000702057227 */ /* 0x000fc600078e00ff */
[----:B------:R-:W-:Y:S01]  /*c640*/  IABS R6, R3 ;  /* 0x0000000300067213 */ /* 0x000fe20000000000 */
[----:B------:R-:W-:Y:S02]  /*c650*/  IMAD.MOV R5, RZ, RZ, -R5 ;  /* 0x000000ffff057224 */ /* 0x000fe400078e0a05 */
[----:B-1----:R-:W-:Y:S01]  /*c660*/  IMAD.MOV.U32 R10, RZ, RZ, R0 ;  /* 0x000000ffff0a7224 */ /* 0x002fe200078e0000 */
[----:B------:R-:W-:Y:S01]  /*c670*/  IADD3 R0, R29, 0x11c, RZ ;  /* 0x0000011c1d007810 */ /* 0x000fe20007ffe0ff */
[C---:B------:R-:W-:Y:S02]  /*c680*/  IMAD R7, R24.reuse, R5, R7 ;  /* 0x0000000518077224 */ /* 0x040fe400078e0207 */
[----:B------:R-:W-:Y:S01]  /*c690*/  @!P4 IMAD.MOV R10, RZ, RZ, -R10 ;  /* 0x000000ffff0ac224 */ /* 0x000fe200078e0a0a */
[C---:B------:R-:W-:Y:S01]  /*c6a0*/  ISETP.GT.U32.AND P4, PT, R24.reuse, R9, PT ;  /* 0x000000091800720c */ /* 0x040fe20003f84070 */
[--C-:B------:R-:W-:Y:S01]  /*c6b0*/  @!P6 IMAD.IADD R13, R13, 0x1, -R24.reuse ;  /* 0x000000010d0de824 */ /* 0x100fe200078e0a18 */
[C---:B------:R-:W-:Y:S01]  /*c6c0*/  ISETP.GT.U32.AND P6, PT, R24.reuse, R7, PT ;  /* 0x000000071800720c */ /* 0x040fe20003fc4070 */
[----:B------:R-:W-:Y:S01]  /*c6d0*/  @!P1 IMAD.IADD R11, R11, 0x1, -R24 ;  /* 0x000000010b0b9824 */ /* 0x000fe200078e0a18 */
[----:B------:R-:W-:Y:S01]  /*c6e0*/  ISETP.GT.U32.AND P1, PT, R24, R12, PT ;  /* 0x0000000c1800720c */ /* 0x000fe20003f24070 */
[----:B------:R0:W-:Y:S01]  /*c6f0*/  STL [R1+0x488], R10 ;  /* 0x0004880a01007387 */ /* 0x0001e20000100800 */
[----:B------:R-:W-:Y:S01]  /*c700*/  IABS R5, R0 ;  /* 0x0000000000057213 */ /* 0x000fe20000000000 */
[----:B------:R-:W-:-:S02]  /*c710*/  IMAD.MOV.U32 R16, RZ, RZ, R11 ;  /* 0x000000ffff107224 */ /* 0x000fc400078e000b */
[----:B------:R-:W-:Y:S02]  /*c720*/  @!P5 IMAD.MOV R13, RZ, RZ, -R13 ;  /* 0x000000ffff0dd224 */ /* 0x000fe400078e0a0d */
[----:B------:R-:W-:Y:S01]  /*c730*/  IMAD.HI.U32 R15, R2, R5, RZ ;  /* 0x00000005020f7227 */ /* 0x000fe200078e00ff */
[----:B0-----:R-:W-:-:S03]  /*c740*/  IADD3 R10, R29, 0x11b, RZ ;  /* 0x0000011b1d0a7810 */ /* 0x001fc60007ffe0ff */
[--C-:B------:R-:W-:Y:S01]  /*c750*/  @!P4 IMAD.IADD R9, R9, 0x1, -R24.reuse ;  /* 0x000000010909c824 */ /* 0x100fe200078e0a18 */
[----:B------:R-:W-:Y:S01]  /*c760*/  ISETP.GE.AND P4, PT, R4, RZ, PT ;  /* 0x000000ff0400720c */ /* 0x000fe20003f86270 */
[--C-:B------:R-:W-:Y:S01]  /*c770*/  @!P6 IMAD.IADD R7, R7, 0x1, -R24.reuse ;  /* 0x000000010707e824 */ /* 0x100fe200078e0a18 */
[----:B------:R-:W-:Y:S01]  /*c780*/  IABS R14, R10 ;  /* 0x0000000a000e7213 */ /* 0x000fe20000000000 */
[----:B------:R-:W-:Y:S01]  /*c790*/  @!P1 IMAD.IADD R12, R12, 0x1, -R24 ;  /* 0x000000010c0c9824 */ /* 0x000fe200078e0a18 */
[----:B------:R-:W-:Y:S01]  /*c7a0*/  ISETP.GE.AND P1, PT, R3, RZ, PT ;  /* 0x000000ff0300720c */ /* 0x000fe20003f26270 */
[----:B------:R-:W-:Y:S01]  /*c7b0*/  IMAD.MOV R11, RZ, RZ, -R15 ;  /* 0x000000ffff0b7224 */ /* 0x000fe200078e0a0f */
[----:B------:R-:W-:Y:S01]  /*c7c0*/  ISETP.GT.U32.AND P6, PT, R24, R7, PT ;  /* 0x000000071800720c */ /* 0x000fe20003fc4070 */
[----:B------:R-:W-:Y:S01]  /*c7d0*/  IMAD.MOV.U32 R4, RZ, RZ, R14 ;  /* 0x000000ffff047224 */ /* 0x000fe200078e000e */
[----:B------:R-:W-:Y:S01]  /*c7e0*/  IADD3 R15, R29, 0x11a, RZ ;  /* 0x0000011a1d0f7810 */ /* 0x000fe20007ffe0ff */
[----:B------:R-:W-:-:S04]  /*c7f0*/  IMAD.HI.U32 R14, R2, R6, RZ ;  /* 0x00000006020e7227 */ /* 0x000fc800078e00ff */
[----:B------:R-:W-:-:S04]  /*c800*/  IMAD.HI.U32 R3, R2, R4, RZ ;  /* 0x0000000402037227 */ /* 0x000fc800078e00ff */
[----:B------:R-:W-:Y:S02]  /*c810*/  IMAD.MOV R14, RZ, RZ, -R14 ;  /* 0x000000ffff0e7224 */ /* 0x000fe400078e0a0e */
[----:B------:R-:W-:Y:S02]  /*c820*/  IMAD.MOV R3, RZ, RZ, -R3 ;  /* 0x000000ffff037224 */ /* 0x000fe400078e0a03 */
[C---:B------:R-:W-:Y:S02]  /*c830*/  IMAD R5, R24.reuse, R11, R5 ;  /* 0x0000000b18057224 */ /* 0x040fe400078e0205 */
[----:B------:R-:W-:Y:S01]  /*c840*/  @!P3 IMAD.MOV R16, RZ, RZ, -R16 ;  /* 0x000000ffff10b224 */ /* 0x000fe200078e0a10 */
[C---:B------:R-:W-:Y:S01]  /*c850*/  ISETP.GT.U32.AND P3, PT, R24.reuse, R12, PT ;  /* 0x0000000c1800720c */ /* 0x040fe20003f64070 */
[C---:B------:R-:W-:Y:S02]  /*c860*/  IMAD R6, R24.reuse, R14, R6 ;  /* 0x0000000e18067224 */ /* 0x040fe400078e0206 */
[C---:B------:R-:W-:Y:S01]  /*c870*/  IMAD R4, R24.reuse, R3, R4 ;  /* 0x0000000318047224 */ /* 0x040fe200078e0204 */
[----:B------:R-:W-:Y:S01]  /*c880*/  STL [R1+0x47c], R16 ;  /* 0x00047c1001007387 */ /* 0x000fe20000100800 */
[----:B------:R-:W-:Y:S01]  /*c890*/  @!P2 IMAD.MOV R9, RZ, RZ, -R9 ;  /* 0x000000ffff09a224 */ /* 0x000fe200078e0a09 */
[C---:B------:R-:W-:Y:S01]  /*c8a0*/  ISETP.GT.U32.AND P2, PT, R24.reuse, R5, PT ;  /* 0x000000051800720c */ /* 0x040fe20003f44070 */
[--C-:B------:R-:W-:Y:S01]  /*c8b0*/  @!P6 IMAD.IADD R7, R7, 0x1, -R24.reuse ;  /* 0x000000010707e824 */ /* 0x100fe200078e0a18 */
[C---:B------:R-:W-:Y:S01]  /*c8c0*/  ISETP.GT.U32.AND P5, PT, R24.reuse, R6, PT ;  /* 0x000000061800720c */ /* 0x040fe20003fa4070 */
[----:B------:R-:W-:Y:S01]  /*c8d0*/  STL [R1+0x46c], R13 ;  /* 0x00046c0d01007387 */ /* 0x000fe20000100800 */
[----:B------:R-:W-:Y:S01]  /*c8e0*/  ISETP.GT.U32.AND P6, PT, R24, R4, PT ;  /* 0x000000041800720c */ /* 0x000fe20003fc4070 */
[----:B------:R-:W-:Y:S01]  /*c8f0*/  @!P4 IMAD.MOV R7, RZ, RZ, -R7 ;  /* 0x000000ffff07c224 */ /* 0x000fe200078e0a07 */
[----:B------:R-:W-:Y:S01]  /*c900*/  IABS R3, R15 ;  /* 0x0000000f00037213 */ /* 0x000fe20000000000 */
[----:B------:R0:W-:Y:S01]  /*c910*/  STL [R1+0x470], R9 ;  /* 0x0004700901007387 */ /* 0x0001e20000100800 */
[----:B------:R-:W-:Y:S01]  /*c920*/  @!P3 IMAD.IADD R12, R12, 0x1, -R24 ;  /* 0x000000010c0cb824 */ /* 0x000fe200078e0a18 */
[----:B------:R-:W-:-:S02]  /*c930*/  ISETP.GE.AND P3, PT, R0, RZ, PT ;  /* 0x000000ff0000720c */ /* 0x000fc40003f66270 */
[----:B------:R-:W-:-:S04]  /*c940*/  IMAD.HI.U32 R11, R2, R3, RZ ;  /* 0x00000003020b7227 */ /* 0x000fc800078e00ff */
[--C-:B------:R-:W-:Y:S01]  /*c950*/  @!P2 IMAD.IADD R5, R5, 0x1, -R24.reuse ;  /* 0x000000010505a824 */ /* 0x100fe200078e0a18 */
[C---:B0-----:R-:W-:Y:S01]  /*c960*/  IADD3 R9, R29.reuse, 0x119, RZ ;  /* 0x000001191d097810 */ /* 0x041fe20007ffe0ff */
[--C-:B------:R-:W-:Y:S01]  /*c970*/  @!P5 IMAD.IADD R6, R6, 0x1, -R24.reuse ;  /* 0x000000010606d824 */ /* 0x100fe200078e0a18 */
[----:B------:R-:W-:Y:S01]  /*c980*/  ISETP.GE.AND P5, PT, R10, RZ, PT ;  /* 0x000000ff0a00720c */ /* 0x000fe20003fa6270 */
[----:B------:R-:W-:Y:S01]  /*c990*/  @!P6 IMAD.IADD R4, R4, 0x1, -R24 ;  /* 0x000000010404e824 */ /* 0x000fe200078e0a18 */
[----:B------:R-:W-:Y:S01]  /*c9a0*/  IABS R0, R9 ;  /* 0x0000000900007213 */ /* 0x000fe20000000000 */
[----:B------:R-:W-:Y:S01]  /*c9b0*/  IMAD.MOV.U32 R14, RZ, RZ, R12 ;  /* 0x000000ffff0e7224 */ /* 0x000fe200078e000c */
[C---:B------:R-:W-:Y:S01]  /*c9c0*/  ISETP.GT.U32.AND P6, PT, R24.reuse, R5, PT ;  /* 0x000000051800720c */ /* 0x040fe20003fc4070 */
[----:B------:R-:W-:Y:S01]  /*c9d0*/  IMAD.MOV R11, RZ, RZ, -R11 ;  /* 0x000000ffff0b7224 */ /* 0x000fe200078e0a0b */
[----:B------:R-:W-:Y:S01]  /*c9e0*/  ISETP.GT.U32.AND P2, PT, R24, R6, PT ;  /* 0x000000061800720c */ /* 0x000fe20003f44070 */
[----:B------:R-:W-:Y:S01]  /*c9f0*/  IMAD.HI.U32 R13, R2, R0, RZ ;  /* 0x00000000020d7227 */ /* 0x000fe200078e00ff */
[----:B------:R-:W-:-:S03]  /*ca00*/  IADD3 R10, R29, 0x118, RZ ;  /* 0x000001181d0a7810 */ /* 0x000fc60007ffe0ff */
[----:B------:R-:W-:Y:S01]  /*ca10*/  IMAD.MOV R13, RZ, RZ, -R13 ;  /* 0x000000ffff0d7224 */ /* 0x000fe200078e0a0d */
[----:B------:R-:W-:Y:S01]  /*ca20*/  IABS R12, R10 ;  /* 0x0000000a000c7213 */ /* 0x000fe20000000000 */
[----:B------:R-:W-:Y:S01]  /*ca30*/  @!P0 IMAD.MOV R14, RZ, RZ, -R14 ;  /* 0x000000ffff0e8224 */ /* 0x000fe200078e0a0e */
[C---:B------:R-:W-:Y:S01]  /*ca40*/  ISETP.GT.U32.AND P0, PT, R24.reuse, R4, PT ;  /* 0x000000041800720c */ /* 0x040fe20003f04070 */
        /* <DEDUP_REMOVED lines=8> */
[----:B------:R-:W-:Y:S01]  /*cad0*/  IMAD.HI.U32 R16, R2, R12, RZ ;  /* 0x0000000c02107227 */ /* 0x000fe200078e00ff */
[----:B------:R0:W-:Y:S03]  /*cae0*/  STL [R1+0x474], R14 ;  /* 0x0004740e01007387 */ /* 0x0001e60000100800 */
[----:B------:R-:W-:Y:S01]  /*caf0*/  @!P0 IMAD.IADD R4, R4, 0x1, -R24 ;  /* 0x0000000104048824 */ /* 0x000fe200078e0a18 */
[----:B------:R-:W-:Y:S01]  /*cb00*/  ISETP.GE.AND P0, PT, R15, RZ, PT ;  /* 0x000000ff0f00720c */ /* 0x000fe20003f06270 */
[----:B------:R-:W-:Y:S01]  /*cb10*/  IMAD.MOV R15, RZ, RZ, -R16 ;  /* 0x000000ffff0f7224 */ /* 0x000fe200078e0a10 */
[----:B------:R-:W-:Y:S01]  /*cb20*/  IABS R16, R13 ;  /* 0x0000000d00107213 */ /* 0x000fe20000000000 */
[----:B------:R-:W-:Y:S01]  /*cb30*/  @!P1 IMAD.MOV R6, RZ, RZ, -R6 ;  /* 0x000000ffff069224 */ /* 0x000fe200078e0a06 */
[----:B------:R-:W-:Y:S01]  /*cb40*/  STL [R1+0x468], R7 ;  /* 0x0004680701007387 */ /* 0x000fe20000100800 */
[--C-:B------:R-:W-:Y:S01]  /*cb50*/  @!P6 IMAD.IADD R0, R0, 0x1, -R24.reuse ;  /* 0x000000010000e824 */ /* 0x100fe200078e0a18 */
[----:B0-----:R-:W-:Y:S01]  /*cb60*/  IABS R14, R11 ;  /* 0x0000000b000e7213 */ /* 0x001fe20000000000 */
[----:B------:R-:W-:Y:S01]  /*cb70*/  @!P2 IMAD.IADD R3, R3, 0x1, -R24 ;  /* 0x000000010303a824 */ /* 0x000fe200078e0a18 */
[----:B------:R-:W-:Y:S01]  /*cb80*/  STL [R1+0x464], R6 ;  /* 0x0004640601007387 */ /* 0x000fe20000100800 */
[C---:B------:R-:W-:Y:S01]  /*cb90*/  IMAD R12, R24.reuse, R15, R12 ;  /* 0x0000000f180c7224 */ /* 0x040fe200078e020c */
[C---:B------:R-:W-:Y:S01]  /*cba0*/  ISETP.GT.U32.AND P6, PT, R24.reuse, R0, PT ;  /* 0x000000001800720c */ /* 0x040fe20003fc4070 */
        /* <DEDUP_REMOVED lines=8> */
[----:B------:R-:W-:Y:S02]  /*cc30*/  ISETP.GE.AND P3, PT, R10, RZ, PT ;  /* 0x000000ff0a00720c */ /* 0x000fe40003f66270 */
[----:B------:R1:W-:Y:S01]  /*cc40*/  STL [R1+0x45c], R4 ;  /* 0x00045c0401007387 */ /* 0x0003e20000100800 */
[----:B------:R-:W-:Y:S01]  /*cc50*/  IMAD R14, R24, R17, R14 ;  /* 0x00000011180e7224 */ /* 0x000fe200078e020e */
[----:B------:R-:W-:Y:S01]  /*cc60*/  ISETP.GE.AND P5, PT, R11, RZ, PT ;  /* 0x000000ff0b00720c */ /* 0x000fe20003fa6270 */
[--C-:B------:R-:W-:Y:S01]  /*cc70*/  @!P6 IMAD.IADD R0, R0, 0x1, -R24.reuse ;  /* 0x000000010000e824 */ /* 0x100fe200078e0a18 */
[----:B0-----:R-:W-:Y:S01]  /*cc80*/  IADD3 R5, R29, 0x115, RZ ;  /* 0x000001151d057810 */ /* 0x001fe20007ffe0ff */
[--C-:B------:R-:W-:Y:S01]  /*cc90*/  @!P4 IMAD.IADD R3, R3, 0x1, -R24.reuse ;  /* 0x000000010303c824 */ /* 0x100fe200078e0a18 */
[----:B------:R-:W-:Y:S01]  /*cca0*/  ISETP.GT.U32.AND P6, PT, R24, R14, PT ;  /* 0x0000000e1800720c */ /* 0x000fe20003fc4070 */
[----:B------:R-:W-:Y:S01]  /*ccb0*/  @!P1 IMAD.IADD R12, R12, 0x1, -R24 ;  /* 0x000000010c0c9824 */ /* 0x000fe200078e0a18 */
[----:B------:R-:W-:Y:S01]  /*ccc0*/  ISETP.GE.AND P4, PT, R13, RZ, PT ;  /* 0x000000ff0d00720c */ /* 0x000fe20003f86270 */
[----:B------:R-:W-:Y:S01]  /*ccd0*/  IMAD.MOV.U32 R7, RZ, RZ, R0 ;  /* 0x000000ffff077224 */ /* 0x000fe200078e0000 */
[----:B------:R-:W-:Y:S01]  /*cce0*/  IABS R13, R5 ;  /* 0x00000005000d7213 */ /* 0x000fe20000000000 */
[----:B-1----:R-:W-:Y:S01]  /*ccf0*/  IMAD.HI.U32 R4, R2, R16, RZ ;  /* 0x0000001002047227 */ /* 0x002fe200078e00ff */
[----:B------:R-:W-:-:S02]  /*cd00*/  ISETP.GT.U32.AND P1, PT, R24, R12, PT ;  /* 0x0000000c1800720c */ /* 0x000fc40003f24070 */
[C---:B------:R-:W-:Y:S01]  /*cd10*/  IADD3 R0, R29.reuse, 0x114, RZ ;  /* 0x000001141d007810 */ /* 0x040fe20007ffe0ff */
[----:B------:R-:W-:Y:S02]  /*cd20*/  IMAD.MOV R4, RZ, RZ, -R4 ;  /* 0x000000ffff047224 */ /* 0x000fe400078e0a04 */
[----:B------:R-:W-:Y:S01]  /*cd30*/  IMAD.MOV.U32 R6, RZ, RZ, R3 ;  /* 0x000000ffff067224 */ /* 0x000fe200078e0003 */
[C---:B------:R-:W-:Y:S01]  /*cd40*/  IADD3 R3, R29.reuse, 0x113, RZ ;  /* 0x000001131d037810 */ /* 0x040fe20007ffe0ff */
[C---:B------:R-:W-:Y:S01]  /*cd50*/  IMAD R4, R24.reuse, R4, R16 ;  /* 0x0000000418047224 */ /* 0x040fe200078e0210 */
[----:B------:R-:W-:Y:S01]  /*cd60*/  IADD3 R16, R29, 0x109, RZ ;  /* 0x000001091d107810 */ /* 0x000fe20007ffe0ff */
[----:B------:R-:W-:Y:S01]  /*cd70*/  @!P2 IMAD.MOV R7, RZ, RZ, -R7 ;  /* 0x000000ffff07a224 */ /* 0x000fe200078e0a07 */
[----:B------:R-:W-:Y:S01]  /*cd80*/  IABS R9, R3 ;  /* 0x0000000300097213 */ /* 0x000fe20000000000 */
[----:B------:R-:W-:Y:S01]  /*cd90*/  @!P0 IMAD.MOV R6, RZ, RZ, -R6 ;  /* 0x000000ffff068224 */ /* 0x000fe200078e0a06 */
[----:B------:R-:W-:Y:S01]  /*cda0*/  ISETP.GT.U32.AND P2, PT, R24, R4, PT ;  /* 0x000000041800720c */ /* 0x000fe20003f44070 */
[--C-:B------:R-:W-:Y:S01]  /*cdb0*/  @!P6 IMAD.IADD R14, R14, 0x1, -R24.reuse ;  /* 0x000000010e0ee824 */ /* 0x100fe200078e0a18 */
[----:B------:R-:W-:Y:S01]  /*cdc0*/  ISETP.GE.AND P0, PT, R5, RZ, PT ;  /* 0x000000ff0500720c */ /* 0x000fe20003f06270 */
[----:B------:R-:W-:Y:S01]  /*cdd0*/  @!P1 IMAD.IADD R12, R12, 0x1, -R24 ;  /* 0x000000010c0c9824 */ /* 0x000fe200078e0a18 */
[----:B------:R0:W-:Y:S01]  /*cde0*/  STL [R1+0x448], R6 ;  /* 0x0004480601007387 */ /* 0x0001e20000100800 */
[----:B------:R-:W-:-:S02]  /*cdf0*/  IABS R5, R0 ;  /* 0x0000000000057213 */ /* 0x000fc40000000000 */
[----:B------:R-:W-:Y:S01]  /*ce00*/  ISETP.GT.U32.AND P6, PT, R24, R14, PT ;  /* 0x0000000e1800720c */ /* 0x000fe20003fc4070 */
[----:B------:R1:W-:Y:S01]  /*ce10*/  STL [R1+0x41c], R7 ;  /* 0x00041c0701007387 */ /* 0x0003e20000100800 */
[----:B------:R-:W-:Y:S02]  /*ce20*/  ISETP.GE.AND P1, PT, R0, RZ, PT ;  /* 0x000000ff0000720c */ /* 0x000fe40003f26270 */
[----:B------:R-:W-:Y:S02]  /*ce30*/  IADD3 R0, R29, 0x112, RZ ;  /* 0x000001121d007810 */ /* 0x000fe40007ffe0ff */
[----:B------:R-:W-:Y:S02]  /*ce40*/  @!P2 IMAD.IADD R4, R4, 0x1, -R24 ;  /* 0x000000010404a824 */ /* 0x000fe400078e0a18 */
[----:B0-----:R-:W-:-:S03]  /*ce50*/  IMAD.HI.U32 R6, R2, R13, RZ ;  /* 0x0000000d02067227 */ /* 0x001fc600078e00ff */
[C---:B------:R-:W-:Y:S01]  /*ce60*/  ISETP.GT.U32.AND P2, PT, R24.reuse, R4, PT ;  /* 0x000000041800720c */ /* 0x040fe20003f44070 */
[----:B------:R-:W-:Y:S02]  /*ce70*/  IMAD.MOV R6, RZ, RZ, -R6 ;  /* 0x000000ffff067224 */ /* 0x000fe400078e0a06 */
[----:B-1----:R-:W-:Y:S02]  /*ce80*/  IMAD.MOV.U32 R7, RZ, RZ, R12 ;  /* 0x000000ffff077224 */ /* 0x002fe400078e000c */
[----:B------:R-:W-:Y:S02]  /*ce90*/  IMAD R13, R24, R6, R13 ;  /* 0x00000006180d7224 */ /* 0x000fe400078e020d */
[----:B------:R-:W-:Y:S02]  /*cea0*/  @!P3 IMAD.MOV R7, RZ, RZ, -R7 ;  /* 0x000000ffff07b224 */ /* 0x000fe400078e0a07 */
[----:B------:R-:W-:Y:S01]  /*ceb0*/  @!P6 IMAD.IADD R14, R14, 0x1, -R24 ;  /* 0x000000010e0ee824 */ /* 0x000fe200078e0a18 */
[----:B------:R-:W-:Y:S01]  /*cec0*/  ISETP.GT.U32.AND P3, PT, R24, R13, PT ;  /* 0x0000000d1800720c */ /* 0x000fe20003f64070 */
[C---:B------:R-:W-:Y:S01]  /*ced0*/  IMAD.HI.U32 R6, R2.reuse, R5, RZ ;  /* 0x0000000502067227 */ /* 0x040fe200078e00ff */
[----:B------:R-:W-:Y:S01]  /*cee0*/  ISETP.GE.AND P6, PT, R3, RZ, PT ;  /* 0x000000ff0300720c */ /* 0x000fe20003fc6270 */
[----:B------:R0:W-:Y:S02]  /*cef0*/  STL [R1+0x420], R7 ;  /* 0x0004200701007387 */ /* 0x0001e40000100800 */
[----:B------:R-:W-:-:S04]  /*cf00*/  IMAD.HI.U32 R3, R2, R9, RZ ;  /* 0x0000000902037227 */ /* 0x000fc800078e00ff */
[----:B------:R-:W-:Y:S02]  /*cf10*/  IMAD.MOV R3, RZ, RZ, -R3 ;  /* 0x000000ffff037224 */ /* 0x000fe400078e0a03 */
[--C-:B------:R-:W-:Y:S01]  /*cf20*/  @!P2 IMAD.IADD R4, R4, 0x1, -R24.reuse ;  /* 0x000000010404a824 */ /* 0x100fe200078e0a18 */
[----:B------:R-:W-:Y:S01]  /*cf30*/  ISETP.GE.AND P2, PT, R0, RZ, PT ;  /* 0x000000ff0000720c */ /* 0x000fe20003f46270 */
[----:B------:R-:W-:Y:S01]  /*cf40*/  @!P3 IMAD.IADD R13, R13, 0x1, -R24 ;  /* 0x000000010d0db824 */ /* 0x000fe200078e0a18 */
[----:B0-----:R-:W-:Y:S01]  /*cf50*/  IABS R7, R0 ;  /* 0x0000000000077213 */ /* 0x001fe20000000000 */
[C---:B------:R-:W-:Y:S02]  /*cf60*/  IMAD R9, R24.reuse, R3, R9 ;  /* 0x0000000318097224 */ /* 0x040fe400078e0209 */
[----:B------:R-:W-:Y:S01]  /*cf70*/  IMAD.MOV.U32 R10, RZ, RZ, R4 ;  /* 0x000000ffff0a7224 */ /* 0x000fe200078e0004 */
[C---:B------:R-:W-:Y:S01]  /*cf80*/  ISETP.GT.U32.AND P3, PT, R24.reuse, R13, PT ;  /* 0x0000000d1800720c */ /* 0x040fe20003f64070 */
[----:B------:R-:W-:Y:S01]  /*cf90*/  IMAD.MOV R12, RZ, RZ, -R6 ;  /* 0x000000ffff0c7224 */ /* 0x000fe200078e0a06 */
[----:B------:R-:W-:Y:S01]  /*cfa0*/  IADD3 R4, R29, 0x110, RZ ;  /* 0x000001101d047810 */ /* 0x000fe20007ffe0ff */
[----:B------:R-:W-:Y:S01]  /*cfb0*/  @!P4 IMAD.MOV R10, RZ, RZ, -R10 ;  /* 0x000000ffff0ac224 */ /* 0x000fe200078e0a0a */
[----:B------:R-:W-:Y:S01]  /*cfc0*/  ISETP.GT.U32.AND P4, PT, R24, R9, PT ;  /* 0x000000091800720c */ /* 0x000fe20003f84070 */
[----:B------:R-:W-:-:S04]  /*cfd0*/  IMAD.HI.U32 R0, R2, R7, RZ ;  /* 0x0000000702007227 */ /* 0x000fc800078e00ff */
[----:B------:R-:W-:Y:S02]  /*cfe0*/  IMAD.MOV.U32 R6, RZ, RZ, R14 ;  /* 0x000000ffff067224 */ /* 0x000fe400078e000e */
[C---:B------:R-:W-:Y:S01]  /*cff0*/  IMAD R12, R24.reuse, R12, R5 ;  /* 0x0000000c180c7224 */ /* 0x040fe200078e0205 */
[C---:B------:R-:W-:Y:S01]  /*d000*/  IADD3 R5, R29.reuse, 0x111, RZ ;  /* 0x000001111d057810 */ /* 0x040fe20007ffe0ff */
[----:B------:R-:W-:Y:S02]  /*d010*/  IMAD.MOV R3, RZ, RZ, -R0 ;  /* 0x000000ffff037224 */ /* 0x000fe400078e0a00 */
[----:B------:R-:W-:Y:S01]  /*d020*/  @!P5 IMAD.MOV R6, RZ, RZ, -R6 ;  /* 0x000000ffff06d224 */ /* 0x000fe200078e0a06 */
[C---:B------:R-:W-:Y:S01]  /*d030*/  ISETP.GT.U32.AND P5, PT, R24.reuse, R12, PT ;  /* 0x0000000c1800720c */ /* 0x040fe20003fa4070 */
[C---:B------:R-:W-:Y:S01]  /*d040*/  IMAD R7, R24.reuse, R3, R7 ;  /* 0x0000000318077224 */ /* 0x040fe200078e0207 */
[----:B------:R-:W-:Y:S01]  /*d050*/  IADD3 R3, R29, 0x10f, RZ ;  /* 0x0000010f1d037810 */ /* 0x000fe20007ffe0ff */
[--C-:B------:R-:W-:Y:S01]  /*d060*/  @!P3 IMAD.IADD R13, R13, 0x1, -R24.reuse ;  /* 0x000000010d0db824 */ /* 0x100fe200078e0a18 */
[----:B------:R0:W-:Y:S01]  /*d070*/  STL [R1+0x450], R6 ;  /* 0x0004500601007387 */ /* 0x0001e20000100800 */
[----:B------:R-:W-:Y:S01]  /*d080*/  @!P4 IMAD.IADD R9, R9, 0x1, -R24 ;  /* 0x000000010909c824 */ /* 0x000fe200078e0a18 */
[----:B------:R-:W-:Y:S01]  /*d090*/  ISETP.GT.U32.AND P3, PT, R24, R7, PT ;  /* 0x000000071800720c */ /* 0x000fe20003f64070 */
[----:B------:R-:W-:Y:S01]  /*d0a0*/  IMAD.MOV.U32 R15, RZ, RZ, R13 ;  /* 0x000000ffff0f7224 */ /* 0x000fe200078e000d */
[----:B------:R1:W-:Y:S01]  /*d0b0*/  STL [R1+0x454], R10 ;  /* 0x0004540a01007387 */ /* 0x0003e20000100800 */
[----:B------:R-:W-:-:S02]  /*d0c0*/  IABS R11, R3 ;  /* 0x00000003000b7213 */ /* 0x000fc40000000000 */
[----:B------:R-:W-:Y:S01]  /*d0d0*/  ISETP.GT.U32.AND P4, PT, R24, R9, PT ;  /* 0x000000091800720c */ /* 0x000fe20003f84070 */
[----:B------:R-:W-:Y:S01]  /*d0e0*/  @!P0 IMAD.MOV R15, RZ, RZ, -R15 ;  /* 0x000000ffff0f8224 */ /* 0x000fe200078e0a0f */
[----:B------:R-:W-:Y:S01]  /*d0f0*/  ISETP.GE.AND P0, PT, R5, RZ, PT ;  /* 0x000000ff0500720c */ /* 0x000fe20003f06270 */
[--C-:B------:R-:W-:Y:S01]  /*d100*/  @!P5 IMAD.IADD R12, R12, 0x1, -R24.reuse ;  /* 0x000000010c0cd824 */ /* 0x100fe200078e0a18 */
[----:B0-----:R-:W-:Y:S01]  /*d110*/  IABS R6, R5 ;  /* 0x0000000500067213 */ /* 0x001fe20000000000 */
[----:B------:R-:W-:Y:S01]  /*d120*/  IMAD.HI.U32 R13, R2, R11, RZ ;  /* 0x0000000b020d7227 */ /* 0x000fe200078e00ff */
[----:B------:R-:W-:Y:S01]  /*d130*/  STL [R1+0x44c], R15 ;  /* 0x00044c0f01007387 */ /* 0x000fe20000100800 */
[----:B-1----:R-:W-:Y:S02]  /*d140*/  IABS R10, R4 ;  /* 0x00000004000a7213 */ /* 0x002fe40000000000 */
[----:B------:R-:W-:Y:S01]  /*d150*/  ISETP.GT.U32.AND P5, PT, R24, R12, PT ;  /* 0x0000000c1800720c */ /* 0x000fe20003fa4070 */
[----:B------:R-:W-:-:S02]  /*d160*/  @!P3 IMAD.IADD R7, R7, 0x1, -R24 ;  /* 0x000000010707b824 */ /* 0x000fc400078e0a18 */
[----:B------:R-:W-:-:S03]  /*d170*/  IMAD.HI.U32 R14, R2, R10, RZ ;  /* 0x0000000a020e7227 */ /* 0x000fc600078e00ff */
[----:B------:R-:W-:Y:S01]  /*d180*/  ISETP.GT.U32.AND P3, PT, R24, R7, PT ;  /* 0x000000071800720c */ /* 0x000fe20003f64070 */
[----:B------:R-:W-:Y:S02]  /*d190*/  IMAD.MOV R14, RZ, RZ, -R14 ;  /* 0x000000ffff0e7224 */ /* 0x000fe400078e0a0e */
[----:B------:R-:W-:-:S04]  /*d1a0*/  IMAD.HI.U32 R0, R2, R6, RZ ;  /* 0x0000000602007227 */ /* 0x000fc800078e00ff */
[C---:B------:R-:W-:Y:S02]  /*d1b0*/  IMAD R5, R24.reuse, R14, R10 ;  /* 0x0000000e18057224 */ /* 0x040fe400078e020a */
[----:B------:R-:W-:Y:S02]  /*d1c0*/  @!P4 IMAD.IADD R9, R9, 0x1, -R24 ;  /* 0x000000010909c824 */ /* 0x000fe400078e0a18 */
[----:B------:R-:W-:Y:S01]  /*d1d0*/  IMAD.MOV R0, RZ, RZ, -R0 ;  /* 0x000000ffff007224 */ /* 0x000fe200078e0a00 */
[----:B------:R-:W-:Y:S01]  /*d1e0*/  ISETP.GT.U32.AND P4, PT, R24, R5, PT ;  /* 0x000000051800720c */ /* 0x000fe20003f84070 */
[----:B------:R-:W-:Y:S02]  /*d1f0*/  @!P5 IMAD.IADD R12, R12, 0x1, -R24 ;  /* 0x000000010c0cd824 */ /* 0x000fe400078e0a18 */
[----:B------:R-:W-:Y:S01]  /*d200*/  IMAD R6, R24, R0, R6 ;  /* 0x0000000018067224 */ /* 0x000fe200078e0206 */
[----:B------:R-:W-:Y:S01]  /*d210*/  IADD3 R0, R29, 0x10e, RZ ;  /* 0x0000010e1d007810 */ /* 0x000fe20007ffe0ff */
[----:B------:R-:W-:Y:S01]  /*d220*/  @!P1 IMAD.MOV R12, RZ, RZ, -R12 ;  /* 0x000000ffff0c9224 */ /* 0x000fe200078e0a0c */
[----:B------:R-:W-:Y:S01]  /*d230*/  ISETP.GE.AND P1, PT, R4, RZ, PT ;  /* 0x000000ff0400720c */ /* 0x000fe20003f26270 */
[--C-:B------:R-:W-:Y:S01]  /*d240*/  @!P3 IMAD.IADD R7, R7, 0x1, -R24.reuse ;  /* 0x000000010707b824 */ /* 0x100fe200078e0a18 */
[----:B------:R-:W-:Y:S01]  /*d250*/  ISETP.GT.U32.AND P5, PT, R24, R6, PT ;  /* 0x000000061800720c */ /* 0x000fe20003fa4070 */
[----:B------:R-:W-:Y:S01]  /*d260*/  IMAD.MOV R13, RZ, RZ, -R13 ;  /* 0x000000ffff0d7224 */ /* 0x000fe200078e0a0d */
[----:B------:R-:W-:Y:S01]  /*d270*/  IABS R10, R0 ;  /* 0x00000000000a7213 */ /* 0x000fe20000000000 */
[----:B------:R0:W-:Y:S01]  /*d280*/  STL [R1+0x42c], R12 ;  /* 0x00042c0c01007387 */ /* 0x0001e20000100800 */
[----:B------:R-:W-:Y:S01]  /*d290*/  @!P2 IMAD.MOV R7, RZ, RZ, -R7 ;  /* 0x000000ffff07a224 */ /* 0x000fe200078e0a07 */
[----:B------:R-:W-:Y:S01]  /*d2a0*/  ISETP.GE.AND P3, PT, R28, RZ, PT ;  /* 0x000000ff1c00720c */ /* 0x000fe20003f66270 */
[----:B------:R-:W-:Y:S01]  /*d2b0*/  @!P4 IMAD.IADD R5, R5, 0x1, -R24 ;  /* 0x000000010505c824 */ /* 0x000fe200078e0a18 */
[----:B------:R-:W-:Y:S01]  /*d2c0*/  ISETP.GE.AND P4, PT, R3, RZ, PT ;  /* 0x000000ff0300720c */ /* 0x000fe20003f86270 */
[----:B------:R-:W-:Y:S01]  /*d2d0*/  IMAD R4, R24, R13, R11 ;  /* 0x0000000d18047224 */ /* 0x000fe200078e020b */
[----:B------:R-:W-:-:S02]  /*d2e0*/  IADD3 R11, R29, 0x108, RZ ;  /* 0x000001081d0b7810 */ /* 0x000fc40007ffe0ff */
[----:B------:R-:W-:Y:S01]  /*d2f0*/  ISETP.GT.U32.AND P2, PT, R24, R5, PT ;  /* 0x000000051800720c */ /* 0x000fe20003f44070 */
[----:B0-----:R-:W-:Y:S01]  /*d300*/  IMAD.MOV.U32 R12, RZ, RZ, R9 ;  /* 0x000000ffff0c7224 */ /* 0x001fe200078e0009 */
[----:B------:R-:W-:Y:S01]  /*d310*/  IABS R14, R11 ;  /* 0x0000000b000e7213 */ /* 0x000fe20000000000 */
[----:B------:R-:W-:-:S04]  /*d320*/  IMAD.HI.U32 R9, R2, R10, RZ ;  /* 0x0000000a02097227 */ /* 0x000fc800078e00ff */
[----:B------:R-:W-:Y:S02]  /*d330*/  @!P5 IMAD.IADD R6, R6, 0x1, -R24 ;  /* 0x000000010606d824 */ /* 0x000fe400078e0a18 */
[----:B------:R-:W-:Y:S01]  /*d340*/  @!P6 IMAD.MOV R12, RZ, RZ, -R12 ;  /* 0x000000ffff0ce224 */ /* 0x000fe200078e0a0c */
[C---:B------:R-:W-:Y:S01]  /*d350*/  ISETP.GT.U32.AND P6, PT, R24.reuse, R4, PT ;  /* 0x000000041800720c */ /* 0x040fe20003fc4070 */
[----:B------:R-:W-:Y:S01]  /*d360*/  IMAD.MOV R9, RZ, RZ, -R9 ;  /* 0x000000ffff097224 */ /* 0x000fe200078e0a09 */
[C---:B------:R-:W-:Y:S01]  /*d370*/  ISETP.GT.U32.AND P5, PT, R24.reuse, R6, PT ;  /* 0x000000061800720c */ /* 0x040fe20003fa4070 */
[----:B------:R-:W-:Y:S01]  /*d380*/  @!P2 IMAD.IADD R5, R5, 0x1, -R24 ;  /* 0x000000010505a824 */ /* 0x000fe200078e0a18 */
[----:B------:R0:W-:Y:S01]  /*d390*/  STL [R1+0x430], R12 ;  /* 0x0004300c01007387 */ /* 0x0001e20000100800 */
[C---:B------:R-:W-:Y:S01]  /*d3a0*/  IMAD R3, R24.reuse, R9, R10 ;  /* 0x0000000918037224 */ /* 0x040fe200078e020a */
[----:B------:R-:W-:Y:S02]  /*d3b0*/  IADD3 R9, R29, 0x10c, RZ ;  /* 0x0000010c1d097810 */ /* 0x000fe40007ffe0ff */
[----:B------:R1:W-:Y:S02]  /*d3c0*/  STL [R1+0x440], R7 ;  /* 0x0004400701007387 */ /* 0x0003e40000100800 */
[----:B------:R-:W-:-:S03]  /*d3d0*/  ISETP.GT.U32.AND P2, PT, R24, R3, PT ;  /* 0x000000031800720c */ /* 0x000fc60003f44070 */
[--C-:B------:R-:W-:Y:S01]  /*d3e0*/  @!P6 IMAD.IADD R4, R4, 0x1, -R24.reuse ;  /* 0x000000010404e824 */ /* 0x100fe200078e0a18 */
[C---:B0-----:R-:W-:Y:S01]  /*d3f0*/  IADD3 R12, R29.reuse, 0x10d, RZ ;  /* 0x0000010d1d0c7810 */ /* 0x041fe20007ffe0ff */
[----:B------:R-:W-:Y:S01]  /*d400*/  @!P5 IMAD.IADD R6, R6, 0x1, -R24 ;  /* 0x000000010606d824 */ /* 0x000fe200078e0a18 */
[----:B------:R-:W-:Y:S01]  /*d410*/  ISETP.GE.AND P5, PT, R0, RZ, PT ;  /* 0x000000ff0000720c */ /* 0x000fe20003fa6270 */
[----:B-1----:R-:W-:Y:S01]  /*d420*/  IMAD.MOV.U32 R7, RZ, RZ, R8 ;  /* 0x000000ffff077224 */ /* 0x002fe200078e0008 */
[----:B------:R-:W-:Y:S01]  /*d430*/  ISETP.GT.U32.AND P6, PT, R24, R4, PT ;  /* 0x000000041800720c */ /* 0x000fe20003fc4070 */
[----:B------:R-:W-:Y:S01]  /*d440*/  @!P0 IMAD.MOV R6, RZ, RZ, -R6 ;  /* 0x000000ffff068224 */ /* 0x000fe200078e0a06 */
[----:B------:R-:W-:Y:S01]  /*d450*/  IADD3 R0, R29, 0x10b, RZ ;  /* 0x0000010b1d007810 */ /* 0x000fe20007ffe0ff */
[----:B------:R-:W-:Y:S01]  /*d460*/  @!P3 IMAD.MOV R7, RZ, RZ, -R7 ;  /* 0x000000ffff07b224 */ /* 0x000fe200078e0a07 */
[----:B------:R-:W-:Y:S01]  /*d470*/  ISETP.GE.AND P3, PT, R12, RZ, PT ;  /* 0x000000ff0c00720c */ /* 0x000fe20003f66270 */
[----:B------:R-:W-:Y:S01]  /*d480*/  @!P2 IMAD.IADD R3, R3, 0x1, -R24 ;  /* 0x000000010303a824 */ /* 0x000fe200078e0a18 */
[----:B------:R-:W-:-:S02]  /*d490*/  IABS R12, R12 ;  /* 0x0000000c000c7213 */ /* 0x000fc40000000000 */
[----:B------:R0:W-:Y:S01]  /*d4a0*/  STL [R1+0x428], R7 ;  /* 0x0004280701007387 */ /* 0x0001e20000100800 */
[----:B------:R-:W-:Y:S02]  /*d4b0*/  ISETP.GE.AND P0, PT, R9, RZ, PT ;  /* 0x000000ff0900720c */ /* 0x000fe40003f06270 */
[----:B------:R-:W-:Y:S01]  /*d4c0*/  ISETP.GT.U32.AND P2, PT, R24, R3, PT ;  /* 0x000000031800720c */ /* 0x000fe20003f44070 */
[----:B------:R1:W-:Y:S01]  /*d4d0*/  STL [R1+0x434], R6 ;  /* 0x0004340601007387 */ /* 0x0003e20000100800 */
[----:B------:R-:W-:Y:S01]  /*d4e0*/  @!P6 IMAD.IADD R4, R4, 0x1, -R24 ;  /* 0x000000010404e824 */ /* 0x000fe200078e0a18 */
[----:B------:R-:W-:Y:S02]  /*d4f0*/  IABS R9, R9 ;  /* 0x0000000900097213 */ /* 0x000fe40000000000 */
[----:B------:R-:W-:Y:S01]  /*d500*/  IADD3 R8, R29, 0x10a, RZ ;  /* 0x0000010a1d087810 */ /* 0x000fe20007ffe0ff */
[----:B------:R-:W-:Y:S02]  /*d510*/  IMAD.MOV.U32 R10, RZ, RZ, R4 ;  /* 0x000000ffff0a7224 */ /* 0x000fe400078e0004 */
[----:B0-----:R-:W-:Y:S01]  /*d520*/  IMAD.MOV.U32 R7, RZ, RZ, R5 ;  /* 0x000000ffff077224 */ /* 0x001fe200078e0005 */
[----:B------:R-:W-:Y:S01]  /*d530*/  ISETP.GE.AND P6, PT, R8, RZ, PT ;  /* 0x000000ff0800720c */ /* 0x000fe20003fc6270 */
[----:B------:R-:W-:Y:S01]  /*d540*/  @!P4 IMAD.MOV R10, RZ, RZ, -R10 ;  /* 0x000000ffff0ac224 */ /* 0x000fe200078e0a0a */
[----:B------:R-:W-:Y:S01]  /*d550*/  IABS R8, R8 ;  /* 0x0000000800087213 */ /* 0x000fe20000000000 */
[----:B------:R-:W-:Y:S01]  /*d560*/  @!P1 IMAD.MOV R7, RZ, RZ, -R7 ;  /* 0x000000ffff079224 */ /* 0x000fe200078e0a07 */
[----:B------:R-:W-:Y:S01]  /*d570*/  ISETP.GE.AND P1, PT, R0, RZ, PT ;  /* 0x000000ff0000720c */ /* 0x000fe20003f26270 */
[----:B------:R-:W-:Y:S01]  /*d580*/  @!P2 IMAD.IADD R3, R3, 0x1, -R24 ;  /* 0x000000010303a824 */ /* 0x000fe200078e0a18 */
[----:B------:R-:W-:Y:S01]  /*d590*/  IABS R0, R0 ;  /* 0x0000000000007213 */ /* 0x000fe20000000000 */
[C---:B-1----:R-:W-:Y:S01]  /*d5a0*/  IMAD.HI.U32 R6, R2.reuse, R9, RZ ;  /* 0x0000000902067227 */ /* 0x042fe200078e00ff */
[----:B------:R0:W-:Y:S03]  /*d5b0*/  STL [R1+0x444], R7 ;  /* 0x0004440701007387 */ /* 0x0001e60000100800 */
[----:B------:R-:W-:Y:S01]  /*d5c0*/  IMAD.HI.U32 R5, R2, R0, RZ ;  /* 0x0000000002057227 */ /* 0x000fe200078e00ff */
[----:B------:R1:W-:Y:S03]  /*d5d0*/  STL [R1+0x438], R10 ;  /* 0x0004380a01007387 */ /* 0x0003e60000100800 */
[----:B------:R-:W-:-:S02]  /*d5e0*/  IMAD.MOV R5, RZ, RZ, -R5 ;  /* 0x000000ffff057224 */ /* 0x000fc400078e0a05 */
[----:B------:R-:W-:Y:S02]  /*d5f0*/  IMAD.MOV R6, RZ, RZ, -R6 ;  /* 0x000000ffff067224 */ /* 0x000fe400078e0a06 */
[----:B0-----:R-:W-:-:S04]  /*d600*/  IMAD.HI.U32 R7, R2, R12, RZ ;  /* 0x0000000c02077227 */ /* 0x001fc800078e00ff */
[----:B------:R-:W-:Y:S02]  /*d610*/  IMAD.MOV R7, RZ, RZ, -R7 ;  /* 0x000000ffff077224 */ /* 0x000fe400078e0a07 */
[C---:B------:R-:W-:Y:S01]  /*d620*/  IMAD R0, R24.reuse, R5, R0 ;  /* 0x0000000518007224 */ /* 0x040fe200078e0200 */
[----:B------:R-:W-:Y:S01]  /*d630*/  IADD3 R5, R29, 0x106, RZ ;  /* 0x000001061d057810 */ /* 0x000fe20007ffe0ff */
[C---:B------:R-:W-:Y:S02]  /*d640*/  IMAD R12, R24.reuse, R7, R12 ;  /* 0x00000007180c7224 */ /* 0x040fe400078e020c */
[----:B------:R-:W-:Y:S01]  /*d650*/  IMAD.MOV.U32 R7, RZ, RZ, R3 ;  /* 0x000000ffff077224 */ /* 0x000fe200078e0003 */
[----:B------:R-:W-:Y:S01]  /*d660*/  IABS R3, R16 ;  /* 0x0000001000037213 */ /* 0x000fe20000000000 */
[C---:B------:R-:W-:Y:S01]  /*d670*/  IMAD R9, R24.reuse, R6, R9 ;  /* 0x0000000618097224 */ /* 0x040fe200078e0209 */
[C---:B------:R-:W-:Y:S01]  /*d680*/  ISETP.GT.U32.AND P4, PT, R24.reuse, R12, PT ;  /* 0x0000000c1800720c */ /* 0x040fe20003f84070 */
[----:B------:R-:W-:Y:S01]  /*d690*/  @!P5 IMAD.MOV R7, RZ, RZ, -R7 ;  /* 0x000000ffff07d224 */ /* 0x000fe200078e0a07 */
[----:B------:R-:W-:Y:S01]  /*d6a0*/  ISETP.GT.U32.AND P5, PT, R24, R0, PT ;  /* 0x000000001800720c */ /* 0x000fe20003fa4070 */
[----:B------:R-:W-:Y:S01]  /*d6b0*/  IMAD.HI.U32 R4, R2, R8, RZ ;  /* 0x0000000802047227 */ /* 0x000fe200078e00ff */
[----:B------:R-:W-:-:S02]  /*d6c0*/  ISETP.GT.U32.AND P2, PT, R24, R9, PT ;  /* 0x000000091800720c */ /* 0x000fc40003f44070 */
[----:B------:R0:W-:Y:S01]  /*d6d0*/  STL [R1+0x43c], R7 ;  /* 0x00043c0701007387 */ /* 0x0001e20000100800 */
[----:B------:R-:W-:Y:S01]  /*d6e0*/  IMAD.MOV R4, RZ, RZ, -R4 ;  /* 0x000000ffff047224 */ /* 0x000fe200078e0a04 */
[----:B------:R-:W-:Y:S01]  /*d6f0*/  IABS R13, R5 ;  /* 0x00000005000d7213 */ /* 0x000fe20000000000 */
[----:B-1----:R-:W-:-:S04]  /*d700*/  IMAD.HI.U32 R10, R2, R3, RZ ;  /* 0x00000003020a7227 */ /* 0x002fc800078e00ff */
[--C-:B------:R-:W-:Y:S02]  /*d710*/  @!P4 IMAD.IADD R12, R12, 0x1, -R24.reuse ;  /* 0x000000010c0cc824 */ /* 0x100fe400078e0a18 */
[----:B------:R-:W-:Y:S01]  /*d720*/  @!P5 IMAD.IADD R0, R0, 0x1, -R24 ;  /* 0x000000010000d824 */ /* 0x000fe200078e0a18 */
[----:B0-----:R-:W-:Y:S01]  /*d730*/  IADD3 R7, R29, 0x107, RZ ;  /* 0x000001071d077810 */ /* 0x001fe20007ffe0ff */
[C---:B------:R-:W-:Y:S01]  /*d740*/  IMAD R8, R24.reuse, R4, R8 ;  /* 0x0000000418087224 */ /* 0x040fe200078e0208 */
[----:B------:R-:W-:Y:S01]  /*d750*/  ISETP.GT.U32.AND P4, PT, R24, R12, PT ;  /* 0x0000000c1800720c */ /* 0x000fe20003f84070 */
[----:B------:R-:W-:Y:S01]  /*d760*/  IMAD.HI.U32 R4, R2, R14, RZ ;  /* 0x0000000e02047227 */ /* 0x000fe200078e00ff */
[----:B------:R-:W-:Y:S02]  /*d770*/  ISETP.GT.U32.AND P5, PT, R24, R0, PT ;  /* 0x000000001800720c */ /* 0x000fe40003fa4070 */
[----:B------:R-:W-:Y:S01]  /*d780*/  IABS R6, R7 ;  /* 0x0000000700067213 */ /* 0x000fe20000000000 */
[----:B------:R-:W-:-:S02]  /*d790*/  @!P2 IMAD.IADD R9, R9, 0x1, -R24 ;  /* 0x000000010909a824 */ /* 0x000fc400078e0a18 */
[----:B------:R-:W-:Y:S02]  /*d7a0*/  IMAD.MOV R4, RZ, RZ, -R4 ;  /* 0x000000ffff047224 */ /* 0x000fe400078e0a04 */
[----:B------:R-:W-:Y:S01]  /*d7b0*/  IMAD.MOV R10, RZ, RZ, -R10 ;  /* 0x000000ffff0a7224 */ /* 0x000fe200078e0a0a */
[C---:B------:R-:W-:Y:S01]  /*d7c0*/  ISETP.GT.U32.AND P2, PT, R24.reuse, R9, PT ;  /* 0x000000091800720c */ /* 0x040fe20003f44070 */
[----:B------:R-:W-:Y:S01]  /*d7d0*/  IMAD R14, R24, R4, R14 ;  /* 0x00000004180e7224 */ /* 0x000fe200078e020e */
[----:B------:R-:W-:Y:S01]  /*d7e0*/  IADD3 R4, R29, 0x105, RZ ;  /* 0x000001051d047810 */ /* 0x000fe20007ffe0ff */
[--C-:B------:R-:W-:Y:S01]  /*d7f0*/  @!P4 IMAD.IADD R12, R12, 0x1, -R24.reuse ;  /* 0x000000010c0cc824 */ /* 0x100fe200078e0a18 */
[----:B------:R-:W-:Y:S01]  /*d800*/  ISETP.GT.U32.AND P4, PT, R24, R8, PT ;  /* 0x000000081800720c */ /* 0x000fe20003f84070 */
[----:B------:R-:W-:Y:S01]  /*d810*/  @!P5 IMAD.IADD R0, R0, 0x1, -R24 ;  /* 0x000000010000d824 */ /* 0x000fe200078e0a18 */
[C---:B------:R-:W-:Y:S01]  /*d820*/  ISETP.GT.U32.AND P5, PT, R24.reuse, R14, PT ;  /* 0x0000000e1800720c */ /* 0x040fe20003fa4070 */
[----:B------:R-:W-:-:S02]  /*d830*/  IMAD R3, R24, R10, R3 ;  /* 0x0000000a18037224 */ /* 0x000fc400078e0203 */
[----:B------:R-:W-:Y:S01]  /*d840*/  IMAD.MOV.U32 R17, RZ, RZ, R12 ;  /* 0x000000ffff117224 */ /* 0x000fe200078e000c */
[----:B------:R-:W-:Y:S01]  /*d850*/  IABS R12, R4 ;  /* 0x00000004000c7213 */ /* 0x000fe20000000000 */
[----:B------:R-:W-:-:S04]  /*d860*/  IMAD.HI.U32 R15, R2, R6, RZ ;  /* 0x00000006020f7227 */ /* 0x000fc800078e00ff */
[--C-:B------:R-:W-:Y:S01]  /*d870*/  @!P2 IMAD.IADD R9, R9, 0x1, -R24.reuse ;  /* 0x000000010909a824 */ /* 0x100fe200078e0a18 */
[----:B------:R-:W-:Y:S01]  /*d880*/  ISETP.GT.U32.AND P2, PT, R24, R3, PT ;  /* 0x000000031800720c */ /* 0x000fe20003f44070 */
[--C-:B------:R-:W-:Y:S01]  /*d890*/  @!P4 IMAD.IADD R8, R8, 0x1, -R24.reuse ;  /* 0x000000010808c824 */ /* 0x100fe200078e0a18 */
[----:B------:R-:W-:Y:S01]  /*d8a0*/  ISETP.GE.AND P4, PT, R16, RZ, PT ;  /* 0x000000ff1000720c */ /* 0x000fe20003f86270 */
[----:B------:R-:W-:Y:S02]  /*d8b0*/  @!P3 IMAD.MOV R17, RZ, RZ, -R17 ;  /* 0x000000ffff11b224 */ /* 0x000fe400078e0a11 */
[----:B------:R-:W-:Y:S01]  /*d8c0*/  @!P5 IMAD.IADD R14, R14, 0x1, -R24 ;  /* 0x000000010e0ed824 */ /* 0x000fe200078e0a18 */
[----:B------:R-:W-:Y:S01]  /*d8d0*/  ISETP.GT.U32.AND P3, PT, R24, R8, PT ;  /* 0x000000081800720c */ /* 0x000fe20003f64070 */
[----:B------:R-:W-:Y:S01]  /*d8e0*/  IMAD.HI.U32 R10, R2, R13, RZ ;  /* 0x0000000d020a7227 */ /* 0x000fe200078e00ff */
[----:B------:R0:W-:Y:S02]  /*d8f0*/  STL [R1+0x424], R17 ;  /* 0x0004241101007387 */ /* 0x0001e40000100800 */
[----:B------:R-:W-:Y:S01]  /*d900*/  ISETP.GT.U32.AND P5, PT, R24, R14, PT ;  /* 0x0000000e1800720c */ /* 0x000fe20003fa4070 */
[----:B------:R-:W-:-:S02]  /*d910*/  IMAD.MOV R15, RZ, RZ, -R15 ;  /* 0x000000ffff0f7224 */ /* 0x000fc400078e0a0f */
[----:B------:R-:W-:Y:S02]  /*d920*/  IMAD.MOV R10, RZ, RZ, -R10 ;  /* 0x000000ffff0a7224 */ /* 0x000fe400078e0a0a */
[----:B------:R-:W-:Y:S02]  /*d930*/  IMAD R6, R24, R15, R6 ;  /* 0x0000000f18067224 */ /* 0x000fe400078e0206 */
[----:B------:R-:W-:Y:S01]  /*d940*/  @!P2 IMAD.IADD R3, R3, 0x1, -R24 ;  /* 0x000000010303a824 */ /* 0x000fe200078e0a18 */
[----:B------:R-:W-:Y:S01]  /*d950*/  ISETP.GE.AND P2, PT, R11, RZ, PT ;  /* 0x000000ff0b00720c */ /* 0x000fe20003f46270 */
[----:B0-----:R-:W-:Y:S01]  /*d960*/  IMAD.MOV.U32 R17, RZ, RZ, R9 ;  /* 0x000000ffff117224 */ /* 0x001fe200078e0009 */
[----:B------:R-:W-:Y:S01]  /*d970*/  IADD3 R11, R29, 0x102, RZ ;  /* 0x000001021d0b7810 */ /* 0x000fe20007ffe0ff */
[----:B------:R-:W-:-:S04]  /*d980*/  IMAD.HI.U32 R9, R2, R12, RZ ;  /* 0x0000000c02097227 */ /* 0x000fc800078e00ff */
[----:B------:R-:W-:Y:S01]  /*d990*/  @!P3 IMAD.IADD R8, R8, 0x1, -R24 ;  /* 0x000000010808b824 */ /* 0x000fe200078e0a18 */
[C---:B------:R-:W-:Y:S01]  /*d9a0*/  ISETP.GT.U32.AND P3, PT, R24.reuse, R6, PT ;  /* 0x000000061800720c */ /* 0x040fe20003f64070 */
[----:B------:R-:W-:Y:S02]  /*d9b0*/  IMAD.MOV R9, RZ, RZ, -R9 ;  /* 0x000000ffff097224 */ /* 0x000fe400078e0a09 */
[C---:B------:R-:W-:Y:S02]  /*d9c0*/  IMAD R13, R24.reuse, R10, R13 ;  /* 0x0000000a180d7224 */ /* 0x040fe400078e020d */
[----:B------:R-:W-:Y:S01]  /*d9d0*/  @!P0 IMAD.MOV R17, RZ, RZ, -R17 ;  /* 0x000000ffff118224 */ /* 0x000fe200078e0a11 */
[C---:B------:R-:W-:Y:S01]  /*d9e0*/  ISETP.GT.U32.AND P0, PT, R24.reuse, R3, PT ;  /* 0x000000031800720c */ /* 0x040fe20003f04070 */
[----:B------:R-:W-:Y:S02]  /*d9f0*/  IMAD.MOV.U32 R10, RZ, RZ, R8 ;  /* 0x000000ffff0a7224 */ /* 0x000fe400078e0008 */
[C---:B------:R-:W-:Y:S01]  /*da00*/  IMAD R12, R24.reuse, R9, R12 ;  /* 0x00000009180c7224 */ /* 0x040fe200078e020c */
[----:B------:R-:W-:Y:S01]  /*da10*/  STL [R1+0x418], R17 ;  /* 0x0004181101007387 */ /* 0x000fe20000100800 */
[----:B------:R-:W-:Y:S01]  /*da20*/  @!P6 IMAD.MOV R10, RZ, RZ, -R10 ;  /* 0x000000ffff0ae224 */ /* 0x000fe200078e0a0a */
[----:B------:R-:W-:Y:S01]  /*da30*/  ISETP.GT.U32.AND P6, PT, R24, R13, PT ;  /* 0x0000000d1800720c */ /* 0x000fe20003fc4070 */
[----:B------:R-:W-:Y:S01]  /*da40*/  @!P5 IMAD.IADD R14, R14, 0x1, -R24 ;  /* 0x000000010e0ed824 */ /* 0x000fe200078e0a18 */
[----:B------:R-:W-:Y:S01]  /*da50*/  ISETP.GT.U32.AND P5, PT, R24, R12, PT ;  /* 0x0000000c1800720c */ /* 0x000fe20003fa4070 */
[----:B------:R-:W-:Y:S01]  /*da60*/  @!P1 IMAD.MOV R0, RZ, RZ, -R0 ;  /* 0x000000ffff009224 */ /* 0x000fe200078e0a00 */
[----:B------:R-:W-:Y:S01]  /*da70*/  ISETP.GE.AND P1, PT, R7, RZ, PT ;  /* 0x000000ff0700720c */ /* 0x000fe20003f26270 */
[--C-:B------:R-:W-:Y:S01]  /*da80*/  @!P3 IMAD.IADD R6, R6, 0x1, -R24.reuse ;  /* 0x000000010606b824 */ /* 0x100fe200078e0a18 */
[----:B------:R-:W-:Y:S01]  /*da90*/  IADD3 R7, R29, 0x103, RZ ;  /* 0x000001031d077810 */ /* 0x000fe20007ffe0ff */
[----:B------:R-:W-:Y:S01]  /*daa0*/  @!P0 IMAD.IADD R3, R3, 0x1, -R24 ;  /* 0x0000000103038824 */ /* 0x000fe200078e0a18 */
[----:B------:R0:W-:Y:S01]  /*dab0*/  STL [R1+0x414], R0 ;  /* 0x0004140001007387 */ /* 0x0001e20000100800 */
[----:B------:R-:W-:Y:S01]  /*dac0*/  ISETP.GE.AND P3, PT, R4, RZ, PT ;  /* 0x000000ff0400720c */ /* 0x000fe20003f66270 */
[----:B------:R-:W-:Y:S01]  /*dad0*/  @!P2 IMAD.MOV R14, RZ, RZ, -R14 ;  /* 0x000000ffff0ea224 */ /* 0x000fe200078e0a0e */
[----:B------:R-:W-:Y:S01]  /*dae0*/  IABS R4, R7 ;  /* 0x0000000700047213 */ /* 0x000fe20000000000 */
[----:B------:R-:W-:Y:S01]  /*daf0*/  IMAD.MOV.U32 R9, RZ, RZ, R3 ;  /* 0x000000ffff097224 */ /* 0x000fe200078e0003 */
[----:B------:R-:W-:Y:S01]  /*db00*/  ISETP.GE.AND P0, PT, R5, RZ, PT ;  /* 0x000000ff0500720c */ /* 0x000fe20003f06270 */
[--C-:B------:R-:W-:Y:S01]  /*db10*/  @!P6 IMAD.IADD R13, R13, 0x1, -R24.reuse ;  /* 0x000000010d0de824 */ /* 0x100fe200078e0a18 */
[----:B------:R-:W-:Y:S01]  /*db20*/  ISETP.GT.U32.AND P6, PT, R24, R6, PT ;  /* 0x000000061800720c */ /* 0x000fe20003fc4070 */
[----:B------:R-:W-:Y:S01]  /*db30*/  @!P5 IMAD.IADD R12, R12, 0x1, -R24 ;  /* 0x000000010c0cd824 */ /* 0x000fe200078e0a18 */
[----:B------:R1:W-:Y:S01]  /*db40*/  STL [R1+0x410], R10 ;  /* 0x0004100a01007387 */ /* 0x0003e20000100800 */
[----:B0-----:R-:W-:Y:S01]  /*db50*/  IADD3 R0, R29, 0x104, RZ ;  /* 0x000001041d007810 */ /* 0x001fe20007ffe0ff */
[----:B------:R-:W-:Y:S01]  /*db60*/  IMAD.MOV.U32 R3, RZ, RZ, R4 ;  /* 0x000000ffff037224 */ /* 0x000fe200078e0004 */
[----:B------:R-:W-:Y:S01]  /*db70*/  ISETP.GT.U32.AND P5, PT, R24, R13, PT ;  /* 0x0000000d1800720c */ /* 0x000fe20003fa4070 */
[----:B------:R-:W-:Y:S01]  /*db80*/  @!P4 IMAD.MOV R9, RZ, RZ, -R9 ;  /* 0x000000ffff09c224 */ /* 0x000fe200078e0a09 */
[----:B------:R-:W-:Y:S01]  /*db90*/  IABS R8, R0 ;  /* 0x0000000000087213 */ /* 0x000fe20000000000 */
[----:B------:R-:W-:Y:S01]  /*dba0*/  IMAD.HI.U32 R4, R2, R3, RZ ;  /* 0x0000000302047227 */ /* 0x000fe200078e00ff */
[----:B------:R-:W-:-:S02]  /*dbb0*/  ISETP.GT.U32.AND P4, PT, R24, R12, PT ;  /* 0x0000000c1800720c */ /* 0x000fc40003f84070 */
[----:B------:R0:W-:Y:S01]  /*dbc0*/  STL [R1+0x3e8], R9 ;  /* 0x0003e80901007387 */ /* 0x0001e20000100800 */
[----:B------:R-:W-:Y:S01]  /*dbd0*/  IMAD.HI.U32 R5, R2, R8, RZ ;  /* 0x0000000802057227 */ /* 0x000fe200078e00ff */
[----:B-1----:R-:W-:Y:S02]  /*dbe0*/  IADD3 R10, R29, 0x101, RZ ;  /* 0x000001011d0a7810 */ /* 0x002fe40007ffe0ff */
[----:B------:R1:W-:Y:S01]  /*dbf0*/  STL [R1+0x3ec], R14 ;  /* 0x0003ec0e01007387 */ /* 0x0003e20000100800 */
[----:B------:R-:W-:Y:S01]  /*dc00*/  IMAD.MOV R5, RZ, RZ, -R5 ;  /* 0x000000ffff057224 */ /* 0x000fe200078e0a05 */
[----:B------:R-:W-:Y:S01]  /*dc10*/  IABS R16, R10 ;  /* 0x0000000a00107213 */ /* 0x000fe20000000000 */
[----:B------:R-:W-:Y:S02]  /*dc20*/  IMAD.MOV R4, RZ, RZ, -R4 ;  /* 0x000000ffff047224 */ /* 0x000fe400078e0a04 */
[----:B------:R-:W-:Y:S01]  /*dc30*/  IMAD R8, R24, R5, R8 ;  /* 0x0000000518087224 */ /* 0x000fe200078e0208 */
[----:B0-----:R-:W-:Y:S01]  /*dc40*/  IABS R9, R11 ;  /* 0x0000000b00097213 */ /* 0x001fe20000000000 */
[----:B------:R-:W-:-:S02]  /*dc50*/  @!P6 IMAD.IADD R6, R6, 0x1, -R24 ;  /* 0x000000010606e824 */ /* 0x000fc400078e0a18 */
[C---:B------:R-:W-:Y:S01]  /*dc60*/  IMAD R3, R24.reuse, R4, R3 ;  /* 0x0000000418037224 */ /* 0x040fe200078e0203 */
[----:B------:R-:W-:Y:S01]  /*dc70*/  ISETP.GT.U32.AND P6, PT, R24, R8, PT ;  /* 0x000000081800720c */ /* 0x000fe20003fc4070 */
        /* <DEDUP_REMOVED lines=11> */
[----:B------:R-:W-:Y:S01]  /*dd30*/  @!P4 IMAD.IADD R3, R3, 0x1, -R24 ;  /* 0x000000010303c824 */ /* 0x000fe200078e0a18 */
[C---:B------:R-:W-:Y:S01]  /*dd40*/  ISETP.GT.U32.AND P4, PT, R24.reuse, R8, PT ;  /* 0x000000081800720c */ /* 0x040fe20003f84070 */
[----:B------:R-:W-:Y:S02]  /*dd50*/  IMAD.MOV R5, RZ, RZ, -R5 ;  /* 0x000000ffff057224 */ /* 0x000fe400078e0a05 */
[C---:B------:R-:W-:Y:S01]  /*dd60*/  IMAD R9, R24.reuse, R4, R9 ;  /* 0x0000000418097224 */ /* 0x040fe200078e0209 */
[----:B------:R-:W-:Y:S01]  /*dd70*/  IABS R4, R0 ;  /* 0x0000000000047213 */ /* 0x000fe20000000000 */
[----:B------:R-:W-:Y:S01]  /*dd80*/  IMAD.MOV.U32 R15, RZ, RZ, R6 ;  /* 0x000000ffff0f7224 */ /* 0x000fe200078e0006 */
[C---:B------:R-:W-:Y:S01]  /*dd90*/  ISETP.GT.U32.AND P2, PT, R24.reuse, R3, PT ;  /* 0x000000031800720c */ /* 0x040fe20003f44070 */
[C---:B------:R-:W-:Y:S01]  /*dda0*/  IMAD R16, R24.reuse, R5, R16 ;  /* 0x0000000518107224 */ /* 0x040fe200078e0210 */
[----:B------:R-:W-:Y:S01]  /*ddb0*/  IABS R5, R7 ;  /* 0x0000000700057213 */ /* 0x000fe20000000000 */
[----:B------:R-:W-:Y:S01]  /*ddc0*/  @!P1 IMAD.MOV R15, RZ, RZ, -R15 ;  /* 0x000000ffff0f9224 */ /* 0x000fe200078e0a0f */
[----:B------:R-:W-:Y:S01]  /*ddd0*/  ISETP.GT.U32.AND P1, PT, R24, R9, PT ;  /* 0x000000091800720c */ /* 0x000fe20003f24070 */
[----:B-1----:R-:W-:-:S02]  /*dde0*/  IMAD.MOV.U32 R14, RZ, RZ, R12 ;  /* 0x000000ffff0e7224 */ /* 0x002fc400078e000c */
[----:B------:R-:W-:Y:S01]  /*ddf0*/  IMAD.HI.U32 R6, R2, R4, RZ ;  /* 0x0000000402067227 */ /* 0x000fe200078e00ff */
[----:B------:R-:W-:Y:S03]  /*de00*/  STL [R1+0x408], R15 ;  /* 0x0004080f01007387 */ /* 0x000fe60000100800 */
[----:B------:R-:W-:Y:S01]  /*de10*/  @!P0 IMAD.MOV R13, RZ, RZ, -R13 ;  /* 0x000000ffff0d8224 */ /* 0x000fe200078e0a0d */
[----:B------:R-:W-:Y:S01]  /*de20*/  ISETP.GT.U32.AND P0, PT, R24, R16, PT ;  /* 0x000000101800720c */ /* 0x000fe20003f04070 */
[----:B------:R-:W-:Y:S01]  /*de30*/  @!P3 IMAD.MOV R14, RZ, RZ, -R14 ;  /* 0x000000ffff0eb224 */ /* 0x000fe200078e0a0e */
[----:B------:R-:W-:Y:S01]  /*de40*/  ISETP.GE.AND P3, PT, R11, RZ, PT ;  /* 0x000000ff0b00720c */ /* 0x000fe20003f66270 */
[----:B------:R-:W-:Y:S01]  /*de50*/  IMAD.HI.U32 R12, R2, R5, RZ ;  /* 0x00000005020c7227 */ /* 0x000fe200078e00ff */
[----:B------:R-:W-:Y:S01]  /*de60*/  STL [R1+0x3f4], R13 ;  /* 0x0003f40d01007387 */ /* 0x000fe20000100800 */
[----:B------:R-:W-:-:S02]  /*de70*/  IADD3 R11, R29, 0xfc, RZ ;  /* 0x000000fc1d0b7810 */ /* 0x000fc40007ffe0ff */
[----:B------:R-:W-:Y:S01]  /*de80*/  @!P4 IMAD.IADD R8, R8, 0x1, -R24 ;  /* 0x000000010808c824 */ /* 0x000fe200078e0a18 */
[----:B------:R0:W-:Y:S01]  /*de90*/  STL [R1+0x404], R14 ;  /* 0x0004040e01007387 */ /* 0x0001e20000100800 */
[----:B------:R-:W-:Y:S01]  /*dea0*/  IMAD.MOV R6, RZ, RZ, -R6 ;  /* 0x000000ffff067224 */ /* 0x000fe200078e0a06 */
[----:B------:R-:W-:Y:S01]  /*deb0*/  ISETP.GE.AND P4, PT, R10, RZ, PT ;  /* 0x000000ff0a00720c */ /* 0x000fe20003f86270 */
[----:B------:R-:W-:Y:S01]  /*dec0*/  IMAD.MOV R12, RZ, RZ, -R12 ;  /* 0x000000ffff0c7224 */ /* 0x000fe200078e0a0c */
[----:B------:R-:W-:Y:S01]  /*ded0*/  IABS R10, R11 ;  /* 0x0000000b000a7213 */ /* 0x000fe20000000000 */
[----:B------:R-:W-:Y:S01]  /*dee0*/  @!P2 IMAD.IADD R3, R3, 0x1, -R24 ;  /* 0x000000010303a824 */ /* 0x000fe200078e0a18 */
[----:B------:R-:W-:Y:S01]  /*def0*/  ISETP.GE.AND P2, PT, R0, RZ, PT ;  /* 0x000000ff0000720c */ /* 0x000fe20003f46270 */
[C---:B------:R-:W-:Y:S01]  /*df00*/  IMAD R4, R24.reuse, R6, R4 ;  /* 0x0000000618047224 */ /* 0x040fe200078e0204 */
[----:B------:R-:W-:Y:S01]  /*df10*/  IADD3 R0, R29, 0xfe, RZ ;  /* 0x000000fe1d007810 */ /* 0x000fe20007ffe0ff */
[----:B------:R-:W-:Y:S01]  /*df20*/  @!P1 IMAD.IADD R9, R9, 0x1, -R24 ;  /* 0x0000000109099824 */ /* 0x000fe200078e0a18 */
[----:B------:R-:W-:Y:S01]  /*df30*/  IADD3 R6, R29, 0xfd, RZ ;  /* 0x000000fd1d067810 */ /* 0x000fe20007ffe0ff */
[----:B0-----:R-:W-:Y:S01]  /*df40*/  IMAD.MOV.U32 R14, RZ, RZ, R8 ;  /* 0x000000ffff0e7224 */ /* 0x001fe200078e0008 */
[----:B------:R-:W-:Y:S01]  /*df50*/  IABS R8, R0 ;  /* 0x0000000000087213 */ /* 0x000fe20000000000 */
[C---:B------:R-:W-:Y:S01]  /*df60*/  IMAD R5, R24.reuse, R12, R5 ;  /* 0x0000000c18057224 */ /* 0x040fe200078e0205 */
[C---:B------:R-:W-:Y:S01]  /*df70*/  ISETP.GT.U32.AND P1, PT, R24.reuse, R9, PT ;  /* 0x000000091800720c */ /* 0x040fe20003f24070 */
[----:B------:R-:W-:Y:S01]  /*df80*/  IMAD.MOV.U32 R13, RZ, RZ, R3 ;  /* 0x000000ffff0d7224 */ /* 0x000fe200078e0003 */
[----:B------:R-:W-:Y:S01]  /*df90*/  IABS R3, R6 ;  /* 0x0000000600037213 */ /* 0x000fe20000000000 */
[----:B------:R-:W-:Y:S01]  /*dfa0*/  @!P5 IMAD.MOV R14, RZ, RZ, -R14 ;  /* 0x000000ffff0ed224 */ /* 0x000fe200078e0a0e */
[----:B------:R-:W-:Y:S01]  /*dfb0*/  ISETP.GT.U32.AND P5, PT, R24, R4, PT ;  /* 0x000000041800720c */ /* 0x000fe20003fa4070 */
[----:B------:R-:W-:-:S02]  /*dfc0*/  @!P0 IMAD.IADD R16, R16, 0x1, -R24 ;  /* 0x0000000110108824 */ /* 0x000fc400078e0a18 */
[----:B------:R-:W-:Y:S01]  /*dfd0*/  @!P6 IMAD.MOV R13, RZ, RZ, -R13 ;  /* 0x000000ffff0de224 */ /* 0x000fe200078e0a0d */
[C---:B------:R-:W-:Y:S01]  /*dfe0*/  ISETP.GT.U32.AND P6, PT, R24.reuse, R5, PT ;  /* 0x000000051800720c */ /* 0x040fe20003fc4070 */
[----:B------:R0:W-:Y:S01]  /*dff0*/  STL [R1+0x3f8], R14 ;  /* 0x0003f80e01007387 */ /* 0x0001e20000100800 */
[----:B------:R-:W-:-:S03]  /*e000*/  ISETP.GT.U32.AND P0, PT, R24, R16, PT ;  /* 0x000000101800720c */ /* 0x000fc60003f04070 */
[--C-:B------:R-:W-:Y:S01]  /*e010*/  @!P1 IMAD.IADD R9, R9, 0x1, -R24.reuse ;  /* 0x0000000109099824 */ /* 0x100fe200078e0a18 */
[----:B------:R-:W-:Y:S01]  /*e020*/  ISETP.GE.AND P1, PT, R7, RZ, PT ;  /* 0x000000ff0700720c */ /* 0x000fe20003f26270 */
[----:B------:R-:W-:Y:S01]  /*e030*/  IMAD.HI.U32 R7, R2, R8, RZ ;  /* 0x0000000802077227 */ /* 0x000fe200078e00ff */
[----:B------:R-:W-:Y:S03]  /*e040*/  STL [R1+0x400], R13 ;  /* 0x0004000d01007387 */ /* 0x000fe60000100800 */
[--C-:B------:R-:W-:Y:S02]  /*e050*/  @!P5 IMAD.IADD R4, R4, 0x1, -R24.reuse ;  /* 0x000000010404d824 */ /* 0x100fe400078e0a18 */
[--C-:B------:R-:W-:Y:S02]  /*e060*/  @!P6 IMAD.IADD R5, R5, 0x1, -R24.reuse ;  /* 0x000000010505e824 */ /* 0x100fe400078e0a18 */
[----:B------:R-:W-:Y:S01]  /*e070*/  @!P0 IMAD.IADD R16, R16, 0x1, -R24 ;  /* 0x0000000110108824 */ /* 0x000fe200078e0a18 */
[----:B------:R-:W-:Y:S01]  /*e080*/  ISETP.GT.U32.AND P5, PT, R24, R4, PT ;  /* 0x000000041800720c */ /* 0x000fe20003fa4070 */
[----:B------:R-:W-:Y:S01]  /*e090*/  IMAD.MOV R7, RZ, RZ, -R7 ;  /* 0x000000ffff077224 */ /* 0x000fe200078e0a07 */
[----:B------:R-:W-:Y:S01]  /*e0a0*/  ISETP.GE.AND P0, PT, R0, RZ, PT ;  /* 0x000000ff0000720c */ /* 0x000fe20003f06270 */
[----:B------:R-:W-:Y:S01]  /*e0b0*/  IMAD.HI.U32 R0, R2, R3, RZ ;  /* 0x0000000302007227 */ /* 0x000fe200078e00ff */
[----:B------:R-:W-:-:S03]  /*e0c0*/  ISETP.GT.U32.AND P6, PT, R24, R5, PT ;  /* 0x000000051800720c */ /* 0x000fc60003fc4070 */
[----:B------:R-:W-:Y:S01]  /*e0d0*/  IMAD.MOV.U32 R12, RZ, RZ, R9 ;  /* 0x000000ffff0c7224 */ /* 0x000fe200078e0009 */
[C---:B------:R-:W-:Y:S01]  /*e0e0*/  IADD3 R9, R29.reuse, 0xfb, RZ ;  /* 0x000000fb1d097810 */ /* 0x040fe20007ffe0ff */
[----:B------:R-:W-:Y:S02]  /*e0f0*/  IMAD.MOV R0, RZ, RZ, -R0 ;  /* 0x000000ffff007224 */ /* 0x000fe400078e0a00 */
[----:B------:R-:W-:Y:S01]  /*e100*/  IMAD R8, R24, R7, R8 ;  /* 0x0000000718087224 */ /* 0x000fe200078e0208 */
[----:B0-----:R-:W-:Y:S01]  /*e110*/  IABS R14, R9 ;  /* 0x00000009000e7213 */ /* 0x001fe20000000000 */
[----:B------:R-:W-:Y:S01]  /*e120*/  @!P3 IMAD.MOV R12, RZ, RZ, -R12 ;  /* 0x000000ffff0cb224 */ /* 0x000fe200078e0a0c */
[----:B------:R-:W-:Y:S01]  /*e130*/  ISETP.GE.AND P3, PT, R6, RZ, PT ;  /* 0x000000ff0600720c */ /* 0x000fe20003f66270 */
[----:B------:R-:W-:Y:S01]  /*e140*/  IMAD R3, R24, R0, R3 ;  /* 0x0000000018037224 */ /* 0x000fe200078e0203 */
[----:B------:R-:W-:Y:S01]  /*e150*/  IADD3 R0, R29, 0xf9, RZ ;  /* 0x000000f91d007810 */ /* 0x000fe20007ffe0ff */
[----:B------:R-:W-:Y:S01]  /*e160*/  @!P5 IMAD.IADD R4, R4, 0x1, -R24 ;  /* 0x000000010404d824 */ /* 0x000fe200078e0a18 */
[----:B------:R-:W-:Y:S01]  /*e170*/  ISETP.GT.U32.AND P5, PT, R24, R8, PT ;  /* 0x000000081800720c */ /* 0x000fe20003fa4070 */
[----:B------:R-:W-:Y:S01]  /*e180*/  IMAD.HI.U32 R6, R2, R10, RZ ;  /* 0x0000000a02067227 */ /* 0x000fe200078e00ff */
[----:B------:R0:W-:Y:S01]  /*e190*/  STL [R1+0x3fc], R12 ;  /* 0x0003fc0c01007387 */ /* 0x0001e20000100800 */
[----:B------:R-:W-:-:S02]  /*e1a0*/  IABS R7, R0 ;  /* 0x0000000000077213 */ /* 0x000fc40000000000 */
[----:B------:R-:W-:Y:S01]  /*e1b0*/  @!P6 IMAD.IADD R5, R5, 0x1, -R24 ;  /* 0x000000010505e824 */ /* 0x000fe200078e0a18 */
[----:B------:R-:W-:Y:S01]  /*e1c0*/  ISETP.GT.U32.AND P6, PT, R24, R3, PT ;  /* 0x000000031800720c */ /* 0x000fe20003fc4070 */
[----:B------:R-:W-:Y:S02]  /*e1d0*/  IMAD.MOV R6, RZ, RZ, -R6 ;  /* 0x000000ffff067224 */ /* 0x000fe400078e0a06 */
[----:B------:R-:W-:Y:S01]  /*e1e0*/  IMAD.HI.U32 R17, R2, R14, RZ ;  /* 0x0000000e02117227 */ /* 0x000fe200078e00ff */
[----:B0-----:R-:W-:-:S03]  /*e1f0*/  IADD3 R12, R29, 0xfa, RZ ;  /* 0x000000fa1d0c7810 */ /* 0x001fc60007ffe0ff */
[----:B------:R-:W-:Y:S01]  /*e200*/  IMAD R10, R24, R6, R10 ;  /* 0x00000006180a7224 */ /* 0x000fe200078e020a */
[----:B------:R-:W-:Y:S01]  /*e210*/  IADD3 R6, R29, 0xf8, RZ ;  /* 0x000000f81d067810 */ /* 0x000fe20007ffe0ff */
[--C-:B------:R-:W-:Y:S01]  /*e220*/  @!P5 IMAD.IADD R8, R8, 0x1, -R24.reuse ;  /* 0x000000010808d824 */ /* 0x100fe200078e0a18 */
[----:B------:R-:W-:Y:S01]  /*e230*/  IABS R13, R12 ;  /* 0x0000000c000d7213 */ /* 0x000fe20000000000 */
[----:B------:R-:W-:Y:S01]  /*e240*/  IMAD.MOV R17, RZ, RZ, -R17 ;  /* 0x000000ffff117224 */ /* 0x000fe200078e0a11 */
[C---:B------:R-:W-:Y:S01]  /*e250*/  ISETP.GT.U32.AND P5, PT, R24.reuse, R10, PT ;  /* 0x0000000a1800720c */ /* 0x040fe20003fa4070 */
[----:B------:R-:W-:Y:S01]  /*e260*/  @!P6 IMAD.IADD R3, R3, 0x1, -R24 ;  /* 0x000000010303e824 */ /* 0x000fe200078e0a18 */
[----:B------:R-:W-:Y:S01]  /*e270*/  ISETP.GT.U32.AND P6, PT, R24, R8, PT ;  /* 0x000000081800720c */ /* 0x000fe20003fc4070 */
[----:B------:R-:W-:-:S04]  /*e280*/  IMAD.HI.U32 R15, R2, R13, RZ ;  /* 0x0000000d020f7227 */ /* 0x000fc800078e00ff */
[----:B------:R-:W-:Y:S01]  /*e290*/  @!P4 IMAD.MOV R16, RZ, RZ, -R16 ;  /* 0x000000ffff10c224 */ /* 0x000fe200078e0a10 */
[----:B------:R-:W-:Y:S01]  /*e2a0*/  ISETP.GE.AND P4, PT, R11, RZ, PT ;  /* 0x000000ff0b00720c */ /* 0x000fe20003f86270 */
[----:B------:R-:W-:Y:S01]  /*e2b0*/  IMAD R11, R24, R17, R14 ;  /* 0x00000011180b7224 */ /* 0x000fe200078e020e */
[----:B------:R-:W-:Y:S01]  /*e2c0*/  IABS R14, R6 ;  /* 0x00000006000e7213 */ /* 0x000fe20000000000 */
[----:B------:R-:W-:Y:S01]  /*e2d0*/  IMAD.MOV R15, RZ, RZ, -R15 ;  /* 0x000000ffff0f7224 */ /* 0x000fe200078e0a0f */
[----:B------:R0:W-:Y:S01]  /*e2e0*/  STL [R1+0x3f0], R16 ;  /* 0x0003f01001007387 */ /* 0x0001e20000100800 */
[--C-:B------:R-:W-:Y:S01]  /*e2f0*/  @!P5 IMAD.IADD R10, R10, 0x1, -R24.reuse ;  /* 0x000000010a0ad824 */ /* 0x100fe200078e0a18 */
[----:B------:R-:W-:Y:S01]  /*e300*/  ISETP.GT.U32.AND P5, PT, R24, R3, PT ;  /* 0x000000031800720c */ /* 0x000fe20003fa4070 */
[----:B------:R-:W-:Y:S01]  /*e310*/  @!P6 IMAD.IADD R8, R8, 0x1, -R24 ;  /* 0x000000010808e824 */ /* 0x000fe200078e0a18 */
[----:B------:R-:W-:Y:S01]  /*e320*/  ISETP.GT.U32.AND P6, PT, R24, R11, PT ;  /* 0x0000000b1800720c */ /* 0x000fe20003fc4070 */
[----:B------:R-:W-:-:S04]  /*e330*/  IMAD.MOV.U32 R18, RZ, RZ, R4 ;  /* 0x000000ffff127224 */ /* 0x000fc800078e0004 */
[----:B------:R-:W-:Y:S01]  /*e340*/  @!P2 IMAD.MOV R18, RZ, RZ, -R18 ;  /* 0x000000ffff12a224 */ /* 0x000fe200078e0a12 */
[C---:B------:R-:W-:Y:S01]  /*e350*/  ISETP.GT.U32.AND P2, PT, R24.reuse, R10, PT ;  /* 0x0000000a1800720c */ /* 0x040fe20003f44070 */
[----:B0-----:R-:W-:Y:S02]  /*e360*/  IMAD.MOV.U32 R16, RZ, RZ, R7 ;  /* 0x000000ffff107224 */ /* 0x001fe400078e0007 */
[----:B------:R-:W-:Y:S01]  /*e370*/  IMAD R7, R24, R15, R13 ;  /* 0x0000000f18077224 */ /* 0x000fe200078e020d */
[----:B------:R-:W-:Y:S01]  /*e380*/  STL [R1+0x3e4], R18 ;  /* 0x0003e41201007387 */ /* 0x000fe20000100800 */
[----:B------:R-:W-:Y:S02]  /*e390*/  IMAD.MOV.U32 R15, RZ, RZ, R5 ;  /* 0x000000ffff0f7224 */ /* 0x000fe400078e0005 */
[----:B------:R-:W-:Y:S01]  /*e3a0*/  IMAD.MOV.U32 R13, RZ, RZ, R8 ;  /* 0x000000ffff0d7224 */ /* 0x000fe200078e0008 */
[----:B------:R-:W-:Y:S01]  /*e3b0*/  IADD3 R8, R29, 0xf7, RZ ;  /* 0x000000f71d087810 */ /* 0x000fe20007ffe0ff */
[----:B------:R-:W-:-:S04]  /*e3c0*/  IMAD.HI.U32 R4, R2, R16, RZ ;  /* 0x0000001002047227 */ /* 0x000fc800078e00ff */
[----:B------:R-:W-:Y:S01]  /*e3d0*/  @!P1 IMAD.MOV R15, RZ, RZ, -R15 ;  /* 0x000000ffff0f9224 */ /* 0x000fe200078e0a0f */
[----:B------:R-:W-:Y:S01]  /*e3e0*/  ISETP.GE.AND P1, PT, R9, RZ, PT ;  /* 0x000000ff0900720c */ /* 0x000fe20003f26270 */
[----:B------:R-:W-:Y:S01]  /*e3f0*/  @!P0 IMAD.MOV R13, RZ, RZ, -R13 ;  /* 0x000000ffff0d8224 */ /* 0x000fe200078e0a0d */
[----:B------:R-:W-:Y:S01]  /*e400*/  ISETP.GT.U32.AND P0, PT, R24, R7, PT ;  /* 0x000000071800720c */ /* 0x000fe20003f04070 */
[----:B------:R-:W-:Y:S01]  /*e410*/  IMAD.MOV R4, RZ, RZ, -R4 ;  /* 0x000000ffff047224 */ /* 0x000fe200078e0a04 */
[----:B------:R0:W-:Y:S01]  /*e420*/  STL [R1+0x3e0], R15 ;  /* 0x0003e00f01007387 */ /* 0x0001e20000100800 */
[--C-:B------:R-:W-:Y:S01]  /*e430*/  @!P5 IMAD.IADD R3, R3, 0x1, -R24.reuse ;  /* 0x000000010303d824 */ /* 0x100fe200078e0a18 */
[----:B------:R-:W-:Y:S01]  /*e440*/  IADD3 R9, R29, 0xf5, RZ ;  /* 0x000000f51d097810 */ /* 0x000fe20007ffe0ff */
[----:B------:R-:W-:Y:S01]  /*e450*/  @!P6 IMAD.IADD R11, R11, 0x1, -R24 ;  /* 0x000000010b0be824 */ /* 0x000fe200078e0a18 */
[----:B------:R1:W-:Y:S01]  /*e460*/  STL [R1+0x3dc], R13 ;  /* 0x0003dc0d01007387 */ /* 0x0003e20000100800 */
[----:B------:R-:W-:Y:S01]  /*e470*/  IMAD.HI.U32 R5, R2, R14, RZ ;  /* 0x0000000e02057227 */ /* 0x000fe200078e00ff */
[----:B------:R-:W-:-:S02]  /*e480*/  ISETP.GE.AND P5, PT, R12, RZ, PT ;  /* 0x000000ff0c00720c */ /* 0x000fc40003fa6270 */
[----:B------:R-:W-:Y:S01]  /*e490*/  IADD3 R12, R29, 0xf6, RZ ;  /* 0x000000f61d0c7810 */ /* 0x000fe20007ffe0ff */
[----:B------:R-:W-:Y:S02]  /*e4a0*/  IMAD.MOV R5, RZ, RZ, -R5 ;  /* 0x000000ffff057224 */ /* 0x000fe400078e0a05 */
[----:B0-----:R-:W-:Y:S02]  /*e4b0*/  IMAD.MOV.U32 R15, RZ, RZ, R3 ;  /* 0x000000ffff0f7224 */ /* 0x001fe400078e0003 */
[----:B------:R-:W-:Y:S02]  /*e4c0*/  @!P0 IMAD.IADD R7, R7, 0x1, -R24 ;  /* 0x0000000107078824 */ /* 0x000fe400078e0a18 */
[C---:B-1----:R-:W-:Y:S01]  /*e4d0*/  IMAD R13, R24.reuse, R4, R16 ;  /* 0x00000004180d7224 */ /* 0x042fe200078e0210 */
[----:B------:R-:W-:Y:S01]  /*e4e0*/  IABS R4, R9 ;  /* 0x0000000900047213 */ /* 0x000fe20000000000 */
[----:B------:R-:W-:Y:S01]  /*e4f0*/  @!P3 IMAD.MOV R15, RZ, RZ, -R15 ;  /* 0x000000ffff0fb224 */ /* 0x000fe200078e0a0f */
[----:B------:R-:W-:Y:S01]  /*e500*/  ISETP.GT.U32.AND P3, PT, R24, R11, PT ;  /* 0x0000000b1800720c */ /* 0x000fe20003f64070 */
[----:B------:R-:W-:Y:S01]  /*e510*/  @!P2 IMAD.IADD R10, R10, 0x1, -R24 ;  /* 0x000000010a0aa824 */ /* 0x000fe200078e0a18 */
[----:B------:R-:W-:Y:S01]  /*e520*/  ISETP.GT.U32.AND P6, PT, R24, R13, PT ;  /* 0x0000000d1800720c */ /* 0x000fe20003fc4070 */
[----:B------:R-:W-:Y:S01]  /*e530*/  IMAD.HI.U32 R17, R2, R4, RZ ;  /* 0x0000000402117227 */ /* 0x000fe200078e00ff */
[----:B------:R-:W-:Y:S01]  /*e540*/  ISETP.GE.AND P2, PT, R0, RZ, PT ;  /* 0x000000ff0000720c */ /* 0x000fe20003f46270 */
[----:B------:R0:W-:Y:S01]  /*e550*/  STL [R1+0x3d8], R15 ;  /* 0x0003d80f01007387 */ /* 0x0001e20000100800 */
[C---:B------:R-:W-:Y:S01]  /*e560*/  ISETP.GT.U32.AND P0, PT, R24.reuse, R7, PT ;  /* 0x000000071800720c */ /* 0x040fe20003f04070 */
[----:B------:R-:W-:Y:S01]  /*e570*/  IMAD R0, R24, R5, R14 ;  /* 0x0000000518007224 */ /* 0x000fe200078e020e */
[----:B------:R-:W-:Y:S01]  /*e580*/  IABS R14, R8 ;  /* 0x00000008000e7213 */ /* 0x000fe20000000000 */
[----:B------:R-:W-:Y:S01]  /*e590*/  IMAD.MOV R17, RZ, RZ, -R17 ;  /* 0x000000ffff117224 */ /* 0x000fe200078e0a11 */
[----:B------:R-:W-:Y:S01]  /*e5a0*/  IADD3 R5, R29, 0xf4, RZ ;  /* 0x000000f41d057810 */ /* 0x000fe20007ffe0ff */
[----:B------:R-:W-:-:S02]  /*e5b0*/  @!P4 IMAD.MOV R10, RZ, RZ, -R10 ;  /* 0x000000ffff0ac224 */ /* 0x000fc400078e0a0a */
[--C-:B------:R-:W-:Y:S01]  /*e5c0*/  @!P3 IMAD.IADD R11, R11, 0x1, -R24.reuse ;  /* 0x000000010b0bb824 */ /* 0x100fe200078e0a18 */
[----:B------:R-:W-:Y:S01]  /*e5d0*/  ISETP.GT.U32.AND P3, PT, R24, R0, PT ;  /* 0x000000001800720c */ /* 0x000fe20003f64070 */
[----:B------:R-:W-:Y:S01]  /*e5e0*/  @!P6 IMAD.IADD R13, R13, 0x1, -R24 ;  /* 0x000000010d0de824 */ /* 0x000fe200078e0a18 */
[----:B------:R-:W-:Y:S01]  /*e5f0*/  IABS R3, R5 ;  /* 0x0000000500037213 */ /* 0x000fe20000000000 */
[----:B------:R-:W-:Y:S01]  /*e600*/  IMAD.HI.U32 R16, R2, R14, RZ ;  /* 0x0000000e02107227 */ /* 0x000fe200078e00ff */
[----:B0-----:R-:W-:Y:S01]  /*e610*/  IABS R15, R12 ;  /* 0x0000000c000f7213 */ /* 0x001fe20000000000 */
[----:B------:R0:W-:Y:S01]  /*e620*/  STL [R1+0x3d4], R10 ;  /* 0x0003d40a01007387 */ /* 0x0001e20000100800 */
[----:B------:R-:W-:Y:S01]  /*e630*/  ISETP.GT.U32.AND P6, PT, R24, R13, PT ;  /* 0x0000000d1800720c */ /* 0x000fe20003fc4070 */
[----:B------:R-:W-:Y:S02]  /*e640*/  IMAD.MOV R16, RZ, RZ, -R16 ;  /* 0x000000ffff107224 */ /* 0x000fe400078e0a10 */
[----:B------:R-:W-:Y:S01]  /*e650*/  @!P0 IMAD.IADD R7, R7, 0x1, -R24 ;  /* 0x0000000107078824 */ /* 0x000fe200078e0a18 */
[----:B------:R-:W-:Y:S01]  /*e660*/  ISETP.GE.AND P0, PT, R6, RZ, PT ;  /* 0x000000ff0600720c */ /* 0x000fe20003f06270 */
[----:B------:R-:W-:-:S02]  /*e670*/  IMAD R6, R24, R16, R14 ;  /* 0x0000001018067224 */ /* 0x000fc400078e020e */
[----:B------:R-:W-:-:S04]  /*e680*/  IMAD.HI.U32 R16, R2, R3, RZ ;  /* 0x0000000302107227 */ /* 0x000fc800078e00ff */
[----:B------:R-:W-:Y:S01]  /*e690*/  @!P3 IMAD.IADD R0, R0, 0x1, -R24 ;  /* 0x000000010000b824 */ /* 0x000fe200078e0a18 */
[----:B------:R-:W-:Y:S01]  /*e6a0*/  ISETP.GE.AND P3, PT, R8, RZ, PT ;  /* 0x000000ff0800720c */ /* 0x000fe20003f66270 */
[----:B------:R-:W-:Y:S01]  /*e6b0*/  IMAD.MOV R16, RZ, RZ, -R16 ;  /* 0x000000ffff107224 */ /* 0x000fe200078e0a10 */
[----:B------:R-:W-:Y:S01]  /*e6c0*/  IADD3 R8, R29, 0xf3, RZ ;  /* 0x000000f31d087810 */ /* 0x000fe20007ffe0ff */
[----:B------:R-:W-:Y:S01]  /*e6d0*/  @!P6 IMAD.IADD R13, R13, 0x1, -R24 ;  /* 0x000000010d0de824 */ /* 0x000fe200078e0a18 */
[C---:B------:R-:W-:Y:S01]  /*e6e0*/  ISETP.GT.U32.AND P6, PT, R24.reuse, R6, PT ;  /* 0x000000061800720c */ /* 0x040fe20003fc4070 */
[----:B------:R-:W-:Y:S01]  /*e6f0*/  IMAD R3, R24, R16, R3 ;  /* 0x0000001018037224 */ /* 0x000fe200078e0203 */
[----:B------:R-:W-:Y:S01]  /*e700*/  IABS R16, R8 ;  /* 0x0000000800107213 */ /* 0x000fe20000000000 */
[----:B------:R-:W-:Y:S01]  /*e710*/  IMAD.HI.U32 R14, R2, R15, RZ ;  /* 0x0000000f020e7227 */ /* 0x000fe200078e00ff */
[----:B------:R-:W-:-:S03]  /*e720*/  ISETP.GT.U32.AND P4, PT, R24, R0, PT ;  /* 0x000000001800720c */ /* 0x000fc60003f84070 */
[----:B------:R-:W-:Y:S02]  /*e730*/  IMAD.MOV.U32 R18, RZ, RZ, R11 ;  /* 0x000000ffff127224 */ /* 0x000fe400078e000b */
[----:B------:R-:W-:Y:S02]  /*e740*/  IMAD.MOV.U32 R11, RZ, RZ, R16 ;  /* 0x000000ffff0b7224 */ /* 0x000fe400078e0010 */
[----:B------:R-:W-:Y:S02]  /*e750*/  IMAD.MOV R14, RZ, RZ, -R14 ;  /* 0x000000ffff0e7224 */ /* 0x000fe400078e0a0e */
[C---:B------:R-:W-:Y:S02]  /*e760*/  IMAD R4, R24.reuse, R17, R4 ;  /* 0x0000001118047224 */ /* 0x040fe400078e0204 */
[----:B------:R-:W-:Y:S02]  /*e770*/  IMAD.MOV.U32 R16, RZ, RZ, R7 ;  /* 0x000000ffff107224 */ /* 0x000fe400078e0007 */
[C---:B------:R-:W-:Y:S01]  /*e780*/  IMAD R14, R24.reuse, R14, R15 ;  /* 0x0000000e180e7224 */ /* 0x040fe200078e020f */
[----:B------:R-:W-:Y:S01]  /*e790*/  IADD3 R15, R29, 0xf2, RZ ;  /* 0x000000f21d0f7810 */ /* 0x000fe20007ffe0ff */
[----:B------:R-:W-:Y:S01]  /*e7a0*/  @!P5 IMAD.MOV R16, RZ, RZ, -R16 ;  /* 0x000000ffff10d224 */ /* 0x000fe200078e0a10 */
[----:B------:R-:W-:Y:S01]  /*e7b0*/  ISETP.GT.U32.AND P5, PT, R24, R4, PT ;  /* 0x000000041800720c */ /* 0x000fe20003fa4070 */
[----:B------:R-:W-:Y:S01]  /*e7c0*/  @!P6 IMAD.IADD R6, R6, 0x1, -R24 ;  /* 0x000000010606e824 */ /* 0x000fe200078e0a18 */
[C---:B------:R-:W-:Y:S01]  /*e7d0*/  ISETP.GT.U32.AND P6, PT, R24.reuse, R14, PT ;  /* 0x0000000e1800720c */ /* 0x040fe20003fc4070 */
[----:B------:R-:W-:Y:S01]  /*e7e0*/  @!P1 IMAD.MOV R18, RZ, RZ, -R18 ;  /* 0x000000ffff129224 */ /* 0x000fe200078e0a12 */
[----:B0-----:R-:W-:Y:S01]  /*e7f0*/  IABS R10, R15 ;  /* 0x0000000f000a7213 */ /* 0x001fe20000000000 */
[----:B------:R-:W-:Y:S01]  /*e800*/  @!P2 IMAD.MOV R13, RZ, RZ, -R13 ;  /* 0x000000ffff0da224 */ /* 0x000fe200078e0a0d */
[----:B------:R-:W-:Y:S01]  /*e810*/  ISETP.GT.U32.AND P1, PT, R24, R6, PT ;  /* 0x000000061800720c */ /* 0x000fe20003f24070 */
[----:B------:R-:W-:Y:S01]  /*e820*/  @!P4 IMAD.IADD R0, R0, 0x1, -R24 ;  /* 0x000000010000c824 */ /* 0x000fe200078e0a18 */
[----:B------:R-:W-:Y:S01]  /*e830*/  STL [R1+0x3d0], R18 ;  /* 0x0003d01201007387 */ /* 0x000fe20000100800 */
[----:B------:R-:W-:Y:S01]  /*e840*/  IMAD.HI.U32 R7, R2, R11, RZ ;  /* 0x0000000b02077227 */ /* 0x000fe200078e00ff */
[----:B------:R-:W-:-:S02]  /*e850*/  ISETP.GT.U32.AND P4, PT, R24, R3, PT ;  /* 0x000000031800720c */ /* 0x000fc40003f84070 */
[----:B------:R-:W-:Y:S01]  /*e860*/  STL [R1+0x3cc], R16 ;  /* 0x0003cc1001007387 */ /* 0x000fe20000100800 */
[--C-:B------:R-:W-:Y:S01]  /*e870*/  @!P5 IMAD.IADD R4, R4, 0x1, -R24.reuse ;  /* 0x000000010404d824 */ /* 0x100fe200078e0a18 */
[----:B------:R-:W-:Y:S01]  /*e880*/  ISETP.GE.AND P2, PT, R12, RZ, PT ;  /* 0x000000ff0c00720c */ /* 0x000fe20003f46270 */
[--C-:B------:R-:W-:Y:S01]  /*e890*/  @!P6 IMAD.IADD R14, R14, 0x1, -R24.reuse ;  /* 0x000000010e0ee824 */ /* 0x100fe200078e0a18 */
[----:B------:R0:W-:Y:S01]  /*e8a0*/  STL [R1+0x3c8], R13 ;  /* 0x0003c80d01007387 */ /* 0x0001e20000100800 */
[----:B------:R-:W-:Y:S01]  /*e8b0*/  ISETP.GE.AND P6, PT, R5, RZ, PT ;  /* 0x000000ff0500720c */ /* 0x000fe20003fc6270 */
[----:B------:R-:W-:Y:S02]  /*e8c0*/  IMAD.MOV R7, RZ, RZ, -R7 ;  /* 0x000000ffff077224 */ /* 0x000fe400078e0a07 */
[----:B------:R-:W-:Y:S01]  /*e8d0*/  @!P1 IMAD.IADD R6, R6, 0x1, -R24 ;  /* 0x0000000106069824 */ /* 0x000fe200078e0a18 */
[----:B------:R-:W-:Y:S01]  /*e8e0*/  ISETP.GE.AND P1, PT, R9, RZ, PT ;  /* 0x000000ff0900720c */ /* 0x000fe20003f26270 */
[----:B------:R-:W-:Y:S01]  /*e8f0*/  IMAD.HI.U32 R5, R2, R10, RZ ;  /* 0x0000000a02057227 */ /* 0x000fe200078e00ff */
[----:B------:R-:W-:-:S03]  /*e900*/  ISETP.GT.U32.AND P5, PT, R24, R14, PT ;  /* 0x0000000e1800720c */ /* 0x000fc60003fa4070 */
[----:B0-----:R-:W-:Y:S02]  /*e910*/  IMAD.MOV.U32 R13, RZ, RZ, R0 ;  /* 0x000000ffff0d7224 */ /* 0x001fe400078e0000 */
[C---:B------:R-:W-:Y:S01]  /*e920*/  IMAD R7, R24.reuse, R7, R11 ;  /* 0x0000000718077224 */ /* 0x040fe200078e020b */
[----:B------:R-:W-:Y:S01]  /*e930*/  IADD3 R11, R29, 0xf1, RZ ;  /* 0x000000f11d0b7810 */ /* 0x000fe20007ffe0ff */
[----:B------:R-:W-:Y:S01]  /*e940*/  @!P0 IMAD.MOV R13, RZ, RZ, -R13 ;  /* 0x000000ffff0d8224 */ /* 0x000fe200078e0a0d */
[C---:B------:R-:W-:Y:S01]  /*e950*/  ISETP.GT.U32.AND P0, PT, R24.reuse, R4, PT ;  /* 0x000000041800720c */ /* 0x040fe20003f04070 */
[----:B------:R-:W-:Y:S02]  /*e960*/  IMAD.MOV R5, RZ, RZ, -R5 ;  /* 0x000000ffff057224 */ /* 0x000fe400078e0a05 */
[----:B------:R-:W-:Y:S01]  /*e970*/  IMAD.MOV.U32 R9, RZ, RZ, R6 ;  /* 0x000000ffff097224 */ /* 0x000fe200078e0006 */
[----:B------:R0:W-:Y:S01]  /*e980*/  STL [R1+0x3c4], R13 ;  /* 0x0003c40d01007387 */ /* 0x0001e20000100800 */
[C---:B------:R-:W-:Y:S01]  /*e990*/  IMAD R0, R24.reuse, R5, R10 ;  /* 0x0000000518007224 */ /* 0x040fe200078e020a */
[----:B------:R-:W-:Y:S01]  /*e9a0*/  IABS R5, R11 ;  /* 0x0000000b00057213 */ /* 0x000fe20000000000 */
[----:B------:R-:W-:Y:S01]  /*e9b0*/  @!P3 IMAD.MOV R9, RZ, RZ, -R9 ;  /* 0x000000ffff09b224 */ /* 0x000fe200078e0a09 */
[----:B------:R-:W-:Y:S01]  /*e9c0*/  ISETP.GT.U32.AND P3, PT, R24, R7, PT ;  /* 0x000000071800720c */ /* 0x000fe20003f64070 */
[--C-:B------:R-:W-:Y:S01]  /*e9d0*/  @!P4 IMAD.IADD R3, R3, 0x1, -R24.reuse ;  /* 0x000000010303c824 */ /* 0x100fe200078e0a18 */
[----:B------:R-:W-:Y:S01]  /*e9e0*/  IADD3 R6, R29, 0xf0, RZ ;  /* 0x000000f01d067810 */ /* 0x000fe20007ffe0ff */
[--C-:B------:R-:W-:Y:S01]  /*e9f0*/  @!P5 IMAD.IADD R14, R14, 0x1, -R24.reuse ;  /* 0x000000010e0ed824 */ /* 0x100fe200078e0a18 */
[----:B------:R1:W-:Y:S01]  /*ea00*/  STL [R1+0x3c0], R9 ;  /* 0x0003c00901007387 */ /* 0x0003e20000100800 */
[----:B------:R-:W-:Y:S01]  /*ea10*/  @!P0 IMAD.IADD R4, R4, 0x1, -R24 ;  /* 0x0000000104048824 */ /* 0x000fe200078e0a18 */
[----:B------:R-:W-:Y:S01]  /*ea20*/  ISETP.GT.U32.AND P0, PT, R24, R0, PT ;  /* 0x000000001800720c */ /* 0x000fe20003f04070 */
[----:B0-----:R-:W-:Y:S01]  /*ea30*/  IMAD.HI.U32 R13, R2, R5, RZ ;  /* 0x00000005020d7227 */ /* 0x001fe200078e00ff */
[----:B------:R-:W-:-:S02]  /*ea40*/  ISETP.GT.U32.AND P4, PT, R24, R3, PT ;  /* 0x000000031800720c */ /* 0x000fc40003f84070 */
[----:B------:R-:W-:Y:S01]  /*ea50*/  IABS R10, R6 ;  /* 0x00000006000a7213 */ /* 0x000fe20000000000 */
[----:B------:R-:W-:Y:S01]  /*ea60*/  IMAD.MOV R13, RZ, RZ, -R13 ;  /* 0x000000ffff0d7224 */ /* 0x000fe200078e0a0d */
[----:B------:R-:W-:Y:S01]  /*ea70*/  ISETP.GE.AND P5, PT, R8, RZ, PT ;  /* 0x000000ff0800720c */ /* 0x000fe20003fa6270 */
[----:B------:R-:W-:Y:S01]  /*ea80*/  @!P3 IMAD.IADD R7, R7, 0x1, -R24 ;  /* 0x000000010707b824 */ /* 0x000fe200078e0a18 */
[----:B-1----:R-:W-:Y:S01]  /*ea90*/  IADD3 R9, R29, 0xef, RZ ;  /* 0x000000ef1d097810 */ /* 0x002fe20007ffe0ff */
[----:B------:R-:W-:Y:S01]  /*eaa0*/  IMAD.MOV.U32 R16, RZ, RZ, R14 ;  /* 0x000000ffff107224 */ /* 0x000fe200078e000e */
[----:B------:R-:W-:Y:S01]  /*eab0*/  ISETP.GE.AND P3, PT, R11, RZ, PT ;  /* 0x000000ff0b00720c */ /* 0x000fe20003f66270 */
[----:B------:R-:W-:Y:S01]  /*eac0*/  IMAD R5, R24, R13, R5 ;  /* 0x0000000d18057224 */ /* 0x000fe200078e0205 */
[----:B------:R-:W-:Y:S01]  /*ead0*/  IABS R8, R9 ;  /* 0x0000000900087213 */ /* 0x000fe20000000000 */
[----:B------:R-:W-:Y:S01]  /*eae0*/  @!P0 IMAD.IADD R0, R0, 0x1, -R24 ;  /* 0x0000000100008824 */ /* 0x000fe200078e0a18 */
[----:B------:R-:W-:Y:S01]  /*eaf0*/  ISETP.GT.U32.AND P0, PT, R24, R7, PT ;  /* 0x000000071800720c */ /* 0x000fe20003f04070 */
[----:B------:R-:W-:-:S02]  /*eb00*/  IMAD.MOV.U32 R14, RZ, RZ, R4 ;  /* 0x000000ffff0e7224 */ /* 0x000fc400078e0004 */
[----:B------:R-:W-:-:S04]  /*eb10*/  IMAD.HI.U32 R12, R2, R10, RZ ;  /* 0x0000000a020c7227 */ /* 0x000fc800078e00ff */
[----:B------:R-:W-:Y:S01]  /*eb20*/  @!P4 IMAD.IADD R3, R3, 0x1, -R24 ;  /* 0x000000010303c824 */ /* 0x000fe200078e0a18 */
[----:B------:R-:W-:Y:S01]  /*eb30*/  ISETP.GE.AND P4, PT, R15, RZ, PT ;  /* 0x000000ff0f00720c */ /* 0x000fe20003f86270 */
[----:B------:R-:W-:Y:S01]  /*eb40*/  @!P1 IMAD.MOV R14, RZ, RZ, -R14 ;  /* 0x000000ffff0e9224 */ /* 0x000fe200078e0a0e */
[C---:B------:R-:W-:Y:S01]  /*eb50*/  ISETP.GT.U32.AND P1, PT, R24.reuse, R5, PT ;  /* 0x000000051800720c */ /* 0x040fe20003f24070 */
[----:B------:R-:W-:Y:S02]  /*eb60*/  IMAD.MOV R11, RZ, RZ, -R12 ;  /* 0x000000ffff0b7224 */ /* 0x000fe400078e0a0c */
[----:B------:R-:W-:Y:S02]  /*eb70*/  IMAD.MOV.U32 R12, RZ, RZ, R3 ;  /* 0x000000ffff0c7224 */ /* 0x000fe400078e0003 */
[----:B------:R-:W-:Y:S01]  /*eb80*/  @!P2 IMAD.MOV R16, RZ, RZ, -R16 ;  /* 0x000000ffff10a224 */ /* 0x000fe200078e0a10 */
[----:B------:R-:W-:Y:S01]  /*eb90*/  ISETP.GT.U32.AND P2, PT, R24, R0, PT ;  /* 0x000000001800720c */ /* 0x000fe20003f44070 */
[----:B------:R-:W-:-:S03]  /*eba0*/  IMAD.HI.U32 R3, R2, R8, RZ ;  /* 0x0000000802037227 */ /* 0x000fc600078e00ff */
[----:B------:R-:W-:Y:S01]  /*ebb0*/  STL [R1+0x3bc], R16 ;  /* 0x0003bc1001007387 */ /* 0x000fe20000100800 */
[----:B------:R-:W-:Y:S01]  /*ebc0*/  @!P6 IMAD.MOV R12, RZ, RZ, -R12 ;  /* 0x000000ffff0ce224 */ /* 0x000fe200078e0a0c */
[----:B------:R-:W-:Y:S01]  /*ebd0*/  ISETP.GE.AND P6, PT, R6, RZ, PT ;  /* 0x000000ff0600720c */ /* 0x000fe20003fc6270 */
[----:B------:R-:W-:Y:S01]  /*ebe0*/  IMAD.MOV R6, RZ, RZ, -R3 ;  /* 0x000000ffff067224 */ /* 0x000fe200078e0a03 */
[----:B------:R-:W-:Y:S01]  /*ebf0*/  STL [R1+0x3a0], R14 ;  /* 0x0003a00e01007387 */ /* 0x000fe20000100800 */
[----:B------:R-:W-:Y:S02]  /*ec00*/  @!P0 IMAD.IADD R7, R7, 0x1, -R24 ;  /* 0x0000000107078824 */ /* 0x000fe400078e0a18 */
[C---:B------:R-:W-:Y:S01]  /*ec10*/  IMAD R6, R24.reuse, R6, R8 ;  /* 0x0000000618067224 */ /* 0x040fe200078e0208 */
[----:B------:R0:W-:Y:S01]  /*ec20*/  STL [R1+0x3a4], R12 ;  /* 0x0003a40c01007387 */ /* 0x0001e20000100800 */
[----:B------:R-:W-:Y:S01]  /*ec30*/  @!P1 IMAD.IADD R5, R5, 0x1, -R24 ;  /* 0x0000000105059824 */ /* 0x000fe200078e0a18 */
[C---:B------:R-:W-:Y:S01]  /*ec40*/  IADD3 R8, R29.reuse, 0xec, RZ ;  /* 0x000000ec1d087810 */ /* 0x040fe20007ffe0ff */
[----:B------:R-:W-:Y:S01]  /*ec50*/  IMAD R4, R24, R11, R10 ;  /* 0x0000000b18047224 */ /* 0x000fe200078e020a */
[----:B------:R-:W-:Y:S01]  /*ec60*/  IADD3 R10, R29, 0xee, RZ ;  /* 0x000000ee1d0a7810 */ /* 0x000fe20007ffe0ff */
[----:B------:R-:W-:Y:S01]  /*ec70*/  @!P2 IMAD.IADD R0, R0, 0x1, -R24 ;  /* 0x000000010000a824 */ /* 0x000fe200078e0a18 */
[----:B------:R-:W-:-:S02]  /*ec80*/  ISETP.GT.U32.AND P1, PT, R24, R5, PT ;  /* 0x000000051800720c */ /* 0x000fc40003f24070 */
[C---:B------:R-:W-:Y:S01]  /*ec90*/  ISETP.GT.U32.AND P0, PT, R24.reuse, R4, PT ;  /* 0x000000041800720c */ /* 0x040fe20003f04070 */
[----:B------:R-:W-:Y:S01]  /*eca0*/  IMAD.MOV.U32 R11, RZ, RZ, R0 ;  /* 0x000000ffff0b7224 */ /* 0x000fe200078e0000 */
[----:B------:R-:W-:Y:S01]  /*ecb0*/  IABS R17, R10 ;  /* 0x0000000a00117213 */ /* 0x000fe20000000000 */
[----:B0-----:R-:W-:Y:S01]  /*ecc0*/  IMAD.MOV.U32 R12, RZ, RZ, R7 ;  /* 0x000000ffff0c7224 */ /* 0x001fe200078e0007 */
[----:B------:R-:W-:Y:S01]  /*ecd0*/  ISETP.GE.AND P2, PT, R9, RZ, PT ;  /* 0x000000ff0900720c */ /* 0x000fe20003f46270 */
[----:B------:R-:W-:Y:S01]  /*ece0*/  @!P4 IMAD.MOV R11, RZ, RZ, -R11 ;  /* 0x000000ffff0bc224 */ /* 0x000fe200078e0a0b */
[----:B------:R-:W-:Y:S01]  /*ecf0*/  IADD3 R9, R29, 0xed, RZ ;  /* 0x000000ed1d097810 */ /* 0x000fe20007ffe0ff */
[----:B------:R-:W-:Y:S01]  /*ed00*/  @!P5 IMAD.MOV R12, RZ, RZ, -R12 ;  /* 0x000000ffff0cd224 */ /* 0x000fe200078e0a0c */
[----:B------:R-:W-:Y:S02]  /*ed10*/  ISETP.GT.U32.AND P5, PT, R24, R6, PT ;  /* 0x000000061800720c */ /* 0x000fe40003fa4070 */
[----:B------:R-:W-:Y:S01]  /*ed20*/  ISETP.GE.AND P4, PT, R10, RZ, PT ;  /* 0x000000ff0a00720c */ /* 0x000fe20003f86270 */
[----:B------:R-:W-:Y:S01]  /*ed30*/  IMAD.HI.U32 R10, R2, R17, RZ ;  /* 0x00000011020a7227 */ /* 0x000fe200078e00ff */
[----:B------:R-:W-:Y:S01]  /*ed40*/  IABS R18, R9 ;  /* 0x0000000900127213 */ /* 0x000fe20000000000 */
[----:B------:R-:W-:Y:S01]  /*ed50*/  STL [R1+0x3a8], R12 ;  /* 0x0003a80c01007387 */ /* 0x000fe20000100800 */
[----:B------:R-:W-:Y:S01]  /*ed60*/  IABS R3, R8 ;  /* 0x0000000800037213 */ /* 0x000fe20000000000 */
[----:B------:R-:W-:Y:S01]  /*ed70*/  @!P1 IMAD.IADD R5, R5, 0x1, -R24 ;  /* 0x0000000105059824 */ /* 0x000fe200078e0a18 */
[----:B------:R-:W-:Y:S01]  /*ed80*/  ISETP.GE.AND P1, PT, R9, RZ, PT ;  /* 0x000000ff0900720c */ /* 0x000fe20003f26270 */
[----:B------:R-:W-:Y:S01]  /*ed90*/  IMAD.MOV R9, RZ, RZ, -R10 ;  /* 0x000000ffff097224 */ /* 0x000fe200078e0a0a */
[----:B------:R0:W-:Y:S01]  /*eda0*/  STL [R1+0x3b0], R11 ;  /* 0x0003b00b01007387 */ /* 0x0001e20000100800 */
[--C-:B------:R-:W-:Y:S01]  /*edb0*/  @!P0 IMAD.IADD R4, R4, 0x1, -R24.reuse ;  /* 0x0000000104048824 */ /* 0x100fe200078e0a18 */
[----:B------:R-:W-:Y:S01]  /*edc0*/  IADD3 R14, R29, 0xe9, RZ ;  /* 0x000000e91d0e7810 */ /* 0x000fe20007ffe0ff */
[----:B------:R-:W-:-:S02]  /*edd0*/  @!P5 IMAD.IADD R6, R6, 0x1, -R24 ;  /* 0x000000010606d824 */ /* 0x000fc400078e0a18 */
[----:B------:R-:W-:Y:S01]  /*ede0*/  IMAD.HI.U32 R7, R2, R18, RZ ;  /* 0x0000001202077227 */ /* 0x000fe200078e00ff */
[C---:B------:R-:W-:Y:S02]  /*edf0*/  ISETP.GT.U32.AND P0, PT, R24.reuse, R4, PT ;  /* 0x000000041800720c */ /* 0x040fe40003f04070 */
[C---:B------:R-:W-:Y:S01]  /*ee00*/  ISETP.GT.U32.AND P5, PT, R24.reuse, R6, PT ;  /* 0x000000061800720c */ /* 0x040fe20003fa4070 */
[C---:B------:R-:W-:Y:S01]  /*ee10*/  IMAD R17, R24.reuse, R9, R17 ;  /* 0x0000000918117224 */ /* 0x040fe200078e0211 */
[----:B------:R-:W-:Y:S01]  /*ee20*/  IABS R9, R14 ;  /* 0x0000000e00097213 */ /* 0x000fe20000000000 */
[----:B0-----:R-:W-:Y:S02]  /*ee30*/  IMAD.MOV.U32 R11, RZ, RZ, R5 ;  /* 0x000000ffff0b7224 */ /* 0x001fe400078e0005 */
[----:B------:R-:W-:Y:S02]  /*ee40*/  IMAD.MOV R7, RZ, RZ, -R7 ;  /* 0x000000ffff077224 */ /* 0x000fe400078e0a07 */
[----:B------:R-:W-:Y:S01]  /*ee50*/  @!P3 IMAD.MOV R11, RZ, RZ, -R11 ;  /* 0x000000ffff0bb224 */ /* 0x000fe200078e0a0b */
[C---:B------:R-:W-:Y:S01]  /*ee60*/  ISETP.GT.U32.AND P3, PT, R24.reuse, R17, PT ;  /* 0x000000111800720c */ /* 0x040fe20003f64070 */
[----:B------:R-:W-:-:S02]  /*ee70*/  IMAD R18, R24, R7, R18 ;  /* 0x0000000718127224 */ /* 0x000fc400078e0212 */
[--C-:B------:R-:W-:Y:S01]  /*ee80*/  @!P0 IMAD.IADD R4, R4, 0x1, -R24.reuse ;  /* 0x0000000104048824 */ /* 0x100fe200078e0a18 */
[----:B------:R-:W-:Y:S01]  /*ee90*/  ISETP.GE.AND P0, PT, R8, RZ, PT ;  /* 0x000000ff0800720c */ /* 0x000fe20003f06270 */
[----:B------:R-:W-:Y:S01]  /*eea0*/  @!P5 IMAD.IADD R6, R6, 0x1, -R24 ;  /* 0x000000010606d824 */ /* 0x000fe200078e0a18 */
[----:B------:R-:W-:Y:S01]  /*eeb0*/  ISETP.GT.U32.AND P5, PT, R24, R18, PT ;  /* 0x000000121800720c */ /* 0x000fe20003fa4070 */
[----:B------:R-:W-:Y:S01]  /*eec0*/  IMAD.HI.U32 R0, R2, R3, RZ ;  /* 0x0000000302007227 */ /* 0x000fe200078e00ff */
[----:B------:R-:W-:Y:S01]  /*eed0*/  IADD3 R8, R29, 0xeb, RZ ;  /* 0x000000eb1d087810 */ /* 0x000fe20007ffe0ff */
[----:B------:R0:W-:Y:S02]  /*eee0*/  STL [R1+0x3b4], R11 ;  /* 0x0003b40b01007387 */ /* 0x0001e40000100800 */
[----:B------:R-:W-:Y:S02]  /*eef0*/  IMAD.MOV.U32 R12, RZ, RZ, R4 ;  /* 0x000000ffff0c7224 */ /* 0x000fe400078e0004 */
[----:B------:R-:W-:-:S02]  /*ef00*/  @!P3 IMAD.IADD R17, R17, 0x1, -R24 ;  /* 0x000000011111b824 */ /* 0x000fc400078e0a18 */
[----:B------:R-:W-:Y:S02]  /*ef10*/  IMAD.MOV R0, RZ, RZ, -R0 ;  /* 0x000000ffff007224 */ /* 0x000fe400078e0a00 */
[----:B------:R-:W-:Y:S01]  /*ef20*/  @!P6 IMAD.MOV R12, RZ, RZ, -R12 ;  /* 0x000000ffff0ce224 */ /* 0x000fe200078e0a0c */
[C---:B------:R-:W-:Y:S01]  /*ef30*/  ISETP.GT.U32.AND P3, PT, R24.reuse, R17, PT ;  /* 0x000000111800720c */ /* 0x040fe20003f64070 */
[----:B------:R-:W-:Y:S01]  /*ef40*/  IMAD R0, R24, R0, R3 ;  /* 0x0000000018007224 */ /* 0x000fe200078e0203 */
[----:B------:R-:W-:Y:S01]  /*ef50*/  ISETP.GE.AND P6, PT, R8, RZ, PT ;  /* 0x000000ff0800720c */ /* 0x000fe20003fc6270 */
[----:B------:R-:W-:Y:S01]  /*ef60*/  @!P5 IMAD.IADD R18, R18, 0x1, -R24 ;  /* 0x000000011212d824 */ /* 0x000fe200078e0a18 */
[----:B------:R-:W-:Y:S01]  /*ef70*/  IADD3 R3, R29, 0xea, RZ ;  /* 0x000000ea1d037810 */ /* 0x000fe20007ffe0ff */
[----:B------:R-:W-:Y:S01]  /*ef80*/  IMAD.MOV.U32 R15, RZ, RZ, R6 ;  /* 0x000000ffff0f7224 */ /* 0x000fe200078e0006 */
[----:B------:R-:W-:Y:S01]  /*ef90*/  IABS R8, R8 ;  /* 0x0000000800087213 */ /* 0x000fe20000000000 */
[----:B------:R-:W-:Y:S01]  /*efa0*/  STL [R1+0x3b8], R12 ;  /* 0x0003b80c01007387 */ /* 0x000fe20000100800 */
[----:B------:R-:W-:Y:S01]  /*efb0*/  IABS R4, R3 ;  /* 0x0000000300047213 */ /* 0x000fe20000000000 */
[----:B------:R-:W-:Y:S01]  /*efc0*/  @!P2 IMAD.MOV R15, RZ, RZ, -R15 ;  /* 0x000000ffff0fa224 */ /* 0x000fe200078e0a0f */
[----:B------:R-:W-:Y:S01]  /*efd0*/  ISETP.GT.U32.AND P5, PT, R24, R18, PT ;  /* 0x000000121800720c */ /* 0x000fe20003fa4070 */
[----:B------:R-:W-:Y:S01]  /*efe0*/  IMAD.HI.U32 R10, R2, R8, RZ ;  /* 0x00000008020a7227 */ /* 0x000fe200078e00ff */
[----:B------:R-:W-:-:S02]  /*eff0*/  ISETP.GT.U32.AND P2, PT, R24, R0, PT ;  /* 0x000000001800720c */ /* 0x000fc40003f44070 */
[----:B0-----:R-:W-:Y:S01]  /*f000*/  IADD3 R11, R29, 0xe8, RZ ;  /* 0x000000e81d0b7810 */ /* 0x001fe20007ffe0ff */
[----:B------:R-:W-:Y:S01]  /*f010*/  IMAD.HI.U32 R7, R2, R4, RZ ;  /* 0x0000000402077227 */ /* 0x000fe200078e00ff */
[----:B------:R0:W-:Y:S02]  /*f020*/  STL [R1+0x3ac], R15 ;  /* 0x0003ac0f01007387 */ /* 0x0001e40000100800 */
[----:B------:R-:W-:Y:S01]  /*f030*/  IABS R13, R11 ;  /* 0x0000000b000d7213 */ /* 0x000fe20000000000 */
[----:B------:R-:W-:Y:S02]  /*f040*/  IMAD.MOV R10, RZ, RZ, -R10 ;  /* 0x000000ffff0a7224 */ /* 0x000fe400078e0a0a */
[----:B------:R-:W-:Y:S01]  /*f050*/  @!P3 IMAD.IADD R17, R17, 0x1, -R24 ;  /* 0x000000011111b824 */ /* 0x000fe200078e0a18 */
[----:B------:R-:W-:Y:S01]  /*f060*/  ISETP.GE.AND P3, PT, R3, RZ, PT ;  /* 0x000000ff0300720c */ /* 0x000fe20003f66270 */
[----:B------:R-:W-:Y:S02]  /*f070*/  IMAD.MOV R7, RZ, RZ, -R7 ;  /* 0x000000ffff077224 */ /* 0x000fe400078e0a07 */
[C---:B------:R-:W-:Y:S01]  /*f080*/  IMAD R3, R24.reuse, R10, R8 ;  /* 0x0000000a18037224 */ /* 0x040fe200078e0208 */
[C---:B------:R-:W-:Y:S01]  /*f090*/  IADD3 R8, R29.reuse, 0xe6, RZ ;  /* 0x000000e61d087810 */ /* 0x040fe20007ffe0ff */
[----:B------:R-:W-:Y:S01]  /*f0a0*/  IMAD R4, R24, R7, R4 ;  /* 0x0000000718047224 */ /* 0x000fe200078e0204 */
[----:B------:R-:W-:Y:S01]  /*f0b0*/  IADD3 R7, R29, 0xe7, RZ ;  /* 0x000000e71d077810 */ /* 0x000fe20007ffe0ff */
[--C-:B------:R-:W-:Y:S01]  /*f0c0*/  @!P5 IMAD.IADD R18, R18, 0x1, -R24.reuse ;  /* 0x000000011212d824 */ /* 0x100fe200078e0a18 */
[----:B------:R-:W-:Y:S01]  /*f0d0*/  ISETP.GT.U32.AND P5, PT, R24, R3, PT ;  /* 0x000000031800720c */ /* 0x000fe20003fa4070 */
[----:B------:R-:W-:Y:S01]  /*f0e0*/  @!P2 IMAD.IADD R0, R0, 0x1, -R24 ;  /* 0x000000010000a824 */ /* 0x000fe200078e0a18 */
[----:B------:R-:W-:Y:S01]  /*f0f0*/  ISETP.GT.U32.AND P2, PT, R24, R4, PT ;  /* 0x000000041800720c */ /* 0x000fe20003f44070 */
[----:B------:R-:W-:Y:S01]  /*f100*/  IMAD.HI.U32 R5, R2, R13, RZ ;  /* 0x0000000d02057227 */ /* 0x000fe200078e00ff */
[----:B------:R-:W-:-:S02]  /*f110*/  IABS R10, R7 ;  /* 0x00000007000a7213 */ /* 0x000fc40000000000 */
[----:B0-----:R-:W-:Y:S01]  /*f120*/  IABS R15, R8 ;  /* 0x00000008000f7213 */ /* 0x001fe20000000000 */
[----:B------:R-:W-:Y:S02]  /*f130*/  IMAD.MOV.U32 R20, RZ, RZ, R17 ;  /* 0x000000ffff147224 */ /* 0x000fe400078e0011 */
[----:B------:R-:W-:-:S04]  /*f140*/  IMAD.HI.U32 R12, R2, R9, RZ ;  /* 0x00000009020c7227 */ /* 0x000fc800078e00ff */
[--C-:B------:R-:W-:Y:S01]  /*f150*/  @!P5 IMAD.IADD R3, R3, 0x1, -R24.reuse ;  /* 0x000000010303d824 */ /* 0x100fe200078e0a18 */
[----:B------:R-:W-:Y:S01]  /*f160*/  ISETP.GT.U32.AND P5, PT, R24, R0, PT ;  /* 0x000000001800720c */ /* 0x000fe20003fa4070 */
[----:B------:R-:W-:Y:S02]  /*f170*/  @!P2 IMAD.IADD R4, R4, 0x1, -R24 ;  /* 0x000000010404a824 */ /* 0x000fe400078e0a18 */
[----:B------:R-:W-:Y:S02]  /*f180*/  IMAD.MOV R5, RZ, RZ, -R5 ;  /* 0x000000ffff057224 */ /* 0x000fe400078e0a05 */
[----:B------:R-:W-:Y:S01]  /*f190*/  @!P4 IMAD.MOV R20, RZ, RZ, -R20 ;  /* 0x000000ffff14c224 */ /* 0x000fe200078e0a14 */
[C---:B------:R-:W-:Y:S01]  /*f1a0*/  ISETP.GT.U32.AND P4, PT, R24.reuse, R3, PT ;  /* 0x000000031800720c */ /* 0x040fe20003f84070 */
[----:B------:R-:W-:Y:S01]  /*f1b0*/  IMAD.MOV R6, RZ, RZ, -R12 ;  /* 0x000000ffff067224 */ /* 0x000fe200078e0a0c */
[C---:B------:R-:W-:Y:S01]  /*f1c0*/  ISETP.GT.U32.AND P2, PT, R24.reuse, R4, PT ;  /* 0x000000041800720c */ /* 0x040fe20003f44070 */
[----:B------:R-:W-:Y:S01]  /*f1d0*/  IMAD R13, R24, R5, R13 ;  /* 0x00000005180d7224 */ /* 0x000fe200078e020d */
[----:B------:R-:W-:Y:S01]  /*f1e0*/  IADD3 R5, R29, 0xe5, RZ ;  /* 0x000000e51d057810 */ /* 0x000fe20007ffe0ff */
[C---:B------:R-:W-:Y:S01]  /*f1f0*/  IMAD.HI.U32 R19, R2.reuse, R10, RZ ;  /* 0x0000000a02137227 */ /* 0x040fe200078e00ff */
[----:B------:R-:W-:Y:S02]  /*f200*/  STL [R1+0x39c], R20 ;  /* 0x00039c1401007387 */ /* 0x000fe40000100800 */
[----:B------:R-:W-:Y:S01]  /*f210*/  IABS R16, R5 ;  /* 0x0000000500107213 */ /* 0x000fe20000000000 */
[----:B------:R-:W-:-:S04]  /*f220*/  IMAD.HI.U32 R17, R2, R15, RZ ;  /* 0x0000000f02117227 */ /* 0x000fc800078e00ff */
[----:B------:R-:W-:Y:S01]  /*f230*/  IMAD R9, R24, R6, R9 ;  /* 0x0000000618097224 */ /* 0x000fe200078e0209 */
[----:B------:R-:W-:Y:S01]  /*f240*/  IADD3 R6, R29, 0xe4, RZ ;  /* 0x000000e41d067810 */ /* 0x000fe20007ffe0ff */
[----:B------:R-:W-:Y:S02]  /*f250*/  IMAD.MOV R19, RZ, RZ, -R19 ;  /* 0x000000ffff137224 */ /* 0x000fe400078e0a13 */
[----:B------:R-:W-:Y:S01]  /*f260*/  IMAD.MOV R17, RZ, RZ, -R17 ;  /* 0x000000ffff117224 */ /* 0x000fe200078e0a11 */
[----:B------:R-:W-:Y:S01]  /*f270*/  IABS R12, R6 ;  /* 0x00000006000c7213 */ /* 0x000fe20000000000 */
[----:B------:R-:W-:Y:S01]  /*f280*/  @!P5 IMAD.IADD R0, R0, 0x1, -R24 ;  /* 0x000000010000d824 */ /* 0x000fe200078e0a18 */
[C---:B------:R-:W-:Y:S01]  /*f290*/  ISETP.GT.U32.AND P5, PT, R24.reuse, R13, PT ;  /* 0x0000000d1800720c */ /* 0x040fe20003fa4070 */
[----:B------:R-:W-:Y:S01]  /*f2a0*/  @!P1 IMAD.MOV R18, RZ, RZ, -R18 ;  /* 0x000000ffff129224 */ /* 0x000fe200078e0a12 */
[C---:B------:R-:W-:Y:S01]  /*f2b0*/  ISETP.GT.U32.AND P1, PT, R24.reuse, R9, PT ;  /* 0x000000091800720c */ /* 0x040fe20003f24070 */
[----:B------:R-:W-:-:S02]  /*f2c0*/  IMAD R10, R24, R19, R10 ;  /* 0x00000013180a7224 */ /* 0x000fc400078e020a */
[C---:B------:R-:W-:Y:S01]  /*f2d0*/  IMAD R15, R24.reuse, R17, R15 ;  /* 0x00000011180f7224 */ /* 0x040fe200078e020f */
[----:B------:R0:W-:Y:S01]  /*f2e0*/  STL [R1+0x398], R18 ;  /* 0x0003981201007387 */ /* 0x0001e20000100800 */
[--C-:B------:R-:W-:Y:S01]  /*f2f0*/  @!P4 IMAD.IADD R3, R3, 0x1, -R24.reuse ;  /* 0x000000010303c824 */ /* 0x100fe200078e0a18 */
[----:B------:R-:W-:Y:S01]  /*f300*/  ISETP.GT.U32.AND P4, PT, R24, R10, PT ;  /* 0x0000000a1800720c */ /* 0x000fe20003f84070 */
[----:B------:R-:W-:Y:S01]  /*f310*/  @!P2 IMAD.IADD R4, R4, 0x1, -R24 ;  /* 0x000000010404a824 */ /* 0x000fe200078e0a18 */
[----:B------:R-:W-:Y:S01]  /*f320*/  ISETP.GT.U32.AND P2, PT, R24, R15, PT ;  /* 0x0000000f1800720c */ /* 0x000fe20003f44070 */
[----:B------:R-:W-:Y:S02]  /*f330*/  IMAD.MOV.U32 R21, RZ, RZ, R0 ;  /* 0x000000ffff157224 */ /* 0x000fe400078e0000 */
[--C-:B------:R-:W-:Y:S01]  /*f340*/  @!P5 IMAD.IADD R13, R13, 0x1, -R24.reuse ;  /* 0x000000010d0dd824 */ /* 0x100fe200078e0a18 */
[----:B------:R-:W-:Y:S01]  /*f350*/  ISETP.GE.AND P5, PT, R11, RZ, PT ;  /* 0x000000ff0b00720c */ /* 0x000fe20003fa6270 */
[----:B------:R-:W-:Y:S01]  /*f360*/  @!P1 IMAD.IADD R9, R9, 0x1, -R24 ;  /* 0x0000000109099824 */ /* 0x000fe200078e0a18 */
[----:B------:R-:W-:Y:S01]  /*f370*/  ISETP.GE.AND P1, PT, R14, RZ, PT ;  /* 0x000000ff0e00720c */ /* 0x000fe20003f26270 */
[----:B0-----:R-:W-:Y:S01]  /*f380*/  IMAD.HI.U32 R18, R2, R16, RZ ;  /* 0x0000001002127227 */ /* 0x001fe200078e00ff */
[----:B------:R-:W-:-:S02]  /*f390*/  IADD3 R14, R29, 0xe3, RZ ;  /* 0x000000e31d0e7810 */ /* 0x000fc40007ffe0ff */
[----:B------:R-:W-:Y:S01]  /*f3a0*/  IADD3 R11, R29, 0xe2, RZ ;  /* 0x000000e21d0b7810 */ /* 0x000fe20007ffe0ff */
[----:B------:R-:W-:Y:S01]  /*f3b0*/  @!P0 IMAD.MOV R21, RZ, RZ, -R21 ;  /* 0x000000ffff158224 */ /* 0x000fe200078e0a15 */
[----:B------:R-:W-:Y:S01]  /*f3c0*/  ISETP.GT.U32.AND P0, PT, R24, R13, PT ;  /* 0x0000000d1800720c */ /* 0x000fe20003f04070 */
[----:B------:R-:W-:Y:S01]  /*f3d0*/  IMAD.HI.U32 R19, R2, R12, RZ ;  /* 0x0000000c02137227 */ /* 0x000fe200078e00ff */
[----:B------:R-:W-:Y:S02]  /*f3e0*/  IABS R0, R14 ;  /* 0x0000000e00007213 */ /* 0x000fe40000000000 */
[----:B------:R-:W-:Y:S01]  /*f3f0*/  STL [R1+0x394], R21 ;  /* 0x0003941501007387 */ /* 0x000fe20000100800 */
[----:B------:R-:W-:Y:S02]  /*f400*/  IMAD.MOV R18, RZ, RZ, -R18 ;  /* 0x000000ffff127224 */ /* 0x000fe400078e0a12 */
[--C-:B------:R-:W-:Y:S01]  /*f410*/  @!P4 IMAD.IADD R10, R10, 0x1, -R24.reuse ;  /* 0x000000010a0ac824 */ /* 0x100fe200078e0a18 */
[C---:B------:R-:W-:Y:S01]  /*f420*/  ISETP.GT.U32.AND P4, PT, R24.reuse, R9, PT ;  /* 0x000000091800720c */ /* 0x040fe20003f84070 */
[----:B------:R-:W-:Y:S01]  /*f430*/  IMAD.MOV.U32 R20, RZ, RZ, R3 ;  /* 0x000000ffff147224 */ /* 0x000fe200078e0003 */
[----:B------:R-:W-:Y:S01]  /*f440*/  IABS R3, R11 ;  /* 0x0000000b00037213 */ /* 0x000fe20000000000 */
[----:B------:R-:W-:Y:S01]  /*f450*/  @!P2 IMAD.IADD R15, R15, 0x1, -R24 ;  /* 0x000000010f0fa824 */ /* 0x000fe200078e0a18 */
[----:B------:R-:W-:Y:S01]  /*f460*/  ISETP.GT.U32.AND P2, PT, R24, R10, PT ;  /* 0x0000000a1800720c */ /* 0x000fe20003f44070 */
[----:B------:R-:W-:-:S02]  /*f470*/  IMAD.MOV R19, RZ, RZ, -R19 ;  /* 0x000000ffff137224 */ /* 0x000fc400078e0a13 */
[C---:B------:R-:W-:Y:S02]  /*f480*/  IMAD R16, R24.reuse, R18, R16 ;  /* 0x0000001218107224 */ /* 0x040fe400078e0210 */
[----:B------:R-:W-:Y:S01]  /*f490*/  @!P6 IMAD.MOV R20, RZ, RZ, -R20 ;  /* 0x000000ffff14e224 */ /* 0x000fe200078e0a14 */
[C---:B------:R-:W-:Y:S01]  /*f4a0*/  ISETP.GT.U32.AND P6, PT, R24.reuse, R15, PT ;  /* 0x0000000f1800720c */ /* 0x040fe20003fc4070 */
[C---:B------:R-:W-:Y:S02]  /*f4b0*/  IMAD R12, R24.reuse, R19, R12 ;  /* 0x00000013180c7224 */ /* 0x040fe400078e020c */
[----:B------:R-:W-:Y:S01]  /*f4c0*/  @!P3 IMAD.MOV R4, RZ, RZ, -R4 ;  /* 0x000000ffff04b224 */ /* 0x000fe200078e0a04 */
[C---:B------:R-:W-:Y:S01]  /*f4d0*/  ISETP.GT.U32.AND P3, PT, R24.reuse, R16, PT ;  /* 0x000000101800720c */ /* 0x040fe20003f64070 */
[--C-:B------:R-:W-:Y:S01]  /*f4e0*/  @!P0 IMAD.IADD R13, R13, 0x1, -R24.reuse ;  /* 0x000000010d0d8824 */ /* 0x100fe200078e0a18 */
[----:B------:R-:W-:Y:S01]  /*f4f0*/  ISETP.GT.U32.AND P0, PT, R24, R12, PT ;  /* 0x0000000c1800720c */ /* 0x000fe20003f04070 */
[--C-:B------:R-:W-:Y:S01]  /*f500*/  @!P4 IMAD.IADD R9, R9, 0x1, -R24.reuse ;  /* 0x000000010909c824 */ /* 0x100fe200078e0a18 */
[----:B------:R-:W-:Y:S01]  /*f510*/  ISETP.GE.AND P4, PT, R7, RZ, PT ;  /* 0x000000ff0700720c */ /* 0x000fe20003f86270 */
[----:B------:R-:W-:Y:S01]  /*f520*/  IMAD.HI.U32 R7, R2, R0, RZ ;  /* 0x0000000002077227 */ /* 0x000fe200078e00ff */
[----:B------:R-:W-:Y:S03]  /*f530*/  STL [R1+0x390], R20 ;  /* 0x0003901401007387 */ /* 0x000fe60000100800 */
[--C-:B------:R-:W-:Y:S01]  /*f540*/  @!P6 IMAD.IADD R15, R15, 0x1, -R24.reuse ;  /* 0x000000010f0fe824 */ /* 0x100fe200078e0a18 */
[----:B------:R-:W-:Y:S01]  /*f550*/  ISETP.GE.AND P6, PT, R5, RZ, PT ;  /* 0x000000ff0500720c */ /* 0x000fe20003fc6270 */
[--C-:B------:R-:W-:Y:S01]  /*f560*/  @!P2 IMAD.IADD R10, R10, 0x1, -R24.reuse ;  /* 0x000000010a0aa824 */ /* 0x100fe200078e0a18 */
[----:B------:R-:W-:Y:S01]  /*f570*/  ISETP.GE.AND P2, PT, R8, RZ, PT ;  /* 0x000000ff0800720c */ /* 0x000fe20003f46270 */
[--C-:B------:R-:W-:Y:S01]  /*f580*/  @!P3 IMAD.IADD R16, R16, 0x1, -R24.reuse ;  /* 0x000000011010b824 */ /* 0x100fe200078e0a18 */
[----:B------:R0:W-:Y:S01]  /*f590*/  STL [R1+0x38c], R4 ;  /* 0x00038c0401007387 */ /* 0x0001e20000100800 */
[----:B------:R-:W-:Y:S01]  /*f5a0*/  IMAD.MOV R5, RZ, RZ, -R7 ;  /* 0x000000ffff057224 */ /* 0x000fe200078e0a07 */
[----:B------:R-:W-:Y:S01]  /*f5b0*/  ISETP.GE.AND P3, PT, R6, RZ, PT ;  /* 0x000000ff0600720c */ /* 0x000fe20003f66270 */
[----:B------:R-:W-:Y:S01]  /*f5c0*/  @!P0 IMAD.IADD R12, R12, 0x1, -R24 ;  /* 0x000000010c0c8824 */ /* 0x000fe200078e0a18 */
[C---:B------:R-:W-:Y:S01]  /*f5d0*/  ISETP.GT.U32.AND P0, PT, R24.reuse, R16, PT ;  /* 0x000000101800720c */ /* 0x040fe20003f04070 */
[C---:B------:R-:W-:Y:S01]  /*f5e0*/  IMAD R5, R24.reuse, R5, R0 ;  /* 0x0000000518057224 */ /* 0x040fe200078e0200 */
[C---:B------:R-:W-:Y:S01]  /*f5f0*/  IADD3 R0, R29.reuse, 0xe0, RZ ;  /* 0x000000e01d007810 */ /* 0x040fe20007ffe0ff */
[----:B------:R-:W-:Y:S01]  /*f600*/  IMAD.MOV.U32 R7, RZ, RZ, R10 ;  /* 0x000000ffff077224 */ /* 0x000fe200078e000a */
[C---:B------:R-:W-:Y:S01]  /*f610*/  IADD3 R10, R29.reuse, 0xdf, RZ ;  /* 0x000000df1d0a7810 */ /* 0x040fe20007ffe0ff */
[----:B------:R-:W-:Y:S01]  /*f620*/  IMAD.MOV.U32 R17, RZ, RZ, R13 ;  /* 0x000000ffff117224 */ /* 0x000fe200078e000d */
[C---:B------:R-:W-:Y:S01]  /*f630*/  IADD3 R13, R29.reuse, 0xda, RZ ;  /* 0x000000da1d0d7810 */ /* 0x040fe20007ffe0ff */
[----:B------:R-:W-:Y:S01]  /*f640*/  @!P4 IMAD.MOV R7, RZ, RZ, -R7 ;  /* 0x000000ffff07c224 */ /* 0x000fe200078e0a07 */
[----:B------:R-:W-:Y:S01]  /*f650*/  ISETP.GT.U32.AND P4, PT, R24, R5, PT ;  /* 0x000000051800720c */ /* 0x000fe20003f84070 */
[----:B------:R-:W-:Y:S01]  /*f660*/  IMAD.MOV.U32 R18, RZ, RZ, R9 ;  /* 0x000000ffff127224 */ /* 0x000fe200078e0009 */
[----:B------:R-:W-:Y:S01]  /*f670*/  IADD3 R9, R29, 0xdd, RZ ;  /* 0x000000dd1d097810 */ /* 0x000fe20007ffe0ff */
[----:B0-----:R-:W-:-:S04]  /*f680*/  IMAD.HI.U32 R4, R2, R3, RZ ;  /* 0x0000000302047227 */ /* 0x001fc800078e00ff */
[----:B------:R-:W-:Y:S01]  /*f690*/  @!P5 IMAD.MOV R17, RZ, RZ, -R17 ;  /* 0x000000ffff11d224 */ /* 0x000fe200078e0a11 */
[----:B------:R-:W-:Y:S01]  /*f6a0*/  ISETP.GT.U32.AND P5, PT, R24, R12, PT ;  /* 0x0000000c1800720c */ /* 0x000fe20003fa4070 */
[----:B------:R-:W-:Y:S02]  /*f6b0*/  IMAD.MOV.U32 R6, RZ, RZ, R15 ;  /* 0x000000ffff067224 */ /* 0x000fe400078e000f */
[----:B------:R-:W-:Y:S01]  /*f6c0*/  @!P1 IMAD.MOV R18, RZ, RZ, -R18 ;  /* 0x000000ffff129224 */ /* 0x000fe200078e0a12 */
[----:B------:R-:W-:Y:S01]  /*f6d0*/  ISETP.GE.AND P1, PT, R14, RZ, PT ;  /* 0x000000ff0e00720c */ /* 0x000fe20003f26270 */
[----:B------:R-:W-:Y:S02]  /*f6e0*/  IMAD.MOV R4, RZ, RZ, -R4 ;  /* 0x000000ffff047224 */ /* 0x000fe400078e0a04 */
[----:B------:R-:W-:Y:S01]  /*f6f0*/  @!P2 IMAD.MOV R6, RZ, RZ, -R6 ;  /* 0x000000ffff06a224 */ /* 0x000fe200078e0a06 */
[----:B------:R-:W-:Y:S01]  /*f700*/  STL [R1+0x388], R18 ;  /* 0x0003881201007387 */ /* 0x000fe20000100800 */
[----:B------:R-:W-:Y:S01]  /*f710*/  IMAD R3, R24, R4, R3 ;  /* 0x0000000418037224 */ /* 0x000fe200078e0203 */
[----:B------:R-:W-:Y:S01]  /*f720*/  IADD3 R4, R29, 0xe1, RZ ;  /* 0x000000e11d047810 */ /* 0x000fe20007ffe0ff */
[--C-:B------:R-:W-:Y:S01]  /*f730*/  @!P0 IMAD.IADD R16, R16, 0x1, -R24.reuse ;  /* 0x0000000110108824 */ /* 0x100fe200078e0a18 */
[----:B------:R-:W-:Y:S01]  /*f740*/  STL [R1+0x384], R17 ;  /* 0x0003841101007387 */ /* 0x000fe20000100800 */
[----:B------:R-:W-:Y:S01]  /*f750*/  ISETP.GE.AND P0, PT, R11, RZ, PT ;  /* 0x000000ff0b00720c */ /* 0x000fe20003f06270 */
[--C-:B------:R-:W-:Y:S01]  /*f760*/  @!P4 IMAD.IADD R5, R5, 0x1, -R24.reuse ;  /* 0x000000010505c824 */ /* 0x100fe200078e0a18 */
[----:B------:R-:W-:Y:S01]  /*f770*/  IABS R11, R4 ;  /* 0x00000004000b7213 */ /* 0x000fe20000000000 */
[----:B------:R0:W-:Y:S01]  /*f780*/  STL [R1+0x380], R7 ;  /* 0x0003800701007387 */ /* 0x0001e20000100800 */
[----:B------:R-:W-:Y:S01]  /*f790*/  ISETP.GT.U32.AND P2, PT, R24, R3, PT ;  /* 0x000000031800720c */ /* 0x000fe20003f44070 */
[----:B------:R-:W-:Y:S01]  /*f7a0*/  @!P5 IMAD.IADD R12, R12, 0x1, -R24 ;  /* 0x000000010c0cd824 */ /* 0x000fe200078e0a18 */
[----:B------:R-:W-:Y:S01]  /*f7b0*/  ISETP.GE.AND P5, PT, R4, RZ, PT ;  /* 0x000000ff0400720c */ /* 0x000fe20003fa6270 */
[----:B------:R1:W-:Y:S01]  /*f7c0*/  STL [R1+0x364], R6 ;  /* 0x0003640601007387 */ /* 0x0003e20000100800 */
[----:B------:R-:W-:Y:S01]  /*f7d0*/  ISETP.GE.AND P4, PT, R0, RZ, PT ;  /* 0x000000ff0000720c */ /* 0x000fe20003f86270 */
[----:B0-----:R-:W-:Y:S01]  /*f7e0*/  IMAD.MOV.U32 R7, RZ, RZ, R16 ;  /* 0x000000ffff077224 */ /* 0x001fe200078e0010 */
[----:B------:R-:W-:-:S02]  /*f7f0*/  IADD3 R16, R29, 0xdb, RZ ;  /* 0x000000db1d107810 */ /* 0x000fc40007ffe0ff */
[----:B-1----:R-:W-:Y:S01]  /*f800*/  IABS R6, R0 ;  /* 0x0000000000067213 */ /* 0x002fe20000000000 */
[----:B------:R-:W-:Y:S01]  /*f810*/  @!P6 IMAD.MOV R7, RZ, RZ, -R7 ;  /* 0x000000ffff07e224 */ /* 0x000fe200078e0a07 */
[----:B------:R-:W-:-:S03]  /*f820*/  ISETP.GT.U32.AND P6, PT, R24, R5, PT ;  /* 0x000000051800720c */ /* 0x000fc60003fc4070 */
[----:B------:R-:W-:Y:S02]  /*f830*/  @!P2 IMAD.IADD R3, R3, 0x1, -R24 ;  /* 0x000000010303a824 */ /* 0x000fe400078e0a18 */
[----:B------:R-:W-:Y:S01]  /*f840*/  IMAD.MOV.U32 R4, RZ, RZ, R6 ;  /* 0x000000ffff047224 */ /* 0x000fe200078e0006 */
[----:B------:R0:W-:Y:S01]  /*f850*/  STL [R1+0x368], R7 ;  /* 0x0003680701007387 */ /* 0x0001e20000100800 */
[----:B------:R-:W-:Y:S01]  /*f860*/  IMAD.HI.U32 R6, R2, R11, RZ ;  /* 0x0000000b02067227 */ /* 0x000fe200078e00ff */
[----:B------:R-:W-:-:S03]  /*f870*/  ISETP.GT.U32.AND P2, PT, R24, R3, PT ;  /* 0x000000031800720c */ /* 0x000fc60003f44070 */
[----:B------:R-:W-:Y:S02]  /*f880*/  IMAD.MOV R6, RZ, RZ, -R6 ;  /* 0x000000ffff067224 */ /* 0x000fe400078e0a06 */
[----:B------:R-:W-:-:S04]  /*f890*/  IMAD.HI.U32 R0, R2, R4, RZ ;  /* 0x0000000402007227 */ /* 0x000fc800078e00ff */
[C---:B------:R-:W-:Y:S02]  /*f8a0*/  IMAD R11, R24.reuse, R6, R11 ;  /* 0x00000006180b7224 */ /* 0x040fe400078e020b */
[----:B------:R-:W-:Y:S02]  /*f8b0*/  @!P6 IMAD.IADD R5, R5, 0x1, -R24 ;  /* 0x000000010505e824 */ /* 0x000fe400078e0a18 */
[----:B------:R-:W-:Y:S01]  /*f8c0*/  IMAD.MOV R0, RZ, RZ, -R0 ;  /* 0x000000ffff007224 */ /* 0x000fe200078e0a00 */
[C---:B------:R-:W-:Y:S01]  /*f8d0*/  ISETP.GT.U32.AND P6, PT, R24.reuse, R11, PT ;  /* 0x0000000b1800720c */ /* 0x040fe20003fc4070 */
[----:B0-----:R-:W-:Y:S02]  /*f8e0*/  IMAD.MOV.U32 R7, RZ, RZ, R12 ;  /* 0x000000ffff077224 */ /* 0x001fe400078e000c */
[----:B------:R-:W-:Y:S01]  /*f8f0*/  IMAD R4, R24, R0, R4 ;  /* 0x0000000018047224 */ /* 0x000fe200078e0204 */
[----:B------:R-:W-:Y:S01]  /*f900*/  IADD3 R0, R29, 0xdc, RZ ;  /* 0x000000dc1d007810 */ /* 0x000fe20007ffe0ff */
[----:B------:R-:W-:-:S02]  /*f910*/  IMAD.MOV.U32 R12, RZ, RZ, R5 ;  /* 0x000000ffff0c7224 */ /* 0x000fc400078e0005 */
[----:B------:R-:W-:Y:S01]  /*f920*/  @!P3 IMAD.MOV R7, RZ, RZ, -R7 ;  /* 0x000000ffff07b224 */ /* 0x000fe200078e0a07 */
[----:B------:R-:W-:Y:S01]  /*f930*/  ISETP.GE.AND P3, PT, R10, RZ, PT ;  /* 0x000000ff0a00720c */ /* 0x000fe20003f66270 */
[----:B------:R-:W-:Y:S01]  /*f940*/  @!P1 IMAD.MOV R12, RZ, RZ, -R12 ;  /* 0x000000ffff0c9224 */ /* 0x000fe200078e0a0c */
[----:B------:R-:W-:Y:S01]  /*f950*/  ISETP.GT.U32.AND P1, PT, R24, R4, PT ;  /* 0x000000041800720c */ /* 0x000fe20003f24070 */
[--C-:B------:R-:W-:Y:S01]  /*f960*/  @!P2 IMAD.IADD R3, R3, 0x1, -R24.reuse ;  /* 0x000000010303a824 */ /* 0x100fe200078e0a18 */
[----:B------:R-:W-:Y:S01]  /*f970*/  IABS R10, R10 ;  /* 0x0000000a000a7213 */ /* 0x000fe20000000000 */
[----:B------:R-:W-:Y:S01]  /*f980*/  @!P6 IMAD.IADD R11, R11, 0x1, -R24 ;  /* 0x000000010b0be824 */ /* 0x000fe200078e0a18 */
[----:B------:R0:W-:Y:S01]  /*f990*/  STL [R1+0x36c], R7 ;  /* 0x00036c0701007387 */ /* 0x0001e20000100800 */
[----:B------:R-:W-:Y:S02]  /*f9a0*/  IMAD.MOV.U32 R8, RZ, RZ, R3 ;  /* 0x000000ffff087224 */ /* 0x000fe400078e0003 */
[----:B------:R-:W-:Y:S01]  /*f9b0*/  IMAD.HI.U32 R6, R2, R10, RZ ;  /* 0x0000000a02067227 */ /* 0x000fe200078e00ff */
[----:B------:R-:W-:Y:S01]  /*f9c0*/  ISETP.GT.U32.AND P6, PT, R24, R11, PT ;  /* 0x0000000b1800720c */ /* 0x000fe20003fc4070 */
[----:B------:R-:W-:Y:S02]  /*f9d0*/  STL [R1+0x370], R12 ;  /* 0x0003700c01007387 */ /* 0x000fe40000100800 */
[----:B------:R-:W-:Y:S01]  /*f9e0*/  @!P0 IMAD.MOV R8, RZ, RZ, -R8 ;  /* 0x000000ffff088224 */ /* 0x000fe200078e0a08 */
[----:B------:R-:W-:Y:S01]  /*f9f0*/  ISETP.GE.AND P0, PT, R9, RZ, PT ;  /* 0x000000ff0900720c */ /* 0x000fe20003f06270 */
[----:B------:R-:W-:Y:S01]  /*fa00*/  IMAD.MOV R5, RZ, RZ, -R6 ;  /* 0x000000ffff057224 */ /* 0x000fe200078e0a06 */
[----:B0-----:R-:W-:Y:S01]  /*fa10*/  IADD3 R7, R29, 0xde, RZ ;  /* 0x000000de1d077810 */ /* 0x001fe20007ffe0ff */
        /* <DEDUP_REMOVED lines=22> */
[----:B------:R-:W-:Y:S01]  /*fb80*/  @!P1 IMAD.IADD R4, R4, 0x1, -R24 ;  /* 0x0000000104049824 */ /* 0x000fe200078e0a18 */
[C---:B------:R-:W-:Y:S01]  /*fb90*/  ISETP.GT.U32.AND P1, PT, R24.reuse, R9, PT ;  /* 0x000000091800720c */ /* 0x040fe20003f24070 */
[----:B------:R-:W-:Y:S01]  /*fba0*/  @!P5 IMAD.MOV R12, RZ, RZ, -R12 ;  /* 0x000000ffff0cd224 */ /* 0x000fe200078e0a0c */
[----:B------:R-:W-:Y:S01]  /*fbb0*/  ISETP.GT.U32.AND P5, PT, R24, R7, PT ;  /* 0x000000071800720c */ /* 0x000fe20003fa4070 */
        /* <DEDUP_REMOVED lines=21> */
[----:B------:R-:W-:Y:S01]  /*fd10*/  IMAD R12, R24, R4, R12 ;  /* 0x00000004180c7224 */ /* 0x000fe200078e020c */
[----:B------:R-:W-:Y:S01]  /*fd20*/  IADD3 R4, R29, 0xd7, RZ ;  /* 0x000000d71d047810 */ /* 0x000fe20007ffe0ff */
[--C-:B------:R-:W-:Y:S01]  /*fd30*/  @!P5 IMAD.IADD R10, R10, 0x1, -R24.reuse ;  /* 0x000000010a0ad824 */ /* 0x100fe200078e0a18 */
[C---:B------:R-:W-:Y:S01]  /*fd40*/  ISETP.GT.U32.AND P5, PT, R24.reuse, R3, PT ;  /* 0x000000031800720c */ /* 0x040fe20003fa4070 */
        /* <DEDUP_REMOVED lines=23> */
[C---:B------:R-:W-:Y:S02]  /*fec0*/  IMAD R13, R24.reuse, R7, R13 ;  /* 0x00000007180d7224 */ /* 0x040fe400078e020d */
[----:B------:R-:W-:Y:S01]  /*fed0*/  @!P2 IMAD.MOV R17, RZ, RZ, -R17 ;  /* 0x000000ffff11a224 */ /* 0x000fe200078e0a11 */
[----:B------:R-:W-:Y:S01]  /*fee0*/  ISETP.GT.U32.AND P2, PT, R24, R15, PT ;  /* 0x0000000f1800720c */ /* 0x000fe20003f44070 */
[--C-:B------:R-:W-:Y:S01]  /*fef0*/  @!P6 IMAD.IADD R12, R12, 0x1, -R24.reuse ;  /* 0x000000010c0ce824 */ /* 0x100fe200078e0a18 */
[----:B------:R-:W-:Y:S01]  /*ff00*/  ISETP.GT.U32.AND P6, PT, R24, R13, PT ;  /* 0x0000000d1800720c */ /* 0x000fe20003fc4070 */
[----:B------:R-:W-:Y:S01]  /*ff10*/  IMAD.HI.U32 R0, R2, R14, RZ ;  /* 0x0000000e02007227 */ /* 0x000fe200078e00ff */
[----:B------:R-:W-:Y:S03]  /*ff20*/  STL [R1+0x354], R17 ;  /* 0x0003541101007387 */ /* 0x000fe60000100800 */
[----:B------:R-:W-:Y:S01]  /*ff30*/  @!P3 IMAD.IADD R3, R3, 0x1, -R24 ;  /* 0x000000010303b824 */ /* 0x000fe200078e0a18 */
[----:B------:R-:W-:Y:S01]  /*ff40*/  ISETP.GE.AND P3, PT, R5, RZ, PT ;  /* 0x000000ff0500720c */ /* 0x000fe20003f66270 */
[----:B------:R-:W-:Y:S01]  /*ff50*/  IMAD.MOV R0, RZ, RZ, -R0 ;  /* 0x000000ffff007224 */ /* 0x000fe200078e0a00 */
[C---:B------:R-:W-:Y:S01]  /*ff60*/  IADD3 R5, R29.reuse, 0xd5, RZ ;  /* 0x000000d51d057810 */ /* 0x040fe20007ffe0ff */
[----:B------:R-:W-:Y:S01]  /*ff70*/  @!P0 IMAD.MOV R9, RZ, RZ, -R9 ;  /* 0x000000ffff098224 */ /* 0x000fe200078e0a09 */
[----:B------:R-:W-:Y:S01]  /*ff80*/  ISETP.GE.AND P0, PT, R6, RZ, PT ;  /* 0x000000ff0600720c */ /* 0x000fe20003f06270 */
[----:B------:R-:W-:Y:S01]  /*ff90*/  IMAD.MOV.U32 R6, RZ, RZ, R3 ;  /* 0x000000ffff067224 */ /* 0x000fe200078e0003 */
[C---:B------:R-:W-:Y:S01]  /*ffa0*/  IADD3 R3, R29.reuse, 0xd3, RZ ;  /* 0x000000d31d037810 */ /* 0x040fe20007ffe0ff */
[----:B------:R-:W-:Y:S01]  /*ffb0*/  IMAD R14, R24, R0, R14 ;  /* 0x00000000180e7224 */ /* 0x000fe200078e020e */
[----:B------:R-:W-:Y:S01]  /*ffc0*/  IADD3 R0, R29, 0xd6, RZ ;  /* 0x000000d61d007810 */ /* 0x000fe20007ffe0ff */
[----:B------:R-:W-:Y:S01]  /*ffd0*/  @!P1 IMAD.MOV R8, RZ, RZ, -R8 ;  /* 0x000000ffff089224 */ /* 0x000fe200078e0a08 */
[----:B------:R-:W-:Y:S01]  /*ffe0*/  STL [R1+0x358], R9 ;  /* 0x0003580901007387 */ /* 0x000fe20000100800 */
[----:B------:R-:W-:Y:S01]  /*fff0*/  @!P2 IMAD.IADD R15, R15, 0x1, -R24 ;  /* 0x000000010f0fa824 */ /* 0x000fe200078e0a18 */
[----:B------:R-:W-:Y:S01]  /*10000*/  ISETP.GE.AND P2, PT, R4, RZ, PT ;  /* 0x000000ff0400720c */ /* 0x000fe20003f46270 */
[----:B------:R-:W-:Y:S01]  /*10010*/  @!P4 IMAD.MOV R6, RZ, RZ, -R6 ;  /* 0x000000ffff06c224 */ /* 0x000fe200078e0a06 */
[----:B------:R-:W-:Y:S01]  /*10020*/  IABS R4, R5 ;  /* 0x0000000500047213 */ /* 0x000fe20000000000 */
[----:B------:R-:W-:Y:S01]  /*10030*/  @!P6 IMAD.IADD R13, R13, 0x1, -R24 ;  /* 0x000000010d0de824 */ /* 0x000fe200078e0a18 */
[C---:B------:R-:W-:Y:S01]  /*10040*/  ISETP.GT.U32.AND P1, PT, R24.reuse, R14, PT ;  /* 0x0000000e1800720c */ /* 0x040fe20003f24070 */
[----:B------:R1:W-:Y:S01]  /*10050*/  STL [R1+0x35c], R8 ;  /* 0x00035c0801007387 */ /* 0x0003e20000100800 */
[----:B------:R-:W-:Y:S01]  /*10060*/  IABS R10, R0 ;  /* 0x00000000000a7213 */ /* 0x000fe20000000000 */
[----:B0-----:R-:W-:Y:S01]  /*10070*/  IMAD.MOV.U32 R18, RZ, RZ, R12 ;  /* 0x000000ffff127224 */ /* 0x001fe200078e000c */
[C---:B------:R-:W-:Y:S01]  /*10080*/  ISETP.GT.U32.AND P6, PT, R24.reuse, R13, PT ;  /* 0x0000000d1800720c */ /* 0x040fe20003fc4070 */
[----:B------:R0:W-:Y:S01]  /*10090*/  STL [R1+0x360], R6 ;  /* 0x0003600601007387 */ /* 0x0001e20000100800 */
[----:B------:R-:W-:Y:S01]  /*100a0*/  ISETP.GT.U32.AND P4, PT, R24, R15, PT ;  /* 0x0000000f1800720c */ /* 0x000fe20003f84070 */
[----:B------:R-:W-:-:S04]  /*100b0*/  IMAD.HI.U32 R7, R2, R10, RZ ;  /* 0x0000000a02077227 */ /* 0x000fc800078e00ff */
[----:B------:R-:W-:Y:S01]  /*100c0*/  IMAD.MOV R7, RZ, RZ, -R7 ;  /* 0x000000ffff077224 */ /* 0x000fe200078e0a07 */
[----:B-1----:R-:W-:Y:S01]  /*100d0*/  IADD3 R8, R29, 0xd4, RZ ;  /* 0x000000d41d087810 */ /* 0x002fe20007ffe0ff */
[----:B------:R-:W-:Y:S02]  /*100e0*/  @!P1 IMAD.IADD R14, R14, 0x1, -R24 ;  /* 0x000000010e0e9824 */ /* 0x000fe400078e0a18 */
[----:B0-----:R-:W-:Y:S01]  /*100f0*/  IMAD.HI.U32 R6, R2, R4, RZ ;  /* 0x0000000402067227 */ /* 0x001fe200078e00ff */
[----:B------:R-:W-:Y:S02]  /*10100*/  IABS R11, R8 ;  /* 0x00000008000b7213 */ /* 0x000fe40000000000 */
[----:B------:R-:W-:Y:S01]  /*10110*/  ISETP.GT.U32.AND P1, PT, R24, R14, PT ;  /* 0x0000000e1800720c */ /* 0x000fe20003f24070 */
[----:B------:R-:W-:Y:S02]  /*10120*/  IMAD.MOV R6, RZ, RZ, -R6 ;  /* 0x000000ffff067224 */ /* 0x000fe400078e0a06 */
[----:B------:R-:W-:-:S02]  /*10130*/  @!P6 IMAD.IADD R13, R13, 0x1, -R24 ;  /* 0x000000010d0de824 */ /* 0x000fc400078e0a18 */
[C---:B------:R-:W-:Y:S01]  /*10140*/  IMAD R4, R24.reuse, R6, R4 ;  /* 0x0000000618047224 */ /* 0x040fe200078e0204 */
[----:B------:R-:W-:Y:S01]  /*10150*/  IADD3 R6, R29, 0xd2, RZ ;  /* 0x000000d21d067810 */ /* 0x000fe20007ffe0ff */
[C---:B------:R-:W-:Y:S01]  /*10160*/  IMAD R10, R24.reuse, R7, R10 ;  /* 0x00000007180a7224 */ /* 0x040fe200078e020a */
[----:B------:R-:W-:Y:S01]  /*10170*/  IABS R7, R3 ;  /* 0x0000000300077213 */ /* 0x000fe20000000000 */
[--C-:B------:R-:W-:Y:S01]  /*10180*/  @!P4 IMAD.IADD R15, R15, 0x1, -R24.reuse ;  /* 0x000000010f0fc824 */ /* 0x100fe200078e0a18 */
[----:B------:R-:W-:Y:S01]  /*10190*/  ISETP.GT.U32.AND P6, PT, R24, R4, PT ;  /* 0x000000041800720c */ /* 0x000fe20003fc4070 */
[----:B------:R-:W-:Y:S01]  /*101a0*/  IMAD.HI.U32 R16, R2, R11, RZ ;  /* 0x0000000b02107227 */ /* 0x000fe200078e00ff */
[----:B------:R-:W-:Y:S02]  /*101b0*/  ISETP.GT.U32.AND P4, PT, R24, R10, PT ;  /* 0x0000000a1800720c */ /* 0x000fe40003f84070 */
[----:B------:R-:W-:Y:S01]  /*101c0*/  IABS R9, R6 ;  /* 0x0000000600097213 */ /* 0x000fe20000000000 */
[----:B------:R-:W-:Y:S01]  /*101d0*/  @!P1 IMAD.IADD R14, R14, 0x1, -R24 ;  /* 0x000000010e0e9824 */ /* 0x000fe200078e0a18 */
[----:B------:R-:W-:Y:S01]  /*101e0*/  ISETP.GE.AND P1, PT, R0, RZ, PT ;  /* 0x000000ff0000720c */ /* 0x000fe20003f26270 */
[----:B------:R-:W-:-:S04]  /*101f0*/  IMAD.HI.U32 R0, R2, R7, RZ ;  /* 0x0000000702007227 */ /* 0x000fc800078e00ff */
[----:B------:R-:W-:Y:S02]  /*10200*/  IMAD.MOV R16, RZ, RZ, -R16 ;  /* 0x000000ffff107224 */ /* 0x000fe400078e0a10 */
[--C-:B------:R-:W-:Y:S02]  /*10210*/  @!P6 IMAD.IADD R4, R4, 0x1, -R24.reuse ;  /* 0x000000010404e824 */ /* 0x100fe400078e0a18 */
[----:B------:R-:W-:Y:S01]  /*10220*/  @!P4 IMAD.IADD R10, R10, 0x1, -R24 ;  /* 0x000000010a0ac824 */ /* 0x000fe200078e0a18 */
[----:B------:R-:W-:Y:S01]  /*10230*/  ISETP.GE.AND P4, PT, R5, RZ, PT ;  /* 0x000000ff0500720c */ /* 0x000fe20003f86270 */
[----:B------:R-:W-:Y:S01]  /*10240*/  IMAD.HI.U32 R12, R2, R9, RZ ;  /* 0x00000009020c7227 */ /* 0x000fe200078e00ff */
[----:B------:R-:W-:Y:S02]  /*10250*/  ISETP.GT.U32.AND P6, PT, R24, R4, PT ;  /* 0x000000041800720c */ /* 0x000fe40003fc4070 */
[----:B------:R-:W-:Y:S01]  /*10260*/  IADD3 R5, R29, 0xd1, RZ ;  /* 0x000000d11d057810 */ /* 0x000fe20007ffe0ff */
[----:B------:R-:W-:-:S02]  /*10270*/  IMAD.MOV R0, RZ, RZ, -R0 ;  /* 0x000000ffff007224 */ /* 0x000fc400078e0a00 */
[C---:B------:R-:W-:Y:S02]  /*10280*/  IMAD R11, R24.reuse, R16, R11 ;  /* 0x00000010180b7224 */ /* 0x040fe400078e020b */
[----:B------:R-:W-:Y:S02]  /*10290*/  IMAD.MOV.U32 R17, RZ, RZ, R15 ;  /* 0x000000ffff117224 */ /* 0x000fe400078e000f */
[----:B------:R-:W-:Y:S01]  /*102a0*/  @!P5 IMAD.MOV R18, RZ, RZ, -R18 ;  /* 0x000000ffff12d224 */ /* 0x000fe200078e0a12 */
[C---:B------:R-:W-:Y:S01]  /*102b0*/  ISETP.GT.U32.AND P5, PT, R24.reuse, R10, PT ;  /* 0x0000000a1800720c */ /* 0x040fe20003fa4070 */
[----:B------:R-:W-:Y:S02]  /*102c0*/  IMAD.MOV R12, RZ, RZ, -R12 ;  /* 0x000000ffff0c7224 */ /* 0x000fe400078e0a0c */
[C---:B------:R-:W-:Y:S01]  /*102d0*/  IMAD R7, R24.reuse, R0, R7 ;  /* 0x0000000018077224 */ /* 0x040fe200078e0207 */
[----:B------:R-:W-:Y:S01]  /*102e0*/  IABS R0, R5 ;  /* 0x0000000500007213 */ /* 0x000fe20000000000 */
[----:B------:R-:W-:Y:S01]  /*102f0*/  @!P0 IMAD.MOV R17, RZ, RZ, -R17 ;  /* 0x000000ffff118224 */ /* 0x000fe200078e0a11 */
[----:B------:R-:W-:Y:S01]  /*10300*/  ISETP.GT.U32.AND P0, PT, R24, R11, PT ;  /* 0x0000000b1800720c */ /* 0x000fe20003f04070 */
[----:B------:R-:W-:Y:S01]  /*10310*/  @!P3 IMAD.MOV R14, RZ, RZ, -R14 ;  /* 0x000000ffff0eb224 */ /* 0x000fe200078e0a0e */
[----:B------:R-:W-:Y:S01]  /*10320*/  ISETP.GE.AND P3, PT, R8, RZ, PT ;  /* 0x000000ff0800720c */ /* 0x000fe20003f66270 */
[C---:B------:R-:W-:Y:S01]  /*10330*/  IMAD R8, R24.reuse, R12, R9 ;  /* 0x0000000c18087224 */ /* 0x040fe200078e0209 */
[----:B------:R-:W-:Y:S01]  /*10340*/  STL [R1+0x2e8], R18 ;  /* 0x0002e81201007387 */ /* 0x000fe20000100800 */
[----:B------:R-:W-:Y:S01]  /*10350*/  @!P2 IMAD.MOV R13, RZ, RZ, -R13 ;  /* 0x000000ffff0da224 */ /* 0x000fe200078e0a0d */
[----:B------:R-:W-:Y:S01]  /*10360*/  ISETP.GT.U32.AND P2, PT, R24, R7, PT ;  /* 0x000000071800720c */ /* 0x000fe20003f44070 */
[--C-:B------:R-:W-:Y:S01]  /*10370*/  @!P6 IMAD.IADD R4, R4, 0x1, -R24.reuse ;  /* 0x000000010404e824 */ /* 0x100fe200078e0a18 */
[----:B------:R-:W-:Y:S01]  /*10380*/  ISETP.GT.U32.AND P6, PT, R24, R8, PT ;  /* 0x000000081800720c */ /* 0x000fe20003fc4070 */
[--C-:B------:R-:W-:Y:S01]  /*10390*/  @!P5 IMAD.IADD R10, R10, 0x1, -R24.reuse ;  /* 0x000000010a0ad824 */ /* 0x100fe200078e0a18 */
[----:B------:R-:W-:Y:S01]  /*103a0*/  ISETP.GE.AND P5, PT, R3, RZ, PT ;  /* 0x000000ff0300720c */ /* 0x000fe20003fa6270 */
[----:B------:R-:W-:Y:S01]  /*103b0*/  IMAD.HI.U32 R9, R2, R0, RZ ;  /* 0x0000000002097227 */ /* 0x000fe200078e00ff */
[----:B------:R-:W-:Y:S01]  /*103c0*/  IADD3 R3, R29, 0xd0, RZ ;  /* 0x000000d01d037810 */ /* 0x000fe20007ffe0ff */
[----:B------:R-:W-:Y:S02]  /*103d0*/  STL [R1+0x2ec], R17 ;  /* 0x0002ec1101007387 */ /* 0x000fe40000100800 */
[----:B------:R-:W-:Y:S01]  /*103e0*/  @!P0 IMAD.IADD R11, R11, 0x1, -R24 ;  /* 0x000000010b0b8824 */ /* 0x000fe200078e0a18 */
[----:B------:R-:W-:Y:S01]  /*103f0*/  ISETP.GE.AND P0, PT, R6, RZ, PT ;  /* 0x000000ff0600720c */ /* 0x000fe20003f06270 */
[----:B------:R-:W-:Y:S01]  /*10400*/  IMAD.MOV.U32 R12, RZ, RZ, R10 ;  /* 0x000000ffff0c7224 */ /* 0x000fe200078e000a */
[----:B------:R-:W-:Y:S01]  /*10410*/  IABS R10, R3 ;  /* 0x00000003000a7213 */ /* 0x000fe20000000000 */
[----:B------:R-:W-:Y:S01]  /*10420*/  @!P2 IMAD.IADD R7, R7, 0x1, -R24 ;  /* 0x000000010707a824 */ /* 0x000fe200078e0a18 */
[----:B------:R-:W-:Y:S01]  /*10430*/  ISETP.GT.U32.AND P2, PT, R24, R11, PT ;  /* 0x0000000b1800720c */ /* 0x000fe20003f44070 */
[----:B------:R-:W-:Y:S01]  /*10440*/  @!P1 IMAD.MOV R12, RZ, RZ, -R12 ;  /* 0x000000ffff0c9224 */ /* 0x000fe200078e0a0c */
[----:B------:R-:W-:Y:S01]  /*10450*/  STL [R1+0x2fc], R14 ;  /* 0x0002fc0e01007387 */ /* 0x000fe20000100800 */
[----:B------:R-:W-:Y:S01]  /*10460*/  @!P6 IMAD.IADD R8, R8, 0x1, -R24 ;  /* 0x000000010808e824 */ /* 0x000fe200078e0a18 */
[----:B------:R-:W-:Y:S01]  /*10470*/  ISETP.GT.U32.AND P1, PT, R24, R7, PT ;  /* 0x000000071800720c */ /* 0x000fe20003f24070 */
[----:B------:R-:W-:Y:S01]  /*10480*/  IMAD.MOV R9, RZ, RZ, -R9 ;  /* 0x000000ffff097224 */ /* 0x000fe200078e0a09 */
[----:B------:R0:W-:Y:S01]  /*10490*/  STL [R1+0x340], R13 ;  /* 0x0003400d01007387 */ /* 0x0001e20000100800 */
[----:B------:R-:W-:-:S02]  /*104a0*/  IADD3 R6, R29, 0xcf, RZ ;  /* 0x000000cf1d067810 */ /* 0x000fc40007ffe0ff */
[C---:B------:R-:W-:Y:S01]  /*104b0*/  ISETP.GT.U32.AND P6, PT, R24.reuse, R8, PT ;  /* 0x000000081800720c */ /* 0x040fe20003fc4070 */
[----:B------:R1:W-:Y:S01]  /*104c0*/  STL [R1+0x344], R12 ;  /* 0x0003440c01007387 */ /* 0x0003e20000100800 */
[----:B------:R-:W-:Y:S01]  /*104d0*/  IMAD R0, R24, R9, R0 ;  /* 0x0000000918007224 */ /* 0x000fe200078e0200 */
[----:B------:R-:W-:Y:S01]  /*104e0*/  IABS R9, R6 ;  /* 0x0000000600097213 */ /* 0x000fe20000000000 */
[----:B------:R-:W-:-:S03]  /*104f0*/  @!P2 IMAD.IADD R11, R11, 0x1, -R24 ;  /* 0x000000010b0ba824 */ /* 0x000fc600078e0a18 */
[----:B------:R-:W-:Y:S01]  /*10500*/  ISETP.GT.U32.AND P2, PT, R24, R0, PT ;  /* 0x000000001800720c */ /* 0x000fe20003f44070 */
[----:B------:R-:W-:Y:S01]  /*10510*/  @!P1 IMAD.IADD R7, R7, 0x1, -R24 ;  /* 0x0000000107079824 */ /* 0x000fe200078e0a18 */
[----:B------:R-:W-:Y:S01]  /*10520*/  ISETP.GE.AND P1, PT, R3, RZ, PT ;  /* 0x000000ff0300720c */ /* 0x000fe20003f26270 */
[----:B0-----:R-:W-:Y:S01]  /*10530*/  IMAD.HI.U32 R13, R2, R9, RZ ;  /* 0x00000009020d7227 */ /* 0x001fe200078e00ff */
[----:B------:R-:W-:-:S03]  /*10540*/  IADD3 R3, R29, 0xce, RZ ;  /* 0x000000ce1d037810 */ /* 0x000fc60007ffe0ff */
[----:B-1----:R-:W-:Y:S02]  /*10550*/  IMAD.MOV.U32 R12, RZ, RZ, R4 ;  /* 0x000000ffff0c7224 */ /* 0x002fe400078e0004 */
[----:B------:R-:W-:-:S04]  /*10560*/  IMAD.HI.U32 R4, R2, R10, RZ ;  /* 0x0000000a02047227 */ /* 0x000fc800078e00ff */
[----:B------:R-:W-:Y:S02]  /*10570*/  IMAD.MOV R4, RZ, RZ, -R4 ;  /* 0x000000ffff047224 */ /* 0x000fe400078e0a04 */
[----:B------:R-:W-:Y:S02]  /*10580*/  @!P6 IMAD.IADD R8, R8, 0x1, -R24 ;  /* 0x000000010808e824 */ /* 0x000fe400078e0a18 */
[----:B------:R-:W-:Y:S01]  /*10590*/  IMAD R10, R24, R4, R10 ;  /* 0x00000004180a7224 */ /* 0x000fe200078e020a */
[----:B------:R-:W-:Y:S01]  /*105a0*/  IADD3 R4, R29, 0xcd, RZ ;  /* 0x000000cd1d047810 */ /* 0x000fe20007ffe0ff */
[----:B------:R-:W-:Y:S02]  /*105b0*/  @!P2 IMAD.IADD R0, R0, 0x1, -R24 ;  /* 0x000000010000a824 */ /* 0x000fe400078e0a18 */
[----:B------:R-:W-:Y:S01]  /*105c0*/  @!P4 IMAD.MOV R12, RZ, RZ, -R12 ;  /* 0x000000ffff0cc224 */ /* 0x000fe200078e0a0c */
[C---:B------:R-:W-:Y:S01]  /*105d0*/  ISETP.GT.U32.AND P6, PT, R24.reuse, R10, PT ;  /* 0x0000000a1800720c */ /* 0x040fe20003fc4070 */
[----:B------:R-:W-:Y:S01]  /*105e0*/  IMAD.MOV.U32 R14, RZ, RZ, R11 ;  /* 0x000000ffff0e7224 */ /* 0x000fe200078e000b */
[----:B------:R-:W-:Y:S01]  /*105f0*/  ISETP.GT.U32.AND P2, PT, R24, R0, PT ;  /* 0x000000001800720c */ /* 0x000fe20003f44070 */
[----:B------:R-:W-:Y:S01]  /*10600*/  IMAD.MOV R13, RZ, RZ, -R13 ;  /* 0x000000ffff0d7224 */ /* 0x000fe200078e0a0d */
[----:B------:R-:W-:Y:S01]  /*10610*/  ISETP.GE.AND P4, PT, R5, RZ, PT ;  /* 0x000000ff0500720c */ /* 0x000fe20003f86270 */
[----:B------:R0:W-:Y:S01]  /*10620*/  STL [R1+0x34c], R12 ;  /* 0x00034c0c01007387 */ /* 0x0001e20000100800 */
[----:B------:R-:W-:Y:S01]  /*10630*/  IABS R5, R3 ;  /* 0x0000000300057213 */ /* 0x000fe20000000000 */
[----:B------:R-:W-:Y:S01]  /*10640*/  @!P3 IMAD.MOV R14, RZ, RZ, -R14 ;  /* 0x000000ffff0eb224 */ /* 0x000fe200078e0a0e */
[----:B------:R-:W-:Y:S01]  /*10650*/  ISETP.GE.AND P3, PT, R6, RZ, PT ;  /* 0x000000ff0600720c */ /* 0x000fe20003f66270 */
[----:B------:R-:W-:-:S02]  /*10660*/  IMAD.MOV.U32 R11, RZ, RZ, R7 ;  /* 0x000000ffff0b7224 */ /* 0x000fc400078e0007 */
[----:B------:R-:W-:Y:S01]  /*10670*/  IMAD.HI.U32 R6, R2, R5, RZ ;  /* 0x0000000502067227 */ /* 0x000fe200078e00ff */
[----:B------:R-:W-:Y:S03]  /*10680*/  STL [R1+0x348], R14 ;  /* 0x0003480e01007387 */ /* 0x000fe60000100800 */
[----:B------:R-:W-:Y:S01]  /*10690*/  @!P6 IMAD.IADD R10, R10, 0x1, -R24 ;  /* 0x000000010a0ae824 */ /* 0x000fe200078e0a18 */
[----:B0-----:R-:W-:Y:S01]  /*106a0*/  IABS R12, R4 ;  /* 0x00000004000c7213 */ /* 0x001fe20000000000 */
[C---:B------:R-:W-:Y:S02]  /*106b0*/  IMAD R9, R24.reuse, R13, R9 ;  /* 0x0000000d18097224 */ /* 0x040fe400078e0209 */
[----:B------:R-:W-:Y:S01]  /*106c0*/  IMAD.MOV R6, RZ, RZ, -R6 ;  /* 0x000000ffff067224 */ /* 0x000fe200078e0a06 */
[----:B------:R-:W-:Y:S01]  /*106d0*/  ISETP.GT.U32.AND P6, PT, R24, R10, PT ;  /* 0x0000000a1800720c */ /* 0x000fe20003fc4070 */
[----:B------:R-:W-:-:S04]  /*106e0*/  IMAD.HI.U32 R7, R2, R12, RZ ;  /* 0x0000000c02077227 */ /* 0x000fc800078e00ff */
[----:B------:R-:W-:Y:S02]  /*106f0*/  IMAD.MOV R7, RZ, RZ, -R7 ;  /* 0x000000ffff077224 */ /* 0x000fe400078e0a07 */
[----:B------:R-:W-:Y:S01]  /*10700*/  @!P2 IMAD.IADD R0, R0, 0x1, -R24 ;  /* 0x000000010000a824 */ /* 0x000fe200078e0a18 */
[----:B------:R-:W-:Y:S01]  /*10710*/  ISETP.GE.AND P2, PT, R4, RZ, PT ;  /* 0x000000ff0400720c */ /* 0x000fe20003f46270 */
[----:B------:R-:W-:Y:S01]  /*10720*/  @!P5 IMAD.MOV R11, RZ, RZ, -R11 ;  /* 0x000000ffff0bd224 */ /* 0x000fe200078e0a0b */
[C---:B------:R-:W-:Y:S01]  /*10730*/  ISETP.GT.U32.AND P5, PT, R24.reuse, R9, PT ;  /* 0x000000091800720c */ /* 0x040fe20003fa4070 */
[C---:B------:R-:W-:Y:S02]  /*10740*/  IMAD R5, R24.reuse, R6, R5 ;  /* 0x0000000618057224 */ /* 0x040fe400078e0205 */
[----:B------:R-:W-:Y:S01]  /*10750*/  IMAD R12, R24, R7, R12 ;  /* 0x00000007180c7224 */ /* 0x000fe200078e020c */
[----:B------:R0:W-:Y:S01]  /*10760*/  STL [R1+0x324], R11 ;  /* 0x0003240b01007387 */ /* 0x0001e20000100800 */
[----:B------:R-:W-:Y:S01]  /*10770*/  IMAD.MOV.U32 R13, RZ, RZ, R0 ;  /* 0x000000ffff0d7224 */ /* 0x000fe200078e0000 */
[----:B------:R-:W-:Y:S01]  /*10780*/  IADD3 R7, R29, 0xcb, RZ ;  /* 0x000000cb1d077810 */ /* 0x000fe20007ffe0ff */
[----:B------:R-:W-:Y:S01]  /*10790*/  @!P6 IMAD.IADD R10, R10, 0x1, -R24 ;  /* 0x000000010a0ae824 */ /* 0x000fe200078e0a18 */
[C---:B------:R-:W-:Y:S01]  /*107a0*/  ISETP.GT.U32.AND P6, PT, R24.reuse, R5, PT ;  /* 0x000000051800720c */ /* 0x040fe20003fc4070 */
[----:B------:R-:W-:Y:S01]  /*107b0*/  @!P4 IMAD.MOV R13, RZ, RZ, -R13 ;  /* 0x000000ffff0dc224 */ /* 0x000fe200078e0a0d */
[----:B------:R-:W-:Y:S01]  /*107c0*/  ISETP.GT.U32.AND P4, PT, R24, R12, PT ;  /* 0x0000000c1800720c */ /* 0x000fe20003f84070 */
[----:B------:R-:W-:Y:S01]  /*107d0*/  @!P0 IMAD.MOV R8, RZ, RZ, -R8 ;  /* 0x000000ffff088224 */ /* 0x000fe200078e0a08 */
[----:B------:R-:W-:Y:S01]  /*107e0*/  ISETP.GE.AND P0, PT, R3, RZ, PT ;  /* 0x000000ff0300720c */ /* 0x000fe20003f06270 */
[----:B------:R-:W-:Y:S01]  /*107f0*/  @!P5 IMAD.IADD R9, R9, 0x1, -R24 ;  /* 0x000000010909d824 */ /* 0x000fe200078e0a18 */
[----:B------:R-:W-:Y:S01]  /*10800*/  IADD3 R3, R29, 0xca, RZ ;  /* 0x000000ca1d037810 */ /* 0x000fe20007ffe0ff */
[----:B0-----:R-:W-:Y:S01]  /*10810*/  IMAD.MOV.U32 R11, RZ, RZ, R10 ;  /* 0x000000ffff0b7224 */ /* 0x001fe200078e000a */
[----:B------:R0:W-:Y:S01]  /*10820*/  STL [R1+0x328], R8 ;  /* 0x0003280801007387 */ /* 0x0001e20000100800 */
[----:B------:R-:W-:-:S02]  /*10830*/  IABS R6, R7 ;  /* 0x0000000700067213 */ /* 0x000fc40000000000 */
[----:B------:R-:W-:Y:S01]  /*10840*/  ISETP.GT.U32.AND P5, PT, R24, R9, PT ;  /* 0x000000091800720c */ /* 0x000fe20003fa4070 */
[----:B------:R-:W-:Y:S01]  /*10850*/  @!P1 IMAD.MOV R11, RZ, RZ, -R11 ;  /* 0x000000ffff0b9224 */ /* 0x000fe200078e0a0b */
[----:B------:R-:W-:Y:S01]  /*10860*/  IABS R0, R3 ;  /* 0x0000000300007213 */ /* 0x000fe20000000000 */
[--C-:B------:R-:W-:Y:S01]  /*10870*/  @!P6 IMAD.IADD R5, R5, 0x1, -R24.reuse ;  /* 0x000000010505e824 */ /* 0x100fe200078e0a18 */
[----:B------:R-:W-:Y:S01]  /*10880*/  STL [R1+0x33c], R13 ;  /* 0x00033c0d01007387 */ /* 0x000fe20000100800 */
[----:B------:R-:W-:Y:S01]  /*10890*/  @!P4 IMAD.IADD R12, R12, 0x1, -R24 ;  /* 0x000000010c0cc824 */ /* 0x000fe200078e0a18 */
[----:B0-----:R-:W-:Y:S02]  /*108a0*/  IADD3 R8, R29, 0xcc, RZ ;  /* 0x000000cc1d087810 */ /* 0x001fe40007ffe0ff */
[----:B------:R0:W-:Y:S01]  /*108b0*/  STL [R1+0x338], R11 ;  /* 0x0003380b01007387 */ /* 0x0001e20000100800 */
[----:B------:R-:W-:Y:S02]  /*108c0*/  ISETP.GT.U32.AND P6, PT, R24, R5, PT ;  /* 0x000000051800720c */ /* 0x000fe40003fc4070 */
[----:B------:R-:W-:-:S02]  /*108d0*/  IABS R4, R8 ;  /* 0x0000000800047213 */ /* 0x000fc40000000000 */
[----:B------:R-:W-:Y:S01]  /*108e0*/  ISETP.GT.U32.AND P4, PT, R24, R12, PT ;  /* 0x0000000c1800720c */ /* 0x000fe20003f84070 */
[----:B------:R-:W-:Y:S01]  /*108f0*/  @!P5 IMAD.IADD R9, R9, 0x1, -R24 ;  /* 0x000000010909d824 */ /* 0x000fe200078e0a18 */
[----:B------:R-:W-:Y:S01]  /*10900*/  ISETP.GE.AND P5, PT, R7, RZ, PT ;  /* 0x000000ff0700720c */ /* 0x000fe20003fa6270 */
[----:B------:R-:W-:Y:S01]  /*10910*/  IMAD.HI.U32 R10, R2, R4, RZ ;  /* 0x00000004020a7227 */ /* 0x000fe200078e00ff */
[----:B------:R-:W-:-:S03]  /*10920*/  ISETP.GE.AND P1, PT, R8, RZ, PT ;  /* 0x000000ff0800720c */ /* 0x000fc60003f26270 */
[----:B------:R-:W-:Y:S02]  /*10930*/  IMAD.MOV R10, RZ, RZ, -R10 ;  /* 0x000000ffff0a7224 */ /* 0x000fe400078e0a0a */
[----:B------:R-:W-:-:S04]  /*10940*/  IMAD.HI.U32 R7, R2, R6, RZ ;  /* 0x0000000602077227 */ /* 0x000fc800078e00ff */
[----:B------:R-:W-:-:S04]  /*10950*/  IMAD.HI.U32 R8, R2, R0, RZ ;  /* 0x0000000002087227 */ /* 0x000fc800078e00ff */
[----:B0-----:R-:W-:Y:S02]  /*10960*/  IMAD.MOV.U32 R11, RZ, RZ, R9 ;  /* 0x000000ffff0b7224 */ /* 0x001fe400078e0009 */
[C---:B------:R-:W-:Y:S02]  /*10970*/  IMAD R4, R24.reuse, R10, R4 ;  /* 0x0000000a18047224 */ /* 0x040fe400078e0204 */
[----:B------:R-:W-:Y:S02]  /*10980*/  IMAD.MOV R7, RZ, RZ, -R7 ;  /* 0x000000ffff077224 */ /* 0x000fe400078e0a07 */
[----:B------:R-:W-:Y:S01]  /*10990*/  @!P6 IMAD.IADD R5, R5, 0x1, -R24 ;  /* 0x000000010505e824 */ /* 0x000fe200078e0a18 */
[----:B------:R-:W-:Y:S01]  /*109a0*/  ISETP.GT.U32.AND P6, PT, R24, R4, PT ;  /* 0x000000041800720c */ /* 0x000fe20003fc4070 */
[----:B------:R-:W-:Y:S02]  /*109b0*/  IMAD.MOV R8, RZ, RZ, -R8 ;  /* 0x000000ffff087224 */ /* 0x000fe400078e0a08 */
[----:B------:R-:W-:-:S02]  /*109c0*/  @!P4 IMAD.IADD R12, R12, 0x1, -R24 ;  /* 0x000000010c0cc824 */ /* 0x000fc400078e0a18 */
[----:B------:R-:W-:Y:S01]  /*109d0*/  @!P3 IMAD.MOV R11, RZ, RZ, -R11 ;  /* 0x000000ffff0bb224 */ /* 0x000fe200078e0a0b */
[----:B------:R-:W-:Y:S01]  /*109e0*/  ISETP.GE.AND P3, PT, R3, RZ, PT ;  /* 0x000000ff0300720c */ /* 0x000fe20003f66270 */
[C---:B------:R-:W-:Y:S01]  /*109f0*/  IMAD R3, R24.reuse, R7, R6 ;  /* 0x0000000718037224 */ /* 0x040fe200078e0206 */
[C---:B------:R-:W-:Y:S01]  /*10a00*/  IADD3 R7, R29.reuse, 0xc6, RZ ;  /* 0x000000c61d077810 */ /* 0x040fe20007ffe0ff */
[----:B------:R-:W-:Y:S01]  /*10a10*/  IMAD.MOV.U32 R9, RZ, RZ, R5 ;  /* 0x000000ffff097224 */ /* 0x000fe200078e0005 */
[----:B------:R0:W-:Y:S01]  /*10a20*/  STL [R1+0x330], R11 ;  /* 0x0003300b01007387 */ /* 0x0001e20000100800 */
[C---:B------:R-:W-:Y:S01]  /*10a30*/  IMAD R0, R24.reuse, R8, R0 ;  /* 0x0000000818007224 */ /* 0x040fe200078e0200 */
[C---:B------:R-:W-:Y:S01]  /*10a40*/  IADD3 R8, R29.reuse, 0xc9, RZ ;  /* 0x000000c91d087810 */ /* 0x040fe20007ffe0ff */
[----:B------:R-:W-:Y:S01]  /*10a50*/  IMAD.MOV.U32 R14, RZ, RZ, R12 ;  /* 0x000000ffff0e7224 */ /* 0x000fe200078e000c */
[----:B------:R-:W-:Y:S01]  /*10a60*/  IADD3 R5, R29, 0xc8, RZ ;  /* 0x000000c81d057810 */ /* 0x000fe20007ffe0ff */
[----:B------:R-:W-:Y:S01]  /*10a70*/  @!P0 IMAD.MOV R9, RZ, RZ, -R9 ;  /* 0x000000ffff098224 */ /* 0x000fe200078e0a09 */
[C---:B------:R-:W-:Y:S01]  /*10a80*/  ISETP.GT.U32.AND P0, PT, R24.reuse, R3, PT ;  /* 0x000000031800720c */ /* 0x040fe20003f04070 */
[----:B------:R-:W-:Y:S01]  /*10a90*/  @!P2 IMAD.MOV R14, RZ, RZ, -R14 ;  /* 0x000000ffff0ea224 */ /* 0x000fe200078e0a0e */
[----:B------:R-:W-:Y:S01]  /*10aa0*/  ISETP.GT.U32.AND P2, PT, R24, R0, PT ;  /* 0x000000001800720c */ /* 0x000fe20003f44070 */
[----:B------:R-:W-:Y:S01]  /*10ab0*/  @!P6 IMAD.IADD R4, R4, 0x1, -R24 ;  /* 0x000000010404e824 */ /* 0x000fe200078e0a18 */
[----:B------:R-:W-:Y:S01]  /*10ac0*/  ISETP.GE.AND P4, PT, R8, RZ, PT ;  /* 0x000000ff0800720c */ /* 0x000fe20003f86270 */
[----:B------:R1:W-:Y:S01]  /*10ad0*/  STL [R1+0x334], R9 ;  /* 0x0003340901007387 */ /* 0x0003e20000100800 */
[----:B------:R-:W-:-:S02]  /*10ae0*/  IABS R8, R8 ;  /* 0x0000000800087213 */ /* 0x000fc40000000000 */
[----:B------:R-:W-:Y:S01]  /*10af0*/  ISETP.GT.U32.AND P6, PT, R24, R4, PT ;  /* 0x000000041800720c */ /* 0x000fe20003fc4070 */
[----:B------:R2:W-:Y:S01]  /*10b00*/  STL [R1+0x32c], R14 ;  /* 0x00032c0e01007387 */ /* 0x0005e20000100800 */
[----:B0-----:R-:W-:Y:S01]  /*10b10*/  IABS R11, R7 ;  /* 0x00000007000b7213 */ /* 0x001fe20000000000 */
[----:B------:R-:W-:Y:S01]  /*10b20*/  IMAD.HI.U32 R12, R2, R8, RZ ;  /* 0x00000008020c7227 */ /* 0x000fe200078e00ff */
[----:B------:R-:W-:-:S03]  /*10b30*/  IADD3 R6, R29, 0xc7, RZ ;  /* 0x000000c71d067810 */ /* 0x000fc60007ffe0ff */
[--C-:B------:R-:W-:Y:S01]  /*10b40*/  @!P0 IMAD.IADD R3, R3, 0x1, -R24.reuse ;  /* 0x0000000103038824 */ /* 0x100fe200078e0a18 */
[----:B-1----:R-:W-:Y:S01]  /*10b50*/  IABS R9, R5 ;  /* 0x0000000500097213 */ /* 0x002fe20000000000 */
[----:B------:R-:W-:Y:S01]  /*10b60*/  @!P2 IMAD.IADD R0, R0, 0x1, -R24 ;  /* 0x000000010000a824 */ /* 0x000fe200078e0a18 */
[----:B------:R-:W-:Y:S01]  /*10b70*/  IABS R10, R6 ;  /* 0x00000006000a7213 */ /* 0x000fe20000000000 */
[----:B------:R-:W-:Y:S01]  /*10b80*/  IMAD.MOV R12, RZ, RZ, -R12 ;  /* 0x000000ffff0c7224 */ /* 0x000fe200078e0a0c */
[----:B------:R-:W-:Y:S01]  /*10b90*/  ISETP.GT.U32.AND P0, PT, R24, R3, PT ;  /* 0x000000031800720c */ /* 0x000fe20003f04070 */
[----:B------:R-:W-:Y:S01]  /*10ba0*/  @!P6 IMAD.IADD R4, R4, 0x1, -R24 ;  /* 0x000000010404e824 */ /* 0x000fe200078e0a18 */
[C---:B------:R-:W-:Y:S01]  /*10bb0*/  ISETP.GT.U32.AND P2, PT, R24.reuse, R0, PT ;  /* 0x000000001800720c */ /* 0x040fe20003f44070 */
[----:B------:R-:W-:Y:S01]  /*10bc0*/  IMAD R8, R24, R12, R8 ;  /* 0x0000000c18087224 */ /* 0x000fe200078e0208 */
[----:B------:R-:W-:Y:S01]  /*10bd0*/  ISETP.GE.AND P6, PT, R5, RZ, PT ;  /* 0x000000ff0500720c */ /* 0x000fe20003fc6270 */
[----:B------:R-:W-:-:S04]  /*10be0*/  IMAD.HI.U32 R5, R2, R11, RZ ;  /* 0x0000000b02057227 */ /* 0x000fc800078e00ff */
[----:B------:R-:W-:Y:S02]  /*10bf0*/  IMAD.MOV.U32 R16, RZ, RZ, R4 ;  /* 0x000000ffff107224 */ /* 0x000fe400078e0004 */
[----:B------:R-:W-:Y:S01]  /*10c00*/  IMAD.MOV R4, RZ, RZ, -R5 ;  /* 0x000000ffff047224 */ /* 0x000fe200078e0a05 */
[----:B------:R-:W-:Y:S01]  /*10c10*/  IADD3 R5, R29, 0xc3, RZ ;  /* 0x000000c31d057810 */ /* 0x000fe20007ffe0ff */
[--C-:B------:R-:W-:Y:S01]  /*10c20*/  @!P0 IMAD.IADD R3, R3, 0x1, -R24.reuse ;  /* 0x0000000103038824 */ /* 0x100fe200078e0a18 */
[----:B------:R-:W-:Y:S01]  /*10c30*/  ISETP.GT.U32.AND P0, PT, R24, R8, PT ;  /* 0x000000081800720c */ /* 0x000fe20003f04070 */
[----:B------:R-:W-:Y:S02]  /*10c40*/  @!P2 IMAD.IADD R0, R0, 0x1, -R24 ;  /* 0x000000010000a824 */ /* 0x000fe400078e0a18 */
[----:B------:R-:W-:Y:S01]  /*10c50*/  IMAD R11, R24, R4, R11 ;  /* 0x00000004180b7224 */ /* 0x000fe200078e020b */
[----:B------:R-:W-:Y:S01]  /*10c60*/  IADD3 R4, R29, 0xc4, RZ ;  /* 0x000000c41d047810 */ /* 0x000fe20007ffe0ff */
[----:B------:R-:W-:-:S02]  /*10c70*/  IMAD.MOV.U32 R12, RZ, RZ, R0 ;  /* 0x000000ffff0c7224 */ /* 0x000fc400078e0000 */
[----:B------:R-:W-:Y:S01]  /*10c80*/  IMAD.HI.U32 R13, R2, R9, RZ ;  /* 0x00000009020d7227 */ /* 0x000fe200078e00ff */
[----:B------:R-:W-:-:S03]  /*10c90*/  IABS R0, R4 ;  /* 0x0000000400007213 */ /* 0x000fc60000000000 */
[----:B------:R-:W-:Y:S01]  /*10ca0*/  @!P3 IMAD.MOV R12, RZ, RZ, -R12 ;  /* 0x000000ffff0cb224 */ /* 0x000fe200078e0a0c */
[----:B------:R-:W-:Y:S01]  /*10cb0*/  ISETP.GT.U32.AND P3, PT, R24, R11, PT ;  /* 0x0000000b1800720c */ /* 0x000fe20003f64070 */
[----:B------:R-:W-:Y:S02]  /*10cc0*/  IMAD.MOV R13, RZ, RZ, -R13 ;  /* 0x000000ffff0d7224 */ /* 0x000fe400078e0a0d */
[----:B--2---:R-:W-:-:S04]  /*10cd0*/  IMAD.HI.U32 R14, R2, R10, RZ ;  /* 0x0000000a020e7227 */ /* 0x004fc800078e00ff */
[----:B------:R-:W-:Y:S01]  /*10ce0*/  IMAD.MOV.U32 R15, RZ, RZ, R3 ;  /* 0x000000ffff0f7224 */ /* 0x000fe200078e0003 */
[----:B------:R-:W-:Y:S01]  /*10cf0*/  IADD3 R3, R29, 0xc5, RZ ;  /* 0x000000c51d037810 */ /* 0x000fe20007ffe0ff */
[----:B------:R-:W-:Y:S02]  /*10d00*/  IMAD R13, R24, R13, R9 ;  /* 0x0000000d180d7224 */ /* 0x000fe400078e0209 */
[----:B------:R-:W-:Y:S01]  /*10d10*/  IMAD.MOV R14, RZ, RZ, -R14 ;  /* 0x000000ffff0e7224 */ /* 0x000fe200078e0a0e */
[----:B------:R-:W-:Y:S01]  /*10d20*/  IABS R9, R3 ;  /* 0x0000000300097213 */ /* 0x000fe20000000000 */
[----:B------:R-:W-:Y:S02]  /*10d30*/  @!P0 IMAD.IADD R8, R8, 0x1, -R24 ;  /* 0x0000000108088824 */ /* 0x000fe400078e0a18 */
[----:B------:R-:W-:Y:S01]  /*10d40*/  @!P5 IMAD.MOV R15, RZ, RZ, -R15 ;  /* 0x000000ffff0fd224 */ /* 0x000fe200078e0a0f */
[----:B------:R-:W-:Y:S01]  /*10d50*/  ISETP.GE.AND P5, PT, R6, RZ, PT ;  /* 0x000000ff0600720c */ /* 0x000fe20003fa6270 */
[C---:B------:R-:W-:Y:S01]  /*10d60*/  IMAD R10, R24.reuse, R14, R10 ;  /* 0x0000000e180a7224 */ /* 0x040fe200078e020a */
[C---:B------:R-:W-:Y:S01]  /*10d70*/  ISETP.GT.U32.AND P0, PT, R24.reuse, R8, PT ;  /* 0x000000081800720c */ /* 0x040fe20003f04070 */
[----:B------:R-:W-:Y:S01]  /*10d80*/  @!P1 IMAD.MOV R16, RZ, RZ, -R16 ;  /* 0x000000ffff109224 */ /* 0x000fe200078e0a10 */
[----:B------:R-:W-:Y:S01]  /*10d90*/  ISETP.GT.U32.AND P1, PT, R24, R13, PT ;  /* 0x0000000d1800720c */ /* 0x000fe20003f24070 */
[----:B------:R-:W-:Y:S01]  /*10da0*/  IMAD.HI.U32 R6, R2, R9, RZ ;  /* 0x0000000902067227 */ /* 0x000fe200078e00ff */
[----:B------:R-:W-:-:S02]  /*10db0*/  ISETP.GT.U32.AND P2, PT, R24, R10, PT ;  /* 0x0000000a1800720c */ /* 0x000fc40003f44070 */
[----:B------:R0:W-:Y:S01]  /*10dc0*/  STL [R1+0x320], R16 ;  /* 0x0003201001007387 */ /* 0x0001e20000100800 */
[----:B------:R-:W-:Y:S01]  /*10dd0*/  @!P3 IMAD.IADD R11, R11, 0x1, -R24 ;  /* 0x000000010b0bb824 */ /* 0x000fe200078e0a18 */
[----:B------:R-:W-:Y:S01]  /*10de0*/  IABS R14, R5 ;  /* 0x00000005000e7213 */ /* 0x000fe20000000000 */
[----:B------:R-:W-:Y:S01]  /*10df0*/  IMAD.MOV R6, RZ, RZ, -R6 ;  /* 0x000000ffff067224 */ /* 0x000fe200078e0a06 */
[----:B------:R1:W-:Y:S02]  /*10e00*/  STL [R1+0x31c], R15 ;  /* 0x00031c0f01007387 */ /* 0x0003e40000100800 */
[C---:B------:R-:W-:Y:S01]  /*10e10*/  ISETP.GT.U32.AND P3, PT, R24.reuse, R11, PT ;  /* 0x0000000b1800720c */ /* 0x040fe20003f64070 */
[----:B------:R-:W-:Y:S01]  /*10e20*/  IMAD R9, R24, R6, R9 ;  /* 0x0000000618097224 */ /* 0x000fe200078e0209 */
[----:B------:R2:W-:Y:S01]  /*10e30*/  STL [R1+0x318], R12 ;  /* 0x0003180c01007387 */ /* 0x0005e20000100800 */
[----:B------:R-:W-:Y:S01]  /*10e40*/  IMAD.HI.U32 R6, R2, R0, RZ ;  /* 0x0000000002067227 */ /* 0x000fe200078e00ff */
[----:B0-----:R-:W-:-:S03]  /*10e50*/  IADD3 R16, R29, 0xbc, RZ ;  /* 0x000000bc1d107810 */ /* 0x001fc60007ffe0ff */
[----:B------:R-:W-:Y:S01]  /*10e60*/  @!P0 IMAD.IADD R8, R8, 0x1, -R24 ;  /* 0x0000000108088824 */ /* 0x000fe200078e0a18 */
[----:B------:R-:W-:Y:S01]  /*10e70*/  ISETP.GE.AND P0, PT, R7, RZ, PT ;  /* 0x000000ff0700720c */ /* 0x000fe20003f06270 */
[----:B------:R-:W-:Y:S01]  /*10e80*/  IMAD.MOV R6, RZ, RZ, -R6 ;  /* 0x000000ffff067224 */ /* 0x000fe200078e0a06 */
[----:B------:R-:W-:Y:S01]  /*10e90*/  IABS R17, R16 ;  /* 0x0000001000117213 */ /* 0x000fe20000000000 */
[--C-:B------:R-:W-:Y:S02]  /*10ea0*/  @!P1 IMAD.IADD R13, R13, 0x1, -R24.reuse ;  /* 0x000000010d0d9824 */ /* 0x100fe400078e0a18 */
[----:B------:R-:W-:Y:S02]  /*10eb0*/  @!P2 IMAD.IADD R10, R10, 0x1, -R24 ;  /* 0x000000010a0aa824 */ /* 0x000fe400078e0a18 */
[----:B-1----:R-:W-:Y:S01]  /*10ec0*/  IMAD.MOV.U32 R15, RZ, RZ, R8 ;  /* 0x000000ffff0f7224 */ /* 0x002fe200078e0008 */
[C---:B------:R-:W-:Y:S01]  /*10ed0*/  ISETP.GT.U32.AND P1, PT, R24.reuse, R13, PT ;  /* 0x0000000d1800720c */ /* 0x040fe20003f24070 */
[C---:B------:R-:W-:Y:S01]  /*10ee0*/  IMAD R8, R24.reuse, R6, R0 ;  /* 0x0000000618087224 */ /* 0x040fe200078e0200 */
[----:B------:R-:W-:Y:S01]  /*10ef0*/  ISETP.GT.U32.AND P2, PT, R24, R10, PT ;  /* 0x0000000a1800720c */ /* 0x000fe20003f44070 */
[----:B------:R-:W-:Y:S01]  /*10f00*/  @!P3 IMAD.IADD R11, R11, 0x1, -R24 ;  /* 0x000000010b0bb824 */ /* 0x000fe200078e0a18 */
[----:B------:R-:W-:Y:S01]  /*10f10*/  IADD3 R0, R29, 0xc2, RZ ;  /* 0x000000c21d007810 */ /* 0x000fe20007ffe0ff */
[----:B------:R-:W-:Y:S01]  /*10f20*/  IMAD.HI.U32 R7, R2, R14, RZ ;  /* 0x0000000e02077227 */ /* 0x000fe200078e00ff */
[----:B------:R-:W-:-:S02]  /*10f30*/  ISETP.GT.U32.AND P3, PT, R24, R8, PT ;  /* 0x000000081800720c */ /* 0x000fc40003f64070 */
[----:B------:R-:W-:Y:S01]  /*10f40*/  IADD3 R6, R29, 0xbf, RZ ;  /* 0x000000bf1d067810 */ /* 0x000fe20007ffe0ff */
[----:B------:R-:W-:Y:S02]  /*10f50*/  IMAD.MOV R7, RZ, RZ, -R7 ;  /* 0x000000ffff077224 */ /* 0x000fe400078e0a07 */
[----:B------:R-:W-:Y:S01]  /*10f60*/  @!P4 IMAD.MOV R15, RZ, RZ, -R15 ;  /* 0x000000ffff0fc224 */ /* 0x000fe200078e0a0f */
[----:B------:R-:W-:Y:S01]  /*10f70*/  ISETP.GE.AND P4, PT, R3, RZ, PT ;  /* 0x000000ff0300720c */ /* 0x000fe20003f86270 */
[--C-:B------:R-:W-:Y:S01]  /*10f80*/  @!P1 IMAD.IADD R13, R13, 0x1, -R24.reuse ;  /* 0x000000010d0d9824 */ /* 0x100fe200078e0a18 */
[----:B------:R-:W-:Y:S01]  /*10f90*/  ISETP.GT.U32.AND P1, PT, R24, R9, PT ;  /* 0x000000091800720c */ /* 0x000fe20003f24070 */
[--C-:B------:R-:W-:Y:S01]  /*10fa0*/  @!P2 IMAD.IADD R10, R10, 0x1, -R24.reuse ;  /* 0x000000010a0aa824 */ /* 0x100fe200078e0a18 */
[----:B------:R-:W-:Y:S01]  /*10fb0*/  ISETP.GE.AND P2, PT, R5, RZ, PT ;  /* 0x000000ff0500720c */ /* 0x000fe20003f46270 */
[----:B--2---:R-:W-:Y:S01]  /*10fc0*/  IMAD.MOV.U32 R12, RZ, RZ, R13 ;  /* 0x000000ffff0c7224 */ /* 0x004fe200078e000d */
[----:B------:R-:W-:Y:S01]  /*10fd0*/  IABS R5, R0 ;  /* 0x0000000000057213 */ /* 0x000fe20000000000 */
[----:B------:R-:W-:Y:S01]  /*10fe0*/  @!P3 IMAD.IADD R8, R8, 0x1, -R24 ;  /* 0x000000010808b824 */ /* 0x000fe200078e0a18 */
[----:B------:R-:W-:Y:S01]  /*10ff0*/  STL [R1+0x314], R15 ;  /* 0x0003140f01007387 */ /* 0x000fe20000100800 */
[----:B------:R-:W-:Y:S01]  /*11000*/  @!P6 IMAD.MOV R12, RZ, RZ, -R12 ;  /* 0x000000ffff0ce224 */ /* 0x000fe200078e0a0c */
[----:B------:R-:W-:Y:S01]  /*11010*/  IADD3 R3, R29, 0xc1, RZ ;  /* 0x000000c11d037810 */ /* 0x000fe20007ffe0ff */
[C---:B------:R-:W-:Y:S01]  /*11020*/  IMAD R14, R24.reuse, R7, R14 ;  /* 0x00000007180e7224 */ /* 0x040fe200078e020e */
[----:B------:R-:W-:Y:S01]  /*11030*/  ISETP.GT.U32.AND P3, PT, R24, R8, PT ;  /* 0x000000081800720c */ /* 0x000fe20003f64070 */
[----:B------:R-:W-:Y:S01]  /*11040*/  IMAD.HI.U32 R7, R2, R5, RZ ;  /* 0x0000000502077227 */ /* 0x000fe200078e00ff */
[----:B------:R0:W-:Y:S01]  /*11050*/  STL [R1+0x300], R12 ;  /* 0x0003000c01007387 */ /* 0x0001e20000100800 */
[----:B------:R-:W-:-:S02]  /*11060*/  ISETP.GE.AND P6, PT, R4, RZ, PT ;  /* 0x000000ff0400720c */ /* 0x000fc40003fc6270 */
[----:B------:R-:W-:Y:S01]  /*11070*/  IMAD.MOV.U32 R13, RZ, RZ, R10 ;  /* 0x000000ffff0d7224 */ /* 0x000fe200078e000a */
[----:B------:R-:W-:Y:S01]  /*11080*/  IABS R10, R6 ;  /* 0x00000006000a7213 */ /* 0x000fe20000000000 */
[----:B------:R-:W-:Y:S02]  /*11090*/  IMAD.MOV R7, RZ, RZ, -R7 ;  /* 0x000000ffff077224 */ /* 0x000fe400078e0a07 */
[----:B------:R-:W-:Y:S02]  /*110a0*/  @!P1 IMAD.IADD R9, R9, 0x1, -R24 ;  /* 0x0000000109099824 */ /* 0x000fe400078e0a18 */
[----:B------:R-:W-:Y:S01]  /*110b0*/  @!P5 IMAD.MOV R13, RZ, RZ, -R13 ;  /* 0x000000ffff0dd224 */ /* 0x000fe200078e0a0d */
[----:B------:R-:W-:Y:S01]  /*110c0*/  ISETP.GE.AND P5, PT, R0, RZ, PT ;  /* 0x000000ff0000720c */ /* 0x000fe20003fa6270 */
[----:B0-----:R-:W-:Y:S01]  /*110d0*/  IMAD.MOV.U32 R12, RZ, RZ, R11 ;  /* 0x000000ffff0c7224 */ /* 0x001fe200078e000b */
[C---:B------:R-:W-:Y:S01]  /*110e0*/  ISETP.GT.U32.AND P1, PT, R24.reuse, R9, PT ;  /* 0x000000091800720c */ /* 0x040fe20003f24070 */
[----:B------:R-:W-:Y:S01]  /*110f0*/  IMAD R5, R24, R7, R5 ;  /* 0x0000000718057224 */ /* 0x000fe200078e0205 */
[----:B------:R0:W-:Y:S01]  /*11100*/  STL [R1+0x30c], R13 ;  /* 0x00030c0d01007387 */ /* 0x0001e20000100800 */
[----:B------:R-:W-:Y:S01]  /*11110*/  @!P0 IMAD.MOV R12, RZ, RZ, -R12 ;  /* 0x000000ffff0c8224 */ /* 0x000fe200078e0a0c */
[----:B------:R-:W-:Y:S01]  /*11120*/  ISETP.GE.AND P0, PT, R3, RZ, PT ;  /* 0x000000ff0300720c */ /* 0x000fe20003f06270 */
[----:B------:R-:W-:Y:S01]  /*11130*/  @!P3 IMAD.IADD R8, R8, 0x1, -R24 ;  /* 0x000000010808b824 */ /* 0x000fe200078e0a18 */
[----:B------:R-:W-:Y:S01]  /*11140*/  ISETP.GT.U32.AND P3, PT, R24, R5, PT ;  /* 0x000000051800720c */ /* 0x000fe20003f64070 */
[----:B------:R-:W-:Y:S01]  /*11150*/  IMAD.HI.U32 R20, R2, R17, RZ ;  /* 0x0000001102147227 */ /* 0x000fe200078e00ff */
[----:B------:R1:W-:Y:S01]  /*11160*/  STL [R1+0x310], R12 ;  /* 0x0003100c01007387 */ /* 0x0003e20000100800 */
[----:B------:R-:W-:-:S02]  /*11170*/  IADD3 R0, R29, 0xc0, RZ ;  /* 0x000000c01d007810 */ /* 0x000fc40007ffe0ff */
[----:B------:R-:W-:Y:S02]  /*11180*/  IMAD.MOV.U32 R11, RZ, RZ, R8 ;  /* 0x000000ffff0b7224 */ /* 0x000fe400078e0008 */
[--C-:B------:R-:W-:Y:S01]  /*11190*/  @!P1 IMAD.IADD R9, R9, 0x1, -R24.reuse ;  /* 0x0000000109099824 */ /* 0x100fe200078e0a18 */
[----:B------:R-:W-:Y:S01]  /*111a0*/  IABS R4, R0 ;  /* 0x0000000000047213 */ /* 0x000fe20000000000 */
[----:B------:R-:W-:Y:S01]  /*111b0*/  @!P6 IMAD.MOV R11, RZ, RZ, -R11 ;  /* 0x000000ffff0be224 */ /* 0x000fe200078e0a0b */
[----:B------:R-:W-:Y:S01]  /*111c0*/  ISETP.GE.AND P6, PT, R0, RZ, PT ;  /* 0x000000ff0000720c */ /* 0x000fe20003fc6270 */
[----:B0-----:R-:W-:Y:S01]  /*111d0*/  IMAD.MOV.U32 R13, RZ, RZ, R9 ;  /* 0x000000ffff0d7224 */ /* 0x001fe200078e0009 */
[----:B-1----:R-:W-:Y:S01]  /*111e0*/  IABS R12, R3 ;  /* 0x00000003000c7213 */ /* 0x002fe20000000000 */
[----:B------:R-:W-:Y:S01]  /*111f0*/  @!P3 IMAD.IADD R5, R5, 0x1, -R24 ;  /* 0x000000010505b824 */ /* 0x000fe200078e0a18 */
[----:B------:R-:W-:Y:S01]  /*11200*/  ISETP.GT.U32.AND P1, PT, R24, R14, PT ;  /* 0x0000000e1800720c */ /* 0x000fe20003f24070 */
[----:B------:R-:W-:Y:S01]  /*11210*/  @!P4 IMAD.MOV R13, RZ, RZ, -R13 ;  /* 0x000000ffff0dc224 */ /* 0x000fe200078e0a0d */
[----:B------:R-:W-:Y:S01]  /*11220*/  IADD3 R9, R29, 0xba, RZ ;  /* 0x000000ba1d097810 */ /* 0x000fe20007ffe0ff */
[----:B------:R-:W-:Y:S01]  /*11230*/  IMAD.HI.U32 R3, R2, R12, RZ ;  /* 0x0000000c02037227 */ /* 0x000fe200078e00ff */
[----:B------:R-:W-:-:S02]  /*11240*/  ISETP.GT.U32.AND P3, PT, R24, R5, PT ;  /* 0x000000051800720c */ /* 0x000fc40003f64070 */
[----:B------:R0:W-:Y:S01]  /*11250*/  STL [R1+0x304], R13 ;  /* 0x0003040d01007387 */ /* 0x0001e20000100800 */
[----:B------:R-:W-:Y:S01]  /*11260*/  IMAD.MOV R3, RZ, RZ, -R3 ;  /* 0x000000ffff037224 */ /* 0x000fe200078e0a03 */
[----:B------:R-:W-:Y:S01]  /*11270*/  IABS R8, R9 ;  /* 0x0000000900087213 */ /* 0x000fe20000000000 */
[----:B------:R-:W-:Y:S01]  /*11280*/  IMAD.HI.U32 R7, R2, R4, RZ ;  /* 0x0000000402077227 */ /* 0x000fe200078e00ff */
[----:B------:R1:W-:Y:S03]  /*11290*/  STL [R1+0x308], R11 ;  /* 0x0003080b01007387 */ /* 0x0003e60000100800 */
[C---:B------:R-:W-:Y:S02]  /*112a0*/  IMAD R12, R24.reuse, R3, R12 ;  /* 0x00000003180c7224 */ /* 0x040fe400078e020c */
[----:B------:R-:W-:Y:S01]  /*112b0*/  IMAD.MOV R7, RZ, RZ, -R7 ;  /* 0x000000ffff077224 */ /* 0x000fe200078e0a07 */
[----:B0-----:R-:W-:Y:S01]  /*112c0*/  IADD3 R13, R29, 0xbe, RZ ;  /* 0x000000be1d0d7810 */ /* 0x001fe20007ffe0ff */
[----:B------:R-:W-:Y:S01]  /*112d0*/  @!P3 IMAD.IADD R5, R5, 0x1, -R24 ;  /* 0x000000010505b824 */ /* 0x000fe200078e0a18 */
[C---:B------:R-:W-:Y:S01]  /*112e0*/  ISETP.GT.U32.AND P4, PT, R24.reuse, R12, PT ;  /* 0x0000000c1800720c */ /* 0x040fe20003f84070 */
[----:B------:R-:W-:Y:S01]  /*112f0*/  IMAD R0, R24, R7, R4 ;  /* 0x0000000718007224 */ /* 0x000fe200078e0204 */
[----:B------:R-:W-:Y:S01]  /*11300*/  IABS R7, R13 ;  /* 0x0000000d00077213 */ /* 0x000fe20000000000 */
[----:B------:R-:W-:Y:S01]  /*11310*/  IMAD.HI.U32 R3, R2, R10, RZ ;  /* 0x0000000a02037227 */ /* 0x000fe200078e00ff */
[----:B------:R-:W-:-:S02]  /*11320*/  IADD3 R4, R29, 0xbb, RZ ;  /* 0x000000bb1d047810 */ /* 0x000fc40007ffe0ff */
[----:B------:R-:W-:Y:S01]  /*11330*/  ISETP.GT.U32.AND P3, PT, R24, R0, PT ;  /* 0x000000001800720c */ /* 0x000fe20003f64070 */
[----:B-1----:R-:W-:-:S04]  /*11340*/  IMAD.HI.U32 R11, R2, R7, RZ ;  /* 0x00000007020b7227 */ /* 0x002fc800078e00ff */
[----:B------:R-:W-:Y:S02]  /*11350*/  IMAD.MOV R3, RZ, RZ, -R3 ;  /* 0x000000ffff037224 */ /* 0x000fe400078e0a03 */
[----:B------:R-:W-:Y:S02]  /*11360*/  @!P4 IMAD.IADD R12, R12, 0x1, -R24 ;  /* 0x000000010c0cc824 */ /* 0x000fe400078e0a18 */
[----:B------:R-:W-:Y:S02]  /*11370*/  IMAD.MOV R11, RZ, RZ, -R11 ;  /* 0x000000ffff0b7224 */ /* 0x000fe400078e0a0b */
[C---:B------:R-:W-:Y:S01]  /*11380*/  IMAD R10, R24.reuse, R3, R10 ;  /* 0x00000003180a7224 */ /* 0x040fe200078e020a */
[C---:B------:R-:W-:Y:S01]  /*11390*/  ISETP.GT.U32.AND P4, PT, R24.reuse, R12, PT ;  /* 0x0000000c1800720c */ /* 0x040fe20003f84070 */
[----:B------:R-:W-:Y:S01]  /*113a0*/  IMAD R7, R24, R11, R7 ;  /* 0x0000000b18077224 */ /* 0x000fe200078e0207 */
[----:B------:R-:W-:Y:S01]  /*113b0*/  IADD3 R3, R29, 0xbd, RZ ;  /* 0x000000bd1d037810 */ /* 0x000fe20007ffe0ff */
[----:B------:R-:W-:-:S02]  /*113c0*/  @!P1 IMAD.IADD R14, R14, 0x1, -R24 ;  /* 0x000000010e0e9824 */ /* 0x000fc400078e0a18 */
[----:B------:R-:W-:Y:S01]  /*113d0*/  @!P3 IMAD.IADD R0, R0, 0x1, -R24 ;  /* 0x000000010000b824 */ /* 0x000fe200078e0a18 */
[----:B------:R-:W-:Y:S01]  /*113e0*/  IABS R19, R3 ;  /* 0x0000000300137213 */ /* 0x000fe20000000000 */
[----:B------:R-:W-:Y:S01]  /*113f0*/  IMAD.HI.U32 R11, R2, R8, RZ ;  /* 0x00000008020b7227 */ /* 0x000fe200078e00ff */
[C---:B------:R-:W-:Y:S02]  /*11400*/  ISETP.GT.U32.AND P3, PT, R24.reuse, R7, PT ;  /* 0x000000071800720c */ /* 0x040fe40003f64070 */
[----:B------:R-:W-:Y:S01]  /*11410*/  ISETP.GT.U32.AND P1, PT, R24, R14, PT ;  /* 0x0000000e1800720c */ /* 0x000fe20003f24070 */
[----:B------:R-:W-:-:S04]  /*11420*/  IMAD.HI.U32 R18, R2, R19, RZ ;  /* 0x0000001302127227 */ /* 0x000fc800078e00ff */
[----:B------:R-:W-:Y:S01]  /*11430*/  @!P4 IMAD.IADD R12, R12, 0x1, -R24 ;  /* 0x000000010c0cc824 */ /* 0x000fe200078e0a18 */
[C---:B------:R-:W-:Y:S01]  /*11440*/  ISETP.GT.U32.AND P4, PT, R24.reuse, R10, PT ;  /* 0x0000000a1800720c */ /* 0x040fe20003f84070 */
[----:B------:R-:W-:Y:S02]  /*11450*/  IMAD.MOV R18, RZ, RZ, -R18 ;  /* 0x000000ffff127224 */ /* 0x000fe400078e0a12 */
[----:B------:R-:W-:Y:S02]  /*11460*/  IMAD.MOV R20, RZ, RZ, -R20 ;  /* 0x000000ffff147224 */ /* 0x000fe400078e0a14 */
[----:B------:R-:W-:Y:S02]  /*11470*/  IMAD R18, R24, R18, R19 ;  /* 0x0000001218127224 */ /* 0x000fe400078e0213 */
[----:B------:R-:W-:Y:S02]  /*11480*/  @!P3 IMAD.IADD R7, R7, 0x1, -R24 ;  /* 0x000000010707b824 */ /* 0x000fe400078e0a18 */
[----:B------:R-:W-:-:S02]  /*11490*/  IMAD.MOV.U32 R19, RZ, RZ, R5 ;  /* 0x000000ffff137224 */ /* 0x000fc400078e0005 */
[--C-:B------:R-:W-:Y:S01]  /*114a0*/  @!P1 IMAD.IADD R14, R14, 0x1, -R24.reuse ;  /* 0x000000010e0e9824 */ /* 0x100fe200078e0a18 */
[----:B------:R-:W-:Y:S01]  /*114b0*/  ISETP.GE.AND P1, PT, R6, RZ, PT ;  /* 0x000000ff0600720c */ /* 0x000fe20003f26270 */
[----:B------:R-:W-:Y:S01]  /*114c0*/  @!P5 IMAD.MOV R19, RZ, RZ, -R19 ;  /* 0x000000ffff13d224 */ /* 0x000fe200078e0a13 */
[----:B------:R-:W-:Y:S01]  /*114d0*/  ISETP.GT.U32.AND P5, PT, R24, R7, PT ;  /* 0x000000071800720c */ /* 0x000fe20003fa4070 */
[----:B------:R-:W-:Y:S01]  /*114e0*/  @!P4 IMAD.IADD R10, R10, 0x1, -R24 ;  /* 0x000000010a0ac824 */ /* 0x000fe200078e0a18 */
[----:B------:R-:W-:Y:S01]  /*114f0*/  IABS R6, R4 ;  /* 0x0000000400067213 */ /* 0x000fe20000000000 */
[----:B------:R-:W-:Y:S01]  /*11500*/  IMAD.MOV.U32 R21, RZ, RZ, R14 ;  /* 0x000000ffff157224 */ /* 0x000fe200078e000e */
[C---:B------:R-:W-:Y:S01]  /*11510*/  ISETP.GT.U32.AND P4, PT, R24.reuse, R18, PT ;  /* 0x000000121800720c */ /* 0x040fe20003f84070 */
[C---:B------:R-:W-:Y:S01]  /*11520*/  IMAD R17, R24.reuse, R20, R17 ;  /* 0x0000001418117224 */ /* 0x040fe200078e0211 */
[C---:B------:R-:W-:Y:S01]  /*11530*/  ISETP.GT.U32.AND P3, PT, R24.reuse, R10, PT ;  /* 0x0000000a1800720c */ /* 0x040fe20003f64070 */
[----:B------:R-:W-:Y:S01]  /*11540*/  IMAD.MOV R11, RZ, RZ, -R11 ;  /* 0x000000ffff0b7224 */ /* 0x000fe200078e0a0b */
[----:B------:R-:W-:Y:S01]  /*11550*/  IADD3 R14, R29, 0xb8, RZ ;  /* 0x000000b81d0e7810 */ /* 0x000fe20007ffe0ff */
[----:B------:R-:W-:Y:S01]  /*11560*/  @!P2 IMAD.MOV R21, RZ, RZ, -R21 ;  /* 0x000000ffff15a224 */ /* 0x000fe200078e0a15 */
[----:B------:R-:W-:Y:S01]  /*11570*/  ISETP.GT.U32.AND P2, PT, R24, R0, PT ;  /* 0x000000001800720c */ /* 0x000fe20003f44070 */
[----:B------:R-:W-:Y:S01]  /*11580*/  IMAD.HI.U32 R15, R2, R6, RZ ;  /* 0x00000006020f7227 */ /* 0x000fe200078e00ff */
[----:B------:R-:W-:-:S02]  /*11590*/  IABS R5, R14 ;  /* 0x0000000e00057213 */ /* 0x000fc40000000000 */
[----:B------:R-:W-:Y:S01]  /*115a0*/  STL [R1+0x2f8], R21 ;  /* 0x0002f81501007387 */ /* 0x000fe20000100800 */
[C---:B------:R-:W-:Y:S02]  /*115b0*/  IMAD R8, R24.reuse, R11, R8 ;  /* 0x0000000b18087224 */ /* 0x040fe400078e0208 */
[----:B------:R-:W-:Y:S01]  /*115c0*/  @!P0 IMAD.MOV R12, RZ, RZ, -R12 ;  /* 0x000000ffff0c8224 */ /* 0x000fe200078e0a0c */
[C---:B------:R-:W-:Y:S01]  /*115d0*/  ISETP.GT.U32.AND P0, PT, R24.reuse, R17, PT ;  /* 0x000000111800720c */ /* 0x040fe20003f04070 */
[----:B------:R-:W-:Y:S01]  /*115e0*/  IMAD.MOV R15, RZ, RZ, -R15 ;  /* 0x000000ffff0f7224 */ /* 0x000fe200078e0a0f */
[----:B------:R0:W-:Y:S01]  /*115f0*/  STL [R1+0x2f4], R19 ;  /* 0x0002f41301007387 */ /* 0x0001e20000100800 */
[----:B------:R-:W-:Y:S01]  /*11600*/  @!P5 IMAD.IADD R7, R7, 0x1, -R24 ;  /* 0x000000010707d824 */ /* 0x000fe200078e0a18 */
[C---:B------:R-:W-:Y:S01]  /*11610*/  ISETP.GT.U32.AND P5, PT, R24.reuse, R8, PT ;  /* 0x000000081800720c */ /* 0x040fe20003fa4070 */
[----:B------:R-:W-:Y:S01]  /*11620*/  IMAD R6, R24, R15, R6 ;  /* 0x0000000f18067224 */ /* 0x000fe200078e0206 */
[----:B------:R-:W-:Y:S01]  /*11630*/  IADD3 R15, R29, 0xb9, RZ ;  /* 0x000000b91d0f7810 */ /* 0x000fe20007ffe0ff */
[--C-:B------:R-:W-:Y:S01]  /*11640*/  @!P4 IMAD.IADD R18, R18, 0x1, -R24.reuse ;  /* 0x000000011212c824 */ /* 0x100fe200078e0a18 */
[----:B------:R1:W-:Y:S01]  /*11650*/  STL [R1+0x2f0], R12 ;  /* 0x0002f00c01007387 */ /* 0x0003e20000100800 */
[--C-:B------:R-:W-:Y:S01]  /*11660*/  @!P2 IMAD.IADD R0, R0, 0x1, -R24.reuse ;  /* 0x000000010000a824 */ /* 0x100fe200078e0a18 */
[----:B------:R-:W-:Y:S01]  /*11670*/  ISETP.GT.U32.AND P2, PT, R24, R6, PT ;  /* 0x000000061800720c */ /* 0x000fe20003f44070 */
[--C-:B------:R-:W-:Y:S01]  /*11680*/  @!P3 IMAD.IADD R10, R10, 0x1, -R24.reuse ;  /* 0x000000010a0ab824 */ /* 0x100fe200078e0a18 */
[----:B------:R-:W-:Y:S01]  /*11690*/  ISETP.GT.U32.AND P4, PT, R24, R18, PT ;  /* 0x000000121800720c */ /* 0x000fe20003f84070 */
[----:B------:R-:W-:Y:S01]  /*116a0*/  @!P0 IMAD.IADD R17, R17, 0x1, -R24 ;  /* 0x0000000111118824 */ /* 0x000fe200078e0a18 */
[----:B------:R-:W-:Y:S01]  /*116b0*/  IABS R11, R15 ;  /* 0x0000000f000b7213 */ /* 0x000fe20000000000 */
[----:B0-----:R-:W-:Y:S01]  /*116c0*/  IMAD.MOV.U32 R19, RZ, RZ, R10 ;  /* 0x000000ffff137224 */ /* 0x001fe200078e000a */
[----:B------:R-:W-:Y:S01]  /*116d0*/  ISETP.GE.AND P3, PT, R13, RZ, PT ;  /* 0x000000ff0d00720c */ /* 0x000fe20003f66270 */
[----:B------:R-:W-:Y:S01]  /*116e0*/  @!P5 IMAD.IADD R8, R8, 0x1, -R24 ;  /* 0x000000010808d824 */ /* 0x000fe200078e0a18 */
[----:B------:R-:W-:Y:S01]  /*116f0*/  ISETP.GT.U32.AND P5, PT, R24, R17, PT ;  /* 0x000000111800720c */ /* 0x000fe20003fa4070 */
[----:B-1----:R-:W-:Y:S01]  /*11700*/  IMAD.HI.U32 R12, R2, R11, RZ ;  /* 0x0000000b020c7227 */ /* 0x002fe200078e00ff */
[----:B------:R-:W-:-:S03]  /*11710*/  ISETP.GE.AND P0, PT, R16, RZ, PT ;  /* 0x000000ff1000720c */ /* 0x000fc60003f06270 */
[----:B------:R-:W-:-:S04]  /*11720*/  IMAD.HI.U32 R13, R2, R5, RZ ;  /* 0x00000005020d7227 */ /* 0x000fc800078e00ff */
[----:B------:R-:W-:Y:S02]  /*11730*/  IMAD.MOV R12, RZ, RZ, -R12 ;  /* 0x000000ffff0c7224 */ /* 0x000fe400078e0a0c */
[--C-:B------:R-:W-:Y:S01]  /*11740*/  @!P4 IMAD.IADD R18, R18, 0x1, -R24.reuse ;  /* 0x000000011212c824 */ /* 0x100fe200078e0a18 */
[----:B------:R-:W-:Y:S01]  /*11750*/  ISETP.GE.AND P4, PT, R3, RZ, PT ;  /* 0x000000ff0300720c */ /* 0x000fe20003f86270 */
[----:B------:R-:W-:Y:S01]  /*11760*/  IMAD.MOV R13, RZ, RZ, -R13 ;  /* 0x000000ffff0d7224 */ /* 0x000fe200078e0a0d */
[C---:B------:R-:W-:Y:S01]  /*11770*/  IADD3 R3, R29.reuse, 0xb6, RZ ;  /* 0x000000b61d037810 */ /* 0x040fe20007ffe0ff */
[----:B------:R-:W-:Y:S01]  /*11780*/  @!P2 IMAD.IADD R6, R6, 0x1, -R24 ;  /* 0x000000010606a824 */ /* 0x000fe200078e0a18 */
[----:B------:R-:W-:Y:S01]  /*11790*/  ISETP.GE.AND P2, PT, R4, RZ, PT ;  /* 0x000000ff0400720c */ /* 0x000fe20003f46270 */
[C---:B------:R-:W-:Y:S02]  /*117a0*/  IMAD R12, R24.reuse, R12, R11 ;  /* 0x0000000c180c7224 */ /* 0x040fe400078e020b */
[----:B------:R-:W-:Y:S01]  /*117b0*/  IMAD.MOV.U32 R20, RZ, RZ, R0 ;  /* 0x000000ffff147224 */ /* 0x000fe200078e0000 */
[----:B------:R-:W-:Y:S01]  /*117c0*/  IADD3 R0, R29, 0xb7, RZ ;  /* 0x000000b71d007810 */ /* 0x000fe20007ffe0ff */
[----:B------:R-:W-:-:S02]  /*117d0*/  IMAD R5, R24, R13, R5 ;  /* 0x0000000d18057224 */ /* 0x000fc400078e0205 */
[----:B------:R-:W-:Y:S01]  /*117e0*/  @!P1 IMAD.MOV R19, RZ, RZ, -R19 ;  /* 0x000000ffff139224 */ /* 0x000fe200078e0a13 */
[C---:B------:R-:W-:Y:S01]  /*117f0*/  ISETP.GT.U32.AND P1, PT, R24.reuse, R6, PT ;  /* 0x000000061800720c */ /* 0x040fe20003f24070 */
[----:B------:R-:W-:Y:S01]  /*11800*/  @!P6 IMAD.MOV R20, RZ, RZ, -R20 ;  /* 0x000000ffff14e224 */ /* 0x000fe200078e0a14 */
[C---:B------:R-:W-:Y:S01]  /*11810*/  ISETP.GT.U32.AND P6, PT, R24.reuse, R8, PT ;  /* 0x000000081800720c */ /* 0x040fe20003fc4070 */
[----:B------:R-:W-:Y:S01]  /*11820*/  @!P3 IMAD.MOV R7, RZ, RZ, -R7 ;  /* 0x000000ffff07b224 */ /* 0x000fe200078e0a07 */
[C---:B------:R-:W-:Y:S01]  /*11830*/  ISETP.GT.U32.AND P3, PT, R24.reuse, R12, PT ;  /* 0x0000000c1800720c */ /* 0x040fe20003f64070 */
[----:B------:R-:W-:Y:S01]  /*11840*/  @!P5 IMAD.IADD R17, R17, 0x1, -R24 ;  /* 0x000000011111d824 */ /* 0x000fe200078e0a18 */
[----:B------:R-:W-:Y:S01]  /*11850*/  ISETP.GT.U32.AND P5, PT, R24, R5, PT ;  /* 0x000000051800720c */ /* 0x000fe20003fa4070 */
[----:B------:R-:W-:Y:S01]  /*11860*/  IMAD.MOV.U32 R4, RZ, RZ, R18 ;  /* 0x000000ffff047224 */ /* 0x000fe200078e0012 */
[----:B------:R-:W-:Y:S01]  /*11870*/  IABS R11, R0 ;  /* 0x00000000000b7213 */ /* 0x000fe20000000000 */
[----:B------:R-:W-:Y:S01]  /*11880*/  STL [R1+0x2e4], R20 ;  /* 0x0002e41401007387 */ /* 0x000fe20000100800 */
[----:B------:R-:W-:-:S02]  /*11890*/  IMAD.MOV.U32 R13, RZ, RZ, R17 ;  /* 0x000000ffff0d7224 */ /* 0x000fc400078e0011 */
[----:B------:R-:W-:Y:S01]  /*118a0*/  @!P4 IMAD.MOV R4, RZ, RZ, -R4 ;  /* 0x000000ffff04c224 */ /* 0x000fe200078e0a04 */
[----:B------:R-:W-:Y:S01]  /*118b0*/  STL [R1+0x2e0], R19 ;  /* 0x0002e01301007387 */ /* 0x000fe20000100800 */
[----:B------:R-:W-:Y:S01]  /*118c0*/  ISETP.GE.AND P4, PT, R9, RZ, PT ;  /* 0x000000ff0900720c */ /* 0x000fe20003f86270 */
[--C-:B------:R-:W-:Y:S01]  /*118d0*/  @!P1 IMAD.IADD R6, R6, 0x1, -R24.reuse ;  /* 0x0000000106069824 */ /* 0x100fe200078e0a18 */
[----:B------:R-:W-:Y:S01]  /*118e0*/  ISETP.GE.AND P1, PT, R15, RZ, PT ;  /* 0x000000ff0f00720c */ /* 0x000fe20003f26270 */
[----:B------:R0:W-:Y:S01]  /*118f0*/  STL [R1+0x2dc], R7 ;  /* 0x0002dc0701007387 */ /* 0x0001e20000100800 */
[--C-:B------:R-:W-:Y:S01]  /*11900*/  @!P6 IMAD.IADD R8, R8, 0x1, -R24.reuse ;  /* 0x000000010808e824 */ /* 0x100fe200078e0a18 */
[----:B------:R-:W-:Y:S01]  /*11910*/  ISETP.GE.AND P6, PT, R14, RZ, PT ;  /* 0x000000ff0e00720c */ /* 0x000fe20003fc6270 */
[--C-:B------:R-:W-:Y:S01]  /*11920*/  @!P3 IMAD.IADD R12, R12, 0x1, -R24.reuse ;  /* 0x000000010c0cb824 */ /* 0x100fe200078e0a18 */
[----:B------:R1:W-:Y:S01]  /*11930*/  STL [R1+0x2d8], R4 ;  /* 0x0002d80401007387 */ /* 0x0003e20000100800 */
[----:B------:R-:W-:Y:S01]  /*11940*/  @!P5 IMAD.IADD R5, R5, 0x1, -R24 ;  /* 0x000000010505d824 */ /* 0x000fe200078e0a18 */
[----:B------:R-:W-:Y:S01]  /*11950*/  ISETP.GE.AND P3, PT, R0, RZ, PT ;  /* 0x000000ff0000720c */ /* 0x000fe20003f66270 */
[----:B------:R-:W-:Y:S01]  /*11960*/  IMAD.MOV.U32 R10, RZ, RZ, R6 ;  /* 0x000000ffff0a7224 */ /* 0x000fe200078e0006 */
[----:B------:R-:W-:Y:S01]  /*11970*/  ISETP.GE.AND P5, PT, R3, RZ, PT ;  /* 0x000000ff0300720c */ /* 0x000fe20003fa6270 */
[----:B------:R-:W-:Y:S01]  /*11980*/  @!P0 IMAD.MOV R13, RZ, RZ, -R13 ;  /* 0x000000ffff0d8224 */ /* 0x000fe200078e0a0d */
[----:B------:R-:W-:Y:S01]  /*11990*/  ISETP.GT.U32.AND P0, PT, R24, R12, PT ;  /* 0x0000000c1800720c */ /* 0x000fe20003f04070 */
[----:B0-----:R-:W-:Y:S01]  /*119a0*/  IMAD.HI.U32 R7, R2, R11, RZ ;  /* 0x0000000b02077227 */ /* 0x001fe200078e00ff */
[----:B-1----:R-:W-:-:S03]  /*119b0*/  IABS R4, R3 ;  /* 0x0000000300047213 */ /* 0x002fc60000000000 */
[----:B------:R-:W-:Y:S01]  /*119c0*/  IMAD.MOV R7, RZ, RZ, -R7 ;  /* 0x000000ffff077224 */ /* 0x000fe200078e0a07 */
[----:B------:R-:W-:Y:S01]  /*119d0*/  IADD3 R3, R29, 0xb5, RZ ;  /* 0x000000b51d037810 */ /* 0x000fe20007ffe0ff */
[----:B------:R-:W-:Y:S01]  /*119e0*/  IMAD.MOV.U32 R6, RZ, RZ, R8 ;  /* 0x000000ffff067224 */ /* 0x000fe200078e0008 */
[----:B------:R-:W-:Y:S01]  /*119f0*/  STL [R1+0x2d4], R13 ;  /* 0x0002d40d01007387 */ /* 0x000fe20000100800 */
[C---:B------:R-:W-:Y:S02]  /*11a00*/  IMAD R11, R24.reuse, R7, R11 ;  /* 0x00000007180b7224 */ /* 0x040fe400078e020b */
[----:B------:R-:W-:Y:S01]  /*11a10*/  @!P2 IMAD.MOV R10, RZ, RZ, -R10 ;  /* 0x000000ffff0aa224 */ /* 0x000fe200078e0a0a */
[----:B------:R-:W-:Y:S01]  /*11a20*/  ISETP.GT.U32.AND P2, PT, R24, R5, PT ;  /* 0x000000051800720c */ /* 0x000fe20003f44070 */
[----:B------:R-:W-:-:S03]  /*11a30*/  IMAD.HI.U32 R0, R2, R4, RZ ;  /* 0x0000000402007227 */ /* 0x000fc600078e00ff */
[----:B------:R-:W-:Y:S01]  /*11a40*/  STL [R1+0x2d0], R10 ;  /* 0x0002d00a01007387 */ /* 0x000fe20000100800 */
[----:B------:R-:W-:Y:S01]  /*11a50*/  @!P4 IMAD.MOV R6, RZ, RZ, -R6 ;  /* 0x000000ffff06c224 */ /* 0x000fe200078e0a06 */
[----:B------:R-:W-:Y:S01]  /*11a60*/  ISETP.GT.U32.AND P4, PT, R24, R11, PT ;  /* 0x0000000b1800720c */ /* 0x000fe20003f84070 */
[----:B------:R-:W-:Y:S02]  /*11a70*/  IMAD.MOV R0, RZ, RZ, -R0 ;  /* 0x000000ffff007224 */ /* 0x000fe400078e0a00 */
[----:B------:R-:W-:Y:S01]  /*11a80*/  @!P0 IMAD.IADD R12, R12, 0x1, -R24 ;  /* 0x000000010c0c8824 */ /* 0x000fe200078e0a18 */
[----:B------:R0:W-:Y:S01]  /*11a90*/  STL [R1+0x2cc], R6 ;  /* 0x0002cc0601007387 */ /* 0x0001e20000100800 */
[----:B------:R-:W-:Y:S01]  /*11aa0*/  IMAD R14, R24, R0, R4 ;  /* 0x00000000180e7224 */ /* 0x000fe200078e0204 */
[----:B------:R-:W-:Y:S01]  /*11ab0*/  ISETP.GE.AND P0, PT, R3, RZ, PT ;  /* 0x000000ff0300720c */ /* 0x000fe20003f06270 */
[----:B------:R-:W-:Y:S01]  /*11ac0*/  @!P2 IMAD.IADD R5, R5, 0x1, -R24 ;  /* 0x000000010505a824 */ /* 0x000fe200078e0a18 */
[----:B------:R-:W-:-:S02]  /*11ad0*/  IABS R3, R3 ;  /* 0x0000000300037213 */ /* 0x000fc40000000000 */
[----:B------:R-:W-:Y:S01]  /*11ae0*/  ISETP.GT.U32.AND P2, PT, R24, R14, PT ;  /* 0x0000000e1800720c */ /* 0x000fe20003f44070 */
[----:B------:R-:W-:Y:S01]  /*11af0*/  @!P6 IMAD.MOV R5, RZ, RZ, -R5 ;  /* 0x000000ffff05e224 */ /* 0x000fe200078e0a05 */
[----:B------:R-:W-:Y:S01]  /*11b00*/  IADD3 R4, R29, 0xb4, RZ ;  /* 0x000000b41d047810 */ /* 0x000fe20007ffe0ff */
[----:B------:R-:W-:Y:S01]  /*11b10*/  @!P4 IMAD.IADD R11, R11, 0x1, -R24 ;  /* 0x000000010b0bc824 */ /* 0x000fe200078e0a18 */
[C---:B------:R-:W-:Y:S01]  /*11b20*/  IADD3 R0, R29.reuse, 0xb3, RZ ;  /* 0x000000b31d007810 */ /* 0x040fe20007ffe0ff */
[----:B0-----:R-:W-:Y:S01]  /*11b30*/  IMAD.MOV.U32 R6, RZ, RZ, R12 ;  /* 0x000000ffff067224 */ /* 0x001fe200078e000c */
[----:B------:R-:W-:Y:S01]  /*11b40*/  IABS R8, R4 ;  /* 0x0000000400087213 */ /* 0x000fe20000000000 */
[----:B------:R-:W-:Y:S01]  /*11b50*/  IMAD.HI.U32 R9, R2, R3, RZ ;  /* 0x0000000302097227 */ /* 0x000fe200078e00ff */
[----:B------:R-:W-:Y:S02]  /*11b60*/  IABS R7, R0 ;  /* 0x0000000000077213 */ /* 0x000fe40000000000 */
[----:B------:R-:W-:Y:S01]  /*11b70*/  ISETP.GE.AND P4, PT, R4, RZ, PT ;  /* 0x000000ff0400720c */ /* 0x000fe20003f86270 */
[----:B------:R-:W-:Y:S01]  /*11b80*/  @!P1 IMAD.MOV R6, RZ, RZ, -R6 ;  /* 0x000000ffff069224 */ /* 0x000fe200078e0a06 */
[----:B------:R-:W-:Y:S01]  /*11b90*/  ISETP.GT.U32.AND P1, PT, R24, R11, PT ;  /* 0x0000000b1800720c */ /* 0x000fe20003f24070 */
[----:B------:R-:W-:Y:S01]  /*11ba0*/  IMAD.MOV R9, RZ, RZ, -R9 ;  /* 0x000000ffff097224 */ /* 0x000fe200078e0a09 */
[----:B------:R-:W-:Y:S01]  /*11bb0*/  ISETP.GE.AND P6, PT, R0, RZ, PT ;  /* 0x000000ff0000720c */ /* 0x000fe20003fc6270 */
[----:B------:R-:W-:Y:S01]  /*11bc0*/  @!P2 IMAD.IADD R14, R14, 0x1, -R24 ;  /* 0x000000010e0ea824 */ /* 0x000fe200078e0a18 */
[----:B------:R0:W-:Y:S01]  /*11bd0*/  STL [R1+0x278], R6 ;  /* 0x0002780601007387 */ /* 0x0001e20000100800 */
[----:B------:R-:W-:Y:S01]  /*11be0*/  IMAD R12, R24, R9, R3 ;  /* 0x00000009180c7224 */ /* 0x000fe200078e0203 */
[C---:B------:R-:W-:Y:S01]  /*11bf0*/  IADD3 R0, R29.reuse, 0xb2, RZ ;  /* 0x000000b21d007810 */ /* 0x040fe20007ffe0ff */
[----:B------:R-:W-:Y:S01]  /*11c00*/  IMAD.HI.U32 R4, R2, R7, RZ ;  /* 0x0000000702047227 */ /* 0x000fe200078e00ff */
[C---:B------:R-:W-:Y:S01]  /*11c10*/  ISETP.GT.U32.AND P2, PT, R24.reuse, R14, PT ;  /* 0x0000000e1800720c */ /* 0x040fe20003f44070 */
[----:B------:R1:W-:Y:S01]  /*11c20*/  STL [R1+0x2c8], R5 ;  /* 0x0002c80501007387 */ /* 0x0003e20000100800 */
[C---:B------:R-:W-:Y:S01]  /*11c30*/  IADD3 R9, R29.reuse, 0xb1, RZ ;  /* 0x000000b11d097810 */ /* 0x040fe20007ffe0ff */
[----:B------:R-:W-:Y:S01]  /*11c40*/  IMAD.MOV R4, RZ, RZ, -R4 ;  /* 0x000000ffff047224 */ /* 0x000fe200078e0a04 */
[----:B------:R-:W-:Y:S01]  /*11c50*/  IADD3 R3, R29, 0xaf, RZ ;  /* 0x000000af1d037810 */ /* 0x000fe20007ffe0ff */
[----:B------:R-:W-:Y:S01]  /*11c60*/  @!P1 IMAD.IADD R11, R11, 0x1, -R24 ;  /* 0x000000010b0b9824 */ /* 0x000fe200078e0a18 */
[----:B------:R-:W-:Y:S01]  /*11c70*/  ISETP.GT.U32.AND P1, PT, R24, R12, PT ;  /* 0x0000000c1800720c */ /* 0x000fe20003f24070 */
[----:B0-----:R-:W-:Y:S01]  /*11c80*/  IMAD.HI.U32 R6, R2, R8, RZ ;  /* 0x0000000802067227 */ /* 0x001fe200078e00ff */
[----:B------:R-:W-:-:S03]  /*11c90*/  IABS R13, R9 ;  /* 0x00000009000d7213 */ /* 0x000fc60000000000 */
[----:B------:R-:W-:Y:S01]  /*11ca0*/  IMAD.MOV R6, RZ, RZ, -R6 ;  /* 0x000000ffff067224 */ /* 0x000fe200078e0a06 */
[----:B-1----:R-:W-:Y:S01]  /*11cb0*/  IABS R5, R3 ;  /* 0x0000000300057213 */ /* 0x002fe20000000000 */
[C---:B------:R-:W-:Y:S01]  /*11cc0*/  IMAD R7, R24.reuse, R4, R7 ;  /* 0x0000000418077224 */ /* 0x040fe200078e0207 */
[----:B------:R-:W-:Y:S01]  /*11cd0*/  IABS R4, R0 ;  /* 0x0000000000047213 */ /* 0x000fe20000000000 */
[----:B------:R-:W-:Y:S01]  /*11ce0*/  IMAD R8, R24, R6, R8 ;  /* 0x0000000618087224 */ /* 0x000fe200078e0208 */
[----:B------:R-:W-:Y:S01]  /*11cf0*/  IADD3 R6, R29, 0xb0, RZ ;  /* 0x000000b01d067810 */ /* 0x000fe20007ffe0ff */
[--C-:B------:R-:W-:Y:S02]  /*11d00*/  @!P2 IMAD.IADD R14, R14, 0x1, -R24.reuse ;  /* 0x000000010e0ea824 */ /* 0x100fe400078e0a18 */
[----:B------:R-:W-:Y:S01]  /*11d10*/  IMAD.MOV.U32 R15, RZ, RZ, R11 ;  /* 0x000000ffff0f7224 */ /* 0x000fe200078e000b */
[----:B------:R-:W-:Y:S01]  /*11d20*/  ISETP.GT.U32.AND P2, PT, R24, R8, PT ;  /* 0x000000081800720c */ /* 0x000fe20003f44070 */
[----:B------:R-:W-:Y:S01]  /*11d30*/  @!P1 IMAD.IADD R12, R12, 0x1, -R24 ;  /* 0x000000010c0c9824 */ /* 0x000fe200078e0a18 */
[----:B------:R-:W-:Y:S01]  /*11d40*/  ISETP.GT.U32.AND P1, PT, R24, R7, PT ;  /* 0x000000071800720c */ /* 0x000fe20003f24070 */
[----:B------:R-:W-:Y:S01]  /*11d50*/  @!P3 IMAD.MOV R15, RZ, RZ, -R15 ;  /* 0x000000ffff0fb224 */ /* 0x000fe200078e0a0f */
[----:B------:R-:W-:Y:S01]  /*11d60*/  IABS R10, R6 ;  /* 0x00000006000a7213 */ /* 0x000fe20000000000 */
[----:B------:R-:W-:Y:S01]  /*11d70*/  IMAD.HI.U32 R11, R2, R4, RZ ;  /* 0x00000004020b7227 */ /* 0x000fe200078e00ff */
[----:B------:R-:W-:-:S02]  /*11d80*/  ISETP.GT.U32.AND P3, PT, R24, R12, PT ;  /* 0x0000000c1800720c */ /* 0x000fc40003f64070 */
[----:B------:R-:W-:Y:S01]  /*11d90*/  STL [R1+0x28c], R15 ;  /* 0x00028c0f01007387 */ /* 0x000fe20000100800 */
[----:B------:R-:W-:Y:S02]  /*11da0*/  IMAD.MOV R11, RZ, RZ, -R11 ;  /* 0x000000ffff0b7224 */ /* 0x000fe400078e0a0b */
[----:B------:R-:W-:Y:S01]  /*11db0*/  @!P5 IMAD.MOV R14, RZ, RZ, -R14 ;  /* 0x000000ffff0ed224 */ /* 0x000fe200078e0a0e */
[----:B------:R-:W-:Y:S01]  /*11dc0*/  ISETP.GE.AND P5, PT, R0, RZ, PT ;  /* 0x000000ff0000720c */ /* 0x000fe20003fa6270 */
[----:B------:R-:W-:Y:S02]  /*11dd0*/  @!P2 IMAD.IADD R8, R8, 0x1, -R24 ;  /* 0x000000010808a824 */ /* 0x000fe400078e0a18 */
[C---:B------:R-:W-:Y:S01]  /*11de0*/  IMAD R0, R24.reuse, R11, R4 ;  /* 0x0000000b18007224 */ /* 0x040fe200078e0204 */
[----:B------:R0:W-:Y:S01]  /*11df0*/  STL [R1+0x2c4], R14 ;  /* 0x0002c40e01007387 */ /* 0x0001e20000100800 */
[--C-:B------:R-:W-:Y:S01]  /*11e00*/  @!P1 IMAD.IADD R7, R7, 0x1, -R24.reuse ;  /* 0x0000000107079824 */ /* 0x100fe200078e0a18 */
[----:B------:R-:W-:Y:S01]  /*11e10*/  ISETP.GT.U32.AND P2, PT, R24, R8, PT ;  /* 0x000000081800720c */ /* 0x000fe20003f44070 */
[----:B------:R-:W-:Y:S01]  /*11e20*/  @!P3 IMAD.IADD R12, R12, 0x1, -R24 ;  /* 0x000000010c0cb824 */ /* 0x000fe200078e0a18 */
[----:B------:R-:W-:Y:S01]  /*11e30*/  ISETP.GT.U32.AND P3, PT, R24, R0, PT ;  /* 0x000000001800720c */ /* 0x000fe20003f64070 */
[----:B------:R-:W-:Y:S01]  /*11e40*/  IMAD.HI.U32 R4, R2, R10, RZ ;  /* 0x0000000a02047227 */ /* 0x000fe200078e00ff */
[----:B------:R-:W-:-:S03]  /*11e50*/  ISETP.GT.U32.AND P1, PT, R24, R7, PT ;  /* 0x000000071800720c */ /* 0x000fc60003f24070 */
[----:B------:R-:W-:-:S04]  /*11e60*/  IMAD.HI.U32 R11, R2, R5, RZ ;  /* 0x00000005020b7227 */ /* 0x000fc800078e00ff */
[----:B0-----:R-:W-:-:S04]  /*11e70*/  IMAD.HI.U32 R14, R2, R13, RZ ;  /* 0x0000000d020e7227 */ /* 0x001fc800078e00ff */
[----:B------:R-:W-:Y:S02]  /*11e80*/  IMAD.MOV R14, RZ, RZ, -R14 ;  /* 0x000000ffff0e7224 */ /* 0x000fe400078e0a0e */
[----:B------:R-:W-:Y:S01]  /*11e90*/  @!P2 IMAD.IADD R8, R8, 0x1, -R24 ;  /* 0x000000010808a824 */ /* 0x000fe200078e0a18 */
[----:B------:R-:W-:Y:S01]  /*11ea0*/  ISETP.GE.AND P2, PT, R9, RZ, PT ;  /* 0x000000ff0900720c */ /* 0x000fe20003f46270 */
[----:B------:R-:W-:Y:S02]  /*11eb0*/  IMAD.MOV R4, RZ, RZ, -R4 ;  /* 0x000000ffff047224 */ /* 0x000fe400078e0a04 */
[----:B------:R-:W-:Y:S02]  /*11ec0*/  IMAD R9, R24, R14, R13 ;  /* 0x0000000e18097224 */ /* 0x000fe400078e020d */
[----:B------:R-:W-:Y:S02]  /*11ed0*/  IMAD.MOV R11, RZ, RZ, -R11 ;  /* 0x000000ffff0b7224 */ /* 0x000fe400078e0a0b */
[----:B------:R-:W-:-:S02]  /*11ee0*/  IMAD.MOV.U32 R15, RZ, RZ, R12 ;  /* 0x000000ffff0f7224 */ /* 0x000fc400078e000c */
[--C-:B------:R-:W-:Y:S01]  /*11ef0*/  @!P3 IMAD.IADD R0, R0, 0x1, -R24.reuse ;  /* 0x000000010000b824 */ /* 0x100fe200078e0a18 */
[C---:B------:R-:W-:Y:S01]  /*11f00*/  ISETP.GT.U32.AND P3, PT, R24.reuse, R9, PT ;  /* 0x000000091800720c */ /* 0x040fe20003f64070 */
[----:B------:R-:W-:Y:S02]  /*11f10*/  @!P1 IMAD.IADD R7, R7, 0x1, -R24 ;  /* 0x0000000107079824 */ /* 0x000fe400078e0a18 */
[C---:B------:R-:W-:Y:S01]  /*11f20*/  IMAD R10, R24.reuse, R4, R10 ;  /* 0x00000004180a7224 */ /* 0x040fe200078e020a */
[----:B------:R-:W-:Y:S01]  /*11f30*/  IADD3 R4, R29, 0xae, RZ ;  /* 0x000000ae1d047810 */ /* 0x000fe20007ffe0ff */
[C---:B------:R-:W-:Y:S02]  /*11f40*/  IMAD R5, R24.reuse, R11, R5 ;  /* 0x0000000b18057224 */ /* 0x040fe400078e0205 */
[----:B------:R-:W-:Y:S01]  /*11f50*/  @!P0 IMAD.MOV R15, RZ, RZ, -R15 ;  /* 0x000000ffff0f8224 */ /* 0x000fe200078e0a0f */
[C---:B------:R-:W-:Y:S01]  /*11f60*/  ISETP.GT.U32.AND P0, PT, R24.reuse, R0, PT ;  /* 0x000000001800720c */ /* 0x040fe20003f04070 */
[----:B------:R-:W-:Y:S01]  /*11f70*/  IMAD.MOV.U32 R12, RZ, RZ, R7 ;  /* 0x000000ffff0c7224 */ /* 0x000fe200078e0007 */
[C---:B------:R-:W-:Y:S01]  /*11f80*/  ISETP.GT.U32.AND P1, PT, R24.reuse, R10, PT ;  /* 0x0000000a1800720c */ /* 0x040fe20003f24070 */
[----:B------:R-:W-:Y:S01]  /*11f90*/  IMAD.MOV.U32 R13, RZ, RZ, R8 ;  /* 0x000000ffff0d7224 */ /* 0x000fe200078e0008 */
[----:B------:R-:W-:Y:S01]  /*11fa0*/  IABS R11, R4 ;  /* 0x00000004000b7213 */ /* 0x000fe20000000000 */
[----:B------:R-:W-:Y:S01]  /*11fb0*/  @!P6 IMAD.MOV R12, RZ, RZ, -R12 ;  /* 0x000000ffff0ce224 */ /* 0x000fe200078e0a0c */
[----:B------:R-:W-:Y:S01]  /*11fc0*/  ISETP.GT.U32.AND P6, PT, R24, R5, PT ;  /* 0x000000051800720c */ /* 0x000fe20003fc4070 */
[----:B------:R-:W-:Y:S01]  /*11fd0*/  @!P4 IMAD.MOV R13, RZ, RZ, -R13 ;  /* 0x000000ffff0dc224 */ /* 0x000fe200078e0a0d */
[----:B------:R-:W-:Y:S01]  /*11fe0*/  ISETP.GE.AND P4, PT, R6, RZ, PT ;  /* 0x000000ff0600720c */ /* 0x000fe20003f86270 */
[--C-:B------:R-:W-:Y:S01]  /*11ff0*/  @!P3 IMAD.IADD R9, R9, 0x1, -R24.reuse ;  /* 0x000000010909b824 */ /* 0x100fe200078e0a18 */
[----:B------:R-:W-:Y:S01]  /*12000*/  STL [R1+0x2b0], R15 ;  /* 0x0002b00f01007387 */ /* 0x000fe20000100800 */
[----:B------:R-:W-:Y:S01]  /*12010*/  IADD3 R6, R29, 0xad, RZ ;  /* 0x000000ad1d067810 */ /* 0x000fe20007ffe0ff */
[----:B------:R-:W-:Y:S01]  /*12020*/  IMAD.MOV.U32 R8, RZ, RZ, R11 ;  /* 0x000000ffff087224 */ /* 0x000fe200078e000b */
[----:B------:R-:W-:Y:S01]  /*12030*/  ISETP.GE.AND P3, PT, R4, RZ, PT ;  /* 0x000000ff0400720c */ /* 0x000fe20003f66270 */
[--C-:B------:R-:W-:Y:S01]  /*12040*/  @!P0 IMAD.IADD R0, R0, 0x1, -R24.reuse ;  /* 0x0000000100008824 */ /* 0x100fe200078e0a18 */
[----:B------:R-:W-:Y:S01]  /*12050*/  STL [R1+0x2b8], R13 ;  /* 0x0002b80d01007387 */ /* 0x000fe20000100800 */
[----:B------:R-:W-:Y:S01]  /*12060*/  @!P1 IMAD.IADD R10, R10, 0x1, -R24 ;  /* 0x000000010a0a9824 */ /* 0x000fe200078e0a18 */
[----:B------:R-:W-:Y:S01]  /*12070*/  IABS R11, R6 ;  /* 0x00000006000b7213 */ /* 0x000fe20000000000 */
[----:B------:R-:W-:Y:S01]  /*12080*/  IMAD.HI.U32 R7, R2, R8, RZ ;  /* 0x0000000802077227 */ /* 0x000fe200078e00ff */
[----:B------:R0:W-:Y:S01]  /*12090*/  STL [R1+0x2bc], R12 ;  /* 0x0002bc0c01007387 */ /* 0x0001e20000100800 */
[----:B------:R-:W-:-:S02]  /*120a0*/  ISETP.GT.U32.AND P1, PT, R24, R9, PT ;  /* 0x000000091800720c */ /* 0x000fc40003f24070 */
[----:B------:R-:W-:Y:S01]  /*120b0*/  @!P6 IMAD.IADD R5, R5, 0x1, -R24 ;  /* 0x000000010505e824 */ /* 0x000fe200078e0a18 */
[----:B------:R-:W-:Y:S01]  /*120c0*/  ISETP.GT.U32.AND P6, PT, R24, R10, PT ;  /* 0x0000000a1800720c */ /* 0x000fe20003fc4070 */
[----:B------:R-:W-:Y:S01]  /*120d0*/  IMAD.MOV R7, RZ, RZ, -R7 ;  /* 0x000000ffff077224 */ /* 0x000fe200078e0a07 */
[----:B------:R-:W-:Y:S01]  /*120e0*/  ISETP.GE.AND P0, PT, R3, RZ, PT ;  /* 0x000000ff0300720c */ /* 0x000fe20003f06270 */
[----:B------:R-:W-:Y:S01]  /*120f0*/  IMAD.HI.U32 R4, R2, R11, RZ ;  /* 0x0000000b02047227 */ /* 0x000fe200078e00ff */
[----:B------:R-:W-:-:S03]  /*12100*/  IADD3 R3, R29, 0xac, RZ ;  /* 0x000000ac1d037810 */ /* 0x000fc60007ffe0ff */
[----:B0-----:R-:W-:Y:S01]  /*12110*/  IMAD.MOV.U32 R12, RZ, RZ, R0 ;  /* 0x000000ffff0c7224 */ /* 0x001fe200078e0000 */
[C---:B------:R-:W-:Y:S01]  /*12120*/  IADD3 R0, R29.reuse, 0xab, RZ ;  /* 0x000000ab1d007810 */ /* 0x040fe20007ffe0ff */
[C---:B------:R-:W-:Y:S01]  /*12130*/  IMAD R8, R24.reuse, R7, R8 ;  /* 0x0000000718087224 */ /* 0x040fe200078e0208 */
[----:B------:R-:W-:Y:S01]  /*12140*/  IADD3 R7, R29, 0xaa, RZ ;  /* 0x000000aa1d077810 */ /* 0x000fe20007ffe0ff */
[----:B------:R-:W-:Y:S01]  /*12150*/  @!P5 IMAD.MOV R12, RZ, RZ, -R12 ;  /* 0x000000ffff0cd224 */ /* 0x000fe200078e0a0c */
[C---:B------:R-:W-:Y:S01]  /*12160*/  ISETP.GT.U32.AND P5, PT, R24.reuse, R5, PT ;  /* 0x000000051800720c */ /* 0x040fe20003fa4070 */
[----:B------:R-:W-:Y:S01]  /*12170*/  IMAD.MOV R4, RZ, RZ, -R4 ;  /* 0x000000ffff047224 */ /* 0x000fe200078e0a04 */
[----:B------:R-:W-:Y:S01]  /*12180*/  IABS R13, R7 ;  /* 0x00000007000d7213 */ /* 0x000fe20000000000 */
[--C-:B------:R-:W-:Y:S01]  /*12190*/  @!P1 IMAD.IADD R9, R9, 0x1, -R24.reuse ;  /* 0x0000000109099824 */ /* 0x100fe200078e0a18 */
[----:B------:R0:W-:Y:S01]  /*121a0*/  STL [R1+0x2c0], R12 ;  /* 0x0002c00c01007387 */ /* 0x0001e20000100800 */
[C---:B------:R-:W-:Y:S01]  /*121b0*/  IMAD R11, R24.reuse, R4, R11 ;  /* 0x00000004180b7224 */ /* 0x040fe200078e020b */
[----:B------:R-:W-:Y:S01]  /*121c0*/  ISETP.GT.U32.AND P1, PT, R24, R8, PT ;  /* 0x000000081800720c */ /* 0x000fe20003f24070 */
[----:B------:R-:W-:Y:S01]  /*121d0*/  @!P6 IMAD.IADD R10, R10, 0x1, -R24 ;  /* 0x000000010a0ae824 */ /* 0x000fe200078e0a18 */
[----:B------:R-:W-:Y:S01]  /*121e0*/  IABS R4, R0 ;  /* 0x0000000000047213 */ /* 0x000fe20000000000 */
[----:B------:R-:W-:Y:S01]  /*121f0*/  IMAD.MOV.U32 R15, RZ, RZ, R9 ;  /* 0x000000ffff0f7224 */ /* 0x000fe200078e0009 */
[----:B------:R-:W-:Y:S01]  /*12200*/  ISETP.GT.U32.AND P6, PT, R24, R11, PT ;  /* 0x0000000b1800720c */ /* 0x000fe20003fc4070 */
[----:B------:R-:W-:-:S02]  /*12210*/  @!P4 IMAD.MOV R10, RZ, RZ, -R10 ;  /* 0x000000ffff0ac224 */ /* 0x000fc400078e0a0a */
[----:B------:R-:W-:Y:S01]  /*12220*/  @!P5 IMAD.IADD R5, R5, 0x1, -R24 ;  /* 0x000000010505d824 */ /* 0x000fe200078e0a18 */
[----:B0-----:R-:W-:Y:S01]  /*12230*/  IABS R12, R3 ;  /* 0x00000003000c7213 */ /* 0x001fe20000000000 */
[----:B------:R-:W-:Y:S01]  /*12240*/  IMAD.HI.U32 R14, R2, R4, RZ ;  /* 0x00000004020e7227 */ /* 0x000fe200078e00ff */
[----:B------:R-:W-:-:S03]  /*12250*/  ISETP.GE.AND P5, PT, R6, RZ, PT ;  /* 0x000000ff0600720c */ /* 0x000fc60003fa6270 */
[----:B------:R-:W-:Y:S02]  /*12260*/  IMAD.MOV.U32 R6, RZ, RZ, R13 ;  /* 0x000000ffff067224 */ /* 0x000fe400078e000d */
[----:B------:R-:W-:-:S04]  /*12270*/  IMAD.HI.U32 R13, R2, R12, RZ ;  /* 0x0000000c020d7227 */ /* 0x000fc800078e00ff */
[----:B------:R-:W-:Y:S02]  /*12280*/  IMAD.MOV R13, RZ, RZ, -R13 ;  /* 0x000000ffff0d7224 */ /* 0x000fe400078e0a0d */
[----:B------:R-:W-:Y:S01]  /*12290*/  @!P1 IMAD.IADD R8, R8, 0x1, -R24 ;  /* 0x0000000108089824 */ /* 0x000fe200078e0a18 */
[----:B------:R-:W-:Y:S01]  /*122a0*/  ISETP.GE.AND P1, PT, R3, RZ, PT ;  /* 0x000000ff0300720c */ /* 0x000fe20003f26270 */
[----:B------:R-:W-:Y:S02]  /*122b0*/  IMAD.MOV R9, RZ, RZ, -R14 ;  /* 0x000000ffff097224 */ /* 0x000fe400078e0a0e */
[C---:B------:R-:W-:Y:S01]  /*122c0*/  IMAD R12, R24.reuse, R13, R12 ;  /* 0x0000000d180c7224 */ /* 0x040fe200078e020c */
[----:B------:R-:W-:Y:S01]  /*122d0*/  IADD3 R13, R29, 0xa9, RZ ;  /* 0x000000a91d0d7810 */ /* 0x000fe20007ffe0ff */
[----:B------:R-:W-:Y:S01]  /*122e0*/  @!P6 IMAD.IADD R11, R11, 0x1, -R24 ;  /* 0x000000010b0be824 */ /* 0x000fe200078e0a18 */
[C---:B------:R-:W-:Y:S01]  /*122f0*/  ISETP.GT.U32.AND P6, PT, R24.reuse, R8, PT ;  /* 0x000000081800720c */ /* 0x040fe20003fc4070 */
[C---:B------:R-:W-:Y:S01]  /*12300*/  IMAD R4, R24.reuse, R9, R4 ;  /* 0x0000000918047224 */ /* 0x040fe200078e0204 */
[----:B------:R-:W-:Y:S01]  /*12310*/  ISETP.GT.U32.AND P4, PT, R24, R12, PT ;  /* 0x0000000c1800720c */ /* 0x000fe20003f84070 */
[----:B------:R-:W-:-:S02]  /*12320*/  @!P0 IMAD.MOV R5, RZ, RZ, -R5 ;  /* 0x000000ffff058224 */ /* 0x000fc400078e0a05 */
[----:B------:R-:W-:Y:S01]  /*12330*/  IMAD.HI.U32 R3, R2, R6, RZ ;  /* 0x0000000602037227 */ /* 0x000fe200078e00ff */
[----:B------:R-:W-:-:S03]  /*12340*/  ISETP.GT.U32.AND P0, PT, R24, R4, PT ;  /* 0x000000041800720c */ /* 0x000fc60003f04070 */
[----:B------:R-:W-:Y:S02]  /*12350*/  IMAD.MOV R3, RZ, RZ, -R3 ;  /* 0x000000ffff037224 */ /* 0x000fe400078e0a03 */
[----:B------:R-:W-:Y:S01]  /*12360*/  @!P2 IMAD.MOV R15, RZ, RZ, -R15 ;  /* 0x000000ffff0fa224 */ /* 0x000fe200078e0a0f */
[----:B------:R-:W-:Y:S01]  /*12370*/  ISETP.GT.U32.AND P2, PT, R24, R11, PT ;  /* 0x0000000b1800720c */ /* 0x000fe20003f44070 */
[----:B------:R-:W-:Y:S01]  /*12380*/  @!P6 IMAD.IADD R8, R8, 0x1, -R24 ;  /* 0x000000010808e824 */ /* 0x000fe200078e0a18 */
[----:B------:R-:W-:Y:S01]  /*12390*/  ISETP.GE.AND P6, PT, R0, RZ, PT ;  /* 0x000000ff0000720c */ /* 0x000fe20003fc6270 */
[----:B------:R-:W-:Y:S01]  /*123a0*/  IMAD R6, R24, R3, R6 ;  /* 0x0000000318067224 */ /* 0x000fe200078e0206 */
[----:B------:R-:W-:Y:S01]  /*123b0*/  IABS R3, R13 ;  /* 0x0000000d00037213 */ /* 0x000fe20000000000 */
[--C-:B------:R-:W-:Y:S01]  /*123c0*/  @!P4 IMAD.IADD R12, R12, 0x1, -R24.reuse ;  /* 0x000000010c0cc824 */ /* 0x100fe200078e0a18 */
[----:B------:R-:W-:Y:S01]  /*123d0*/  IADD3 R0, R29, 0xa8, RZ ;  /* 0x000000a81d007810 */ /* 0x000fe20007ffe0ff */
[----:B------:R-:W-:Y:S01]  /*123e0*/  STL [R1+0x2b4], R15 ;  /* 0x0002b40f01007387 */ /* 0x000fe20000100800 */
[----:B------:R-:W-:Y:S01]  /*123f0*/  @!P0 IMAD.IADD R4, R4, 0x1, -R24 ;  /* 0x0000000104048824 */ /* 0x000fe200078e0a18 */
[----:B------:R-:W-:Y:S01]  /*12400*/  ISETP.GE.AND P4, PT, R7, RZ, PT ;  /* 0x000000ff0700720c */ /* 0x000fe20003f86270 */
[----:B------:R-:W-:Y:S01]  /*12410*/  IMAD.HI.U32 R9, R2, R3, RZ ;  /* 0x0000000302097227 */ /* 0x000fe200078e00ff */
[----:B------:R0:W-:Y:S01]  /*12420*/  STL [R1+0x2a4], R10 ;  /* 0x0002a40a01007387 */ /* 0x0001e20000100800 */
[----:B------:R-:W-:-:S02]  /*12430*/  ISETP.GT.U32.AND P0, PT, R24, R12, PT ;  /* 0x0000000c1800720c */ /* 0x000fc40003f04070 */
[----:B------:R-:W-:Y:S01]  /*12440*/  IMAD.MOV R9, RZ, RZ, -R9 ;  /* 0x000000ffff097224 */ /* 0x000fe200078e0a09 */
[----:B------:R1:W-:Y:S01]  /*12450*/  STL [R1+0x2a8], R5 ;  /* 0x0002a80501007387 */ /* 0x0003e20000100800 */
[----:B------:R-:W-:Y:S01]  /*12460*/  @!P2 IMAD.IADD R11, R11, 0x1, -R24 ;  /* 0x000000010b0ba824 */ /* 0x000fe200078e0a18 */
[C---:B------:R-:W-:Y:S01]  /*12470*/  ISETP.GT.U32.AND P2, PT, R24.reuse, R6, PT ;  /* 0x000000061800720c */ /* 0x040fe20003f44070 */
[C---:B------:R-:W-:Y:S01]  /*12480*/  IMAD R3, R24.reuse, R9, R3 ;  /* 0x0000000918037224 */ /* 0x040fe200078e0203 */
[C---:B------:R-:W-:Y:S01]  /*12490*/  IADD3 R7, R29.reuse, 0xa7, RZ ;  /* 0x000000a71d077810 */ /* 0x040fe20007ffe0ff */
[----:B------:R-:W-:Y:S01]  /*124a0*/  @!P5 IMAD.MOV R11, RZ, RZ, -R11 ;  /* 0x000000ffff0bd224 */ /* 0x000fe200078e0a0b */
[----:B------:R-:W-:Y:S01]  /*124b0*/  IADD3 R9, R29, 0xa6, RZ ;  /* 0x000000a61d097810 */ /* 0x000fe20007ffe0ff */
[----:B0-----:R-:W-:Y:S01]  /*124c0*/  IMAD.MOV.U32 R10, RZ, RZ, R8 ;  /* 0x000000ffff0a7224 */ /* 0x001fe200078e0008 */
[----:B------:R-:W-:Y:S02]  /*124d0*/  IABS R15, R7 ;  /* 0x00000007000f7213 */ /* 0x000fe40000000000 */
[----:B-1----:R-:W-:Y:S01]  /*124e0*/  IABS R5, R0 ;  /* 0x0000000000057213 */ /* 0x002fe20000000000 */
[----:B------:R-:W-:Y:S01]  /*124f0*/  @!P3 IMAD.MOV R10, RZ, RZ, -R10 ;  /* 0x000000ffff0ab224 */ /* 0x000fe200078e0a0a */
[----:B------:R-:W-:Y:S01]  /*12500*/  ISETP.GT.U32.AND P3, PT, R24, R4, PT ;  /* 0x000000041800720c */ /* 0x000fe20003f64070 */
[----:B------:R-:W-:Y:S01]  /*12510*/  @!P0 IMAD.IADD R12, R12, 0x1, -R24 ;  /* 0x000000010c0c8824 */ /* 0x000fe200078e0a18 */
[----:B------:R-:W-:Y:S01]  /*12520*/  ISETP.GT.U32.AND P0, PT, R24, R3, PT ;  /* 0x000000031800720c */ /* 0x000fe20003f04070 */
[----:B------:R-:W-:Y:S01]  /*12530*/  IMAD.HI.U32 R8, R2, R5, RZ ;  /* 0x0000000502087227 */ /* 0x000fe200078e00ff */
[----:B------:R0:W-:Y:S03]  /*12540*/  STL [R1+0x2ac], R10 ;  /* 0x0002ac0a01007387 */ /* 0x0001e60000100800 */
[----:B------:R-:W-:Y:S01]  /*12550*/  IMAD.MOV R8, RZ, RZ, -R8 ;  /* 0x000000ffff087224 */ /* 0x000fe200078e0a08 */
[----:B------:R1:W-:Y:S01]  /*12560*/  STL [R1+0x2a0], R11 ;  /* 0x0002a00b01007387 */ /* 0x0003e20000100800 */
[----:B------:R-:W-:-:S02]  /*12570*/  @!P2 IMAD.IADD R6, R6, 0x1, -R24 ;  /* 0x000000010606a824 */ /* 0x000fc400078e0a18 */
[----:B------:R-:W-:Y:S01]  /*12580*/  IMAD R5, R24, R8, R5 ;  /* 0x0000000818057224 */ /* 0x000fe200078e0205 */
[----:B------:R-:W-:Y:S01]  /*12590*/  IABS R8, R9 ;  /* 0x0000000900087213 */ /* 0x000fe20000000000 */
[--C-:B------:R-:W-:Y:S01]  /*125a0*/  @!P3 IMAD.IADD R4, R4, 0x1, -R24.reuse ;  /* 0x000000010404b824 */ /* 0x100fe200078e0a18 */
[C---:B------:R-:W-:Y:S01]  /*125b0*/  ISETP.GT.U32.AND P2, PT, R24.reuse, R6, PT ;  /* 0x000000061800720c */ /* 0x040fe20003f44070 */
[----:B------:R-:W-:Y:S01]  /*125c0*/  @!P0 IMAD.IADD R3, R3, 0x1, -R24 ;  /* 0x0000000103038824 */ /* 0x000fe200078e0a18 */
[----:B------:R-:W-:Y:S01]  /*125d0*/  ISETP.GT.U32.AND P3, PT, R24, R5, PT ;  /* 0x000000051800720c */ /* 0x000fe20003f64070 */
[----:B------:R-:W-:Y:S01]  /*125e0*/  IMAD.HI.U32 R16, R2, R15, RZ ;  /* 0x0000000f02107227 */ /* 0x000fe200078e00ff */
[----:B------:R-:W-:Y:S02]  /*125f0*/  ISETP.GE.AND P0, PT, R0, RZ, PT ;  /* 0x000000ff0000720c */ /* 0x000fe40003f06270 */
[----:B0-----:R-:W-:Y:S01]  /*12600*/  IADD3 R10, R29, 0xa5, RZ ;  /* 0x000000a51d0a7810 */ /* 0x001fe20007ffe0ff */
[----:B------:R-:W-:-:S02]  /*12610*/  IMAD.MOV R16, RZ, RZ, -R16 ;  /* 0x000000ffff107224 */ /* 0x000fc400078e0a10 */
[----:B------:R-:W-:-:S04]  /*12620*/  IMAD.HI.U32 R14, R2, R8, RZ ;  /* 0x00000008020e7227 */ /* 0x000fc800078e00ff */
[C---:B------:R-:W-:Y:S02]  /*12630*/  IMAD R0, R24.reuse, R16, R15 ;  /* 0x0000001018007224 */ /* 0x040fe400078e020f */
[----:B------:R-:W-:Y:S01]  /*12640*/  @!P3 IMAD.IADD R5, R5, 0x1, -R24 ;  /* 0x000000010505b824 */ /* 0x000fe200078e0a18 */
[C---:B------:R-:W-:Y:S01]  /*12650*/  ISETP.GT.U32.AND P3, PT, R24.reuse, R3, PT ;  /* 0x000000031800720c */ /* 0x040fe20003f64070 */
[----:B------:R-:W-:Y:S01]  /*12660*/  IMAD.MOV R14, RZ, RZ, -R14 ;  /* 0x000000ffff0e7224 */ /* 0x000fe200078e0a0e */
[C---:B------:R-:W-:Y:S01]  /*12670*/  ISETP.GT.U32.AND P5, PT, R24.reuse, R0, PT ;  /* 0x000000001800720c */ /* 0x040fe20003fa4070 */
[----:B------:R-:W-:Y:S02]  /*12680*/  IMAD.MOV.U32 R17, RZ, RZ, R12 ;  /* 0x000000ffff117224 */ /* 0x000fe400078e000c */
[----:B------:R-:W-:Y:S02]  /*12690*/  IMAD R8, R24, R14, R8 ;  /* 0x0000000e18087224 */ /* 0x000fe400078e0208 */
[----:B------:R-:W-:Y:S01]  /*126a0*/  @!P2 IMAD.IADD R6, R6, 0x1, -R24 ;  /* 0x000000010606a824 */ /* 0x000fe200078e0a18 */
[----:B------:R-:W-:Y:S01]  /*126b0*/  ISETP.GE.AND P2, PT, R13, RZ, PT ;  /* 0x000000ff0d00720c */ /* 0x000fe20003f46270 */
[----:B------:R-:W-:Y:S01]  /*126c0*/  @!P1 IMAD.MOV R17, RZ, RZ, -R17 ;  /* 0x000000ffff119224 */ /* 0x000fe200078e0a11 */
[----:B------:R-:W-:Y:S01]  /*126d0*/  IABS R13, R10 ;  /* 0x0000000a000d7213 */ /* 0x000fe20000000000 */
[----:B------:R-:W-:Y:S01]  /*126e0*/  @!P6 IMAD.MOV R4, RZ, RZ, -R4 ;  /* 0x000000ffff04e224 */ /* 0x000fe200078e0a04 */
[C---:B------:R-:W-:Y:S01]  /*126f0*/  ISETP.GT.U32.AND P1, PT, R24.reuse, R5, PT ;  /* 0x000000051800720c */ /* 0x040fe20003f24070 */
[----:B------:R-:W-:Y:S01]  /*12700*/  @!P3 IMAD.IADD R3, R3, 0x1, -R24 ;  /* 0x000000010303b824 */ /* 0x000fe200078e0a18 */
[----:B------:R-:W-:Y:S01]  /*12710*/  ISETP.GT.U32.AND P3, PT, R24, R8, PT ;  /* 0x000000081800720c */ /* 0x000fe20003f64070 */
[----:B------:R-:W-:Y:S01]  /*12720*/  @!P4 IMAD.MOV R6, RZ, RZ, -R6 ;  /* 0x000000ffff06c224 */ /* 0x000fe200078e0a06 */
[----:B------:R-:W-:Y:S01]  /*12730*/  STL [R1+0x298], R17 ;  /* 0x0002981101007387 */ /* 0x000fe20000100800 */
[----:B------:R-:W-:Y:S01]  /*12740*/  @!P5 IMAD.IADD R0, R0, 0x1, -R24 ;  /* 0x000000010000d824 */ /* 0x000fe200078e0a18 */
[----:B------:R-:W-:Y:S01]  /*12750*/  ISETP.GE.AND P6, PT, R7, RZ, PT ;  /* 0x000000ff0700720c */ /* 0x000fe20003fc6270 */
[----:B------:R-:W-:Y:S01]  /*12760*/  IMAD.MOV.U32 R12, RZ, RZ, R3 ;  /* 0x000000ffff0c7224 */ /* 0x000fe200078e0003 */
[----:B------:R0:W-:Y:S01]  /*12770*/  STL [R1+0x294], R4 ;  /* 0x0002940401007387 */ /* 0x0001e20000100800 */
[----:B------:R-:W-:-:S02]  /*12780*/  IADD3 R7, R29, 0xa3, RZ ;  /* 0x000000a31d077810 */ /* 0x000fc40007ffe0ff */
[----:B------:R-:W-:Y:S01]  /*12790*/  @!P2 IMAD.MOV R12, RZ, RZ, -R12 ;  /* 0x000000ffff0ca224 */ /* 0x000fe200078e0a0c */
[----:B------:R2:W-:Y:S01]  /*127a0*/  STL [R1+0x290], R6 ;  /* 0x0002900601007387 */ /* 0x0005e20000100800 */
[--C-:B------:R-:W-:Y:S01]  /*127b0*/  @!P1 IMAD.IADD R5, R5, 0x1, -R24.reuse ;  /* 0x0000000105059824 */ /* 0x100fe200078e0a18 */
[----:B-1----:R-:W-:Y:S01]  /*127c0*/  IABS R11, R7 ;  /* 0x00000007000b7213 */ /* 0x002fe20000000000 */
[----:B------:R-:W-:Y:S01]  /*127d0*/  @!P3 IMAD.IADD R8, R8, 0x1, -R24 ;  /* 0x000000010808b824 */ /* 0x000fe200078e0a18 */
[----:B------:R-:W-:Y:S01]  /*127e0*/  ISETP.GT.U32.AND P3, PT, R24, R0, PT ;  /* 0x000000001800720c */ /* 0x000fe20003f64070 */
[----:B------:R-:W-:Y:S01]  /*127f0*/  @!P0 IMAD.MOV R5, RZ, RZ, -R5 ;  /* 0x000000ffff058224 */ /* 0x000fe200078e0a05 */
[----:B------:R-:W-:Y:S01]  /*12800*/  ISETP.GE.AND P4, PT, R9, RZ, PT ;  /* 0x000000ff0900720c */ /* 0x000fe20003f86270 */
[----:B0-----:R-:W-:Y:S01]  /*12810*/  IMAD.HI.U32 R4, R2, R13, RZ ;  /* 0x0000000d02047227 */ /* 0x001fe200078e00ff */
[----:B------:R-:W-:Y:S01]  /*12820*/  ISETP.GT.U32.AND P2, PT, R24, R8, PT ;  /* 0x000000081800720c */ /* 0x000fe20003f44070 */
[----:B------:R-:W-:Y:S01]  /*12830*/  STL [R1+0x288], R12 ;  /* 0x0002880c01007387 */ /* 0x000fe20000100800 */
[C---:B--2---:R-:W-:Y:S01]  /*12840*/  IADD3 R6, R29.reuse, 0xa4, RZ ;  /* 0x000000a41d067810 */ /* 0x044fe20007ffe0ff */
[----:B------:R-:W-:Y:S01]  /*12850*/  IMAD.MOV R4, RZ, RZ, -R4 ;  /* 0x000000ffff047224 */ /* 0x000fe200078e0a04 */
[----:B------:R-:W-:Y:S01]  /*12860*/  ISETP.GE.AND P1, PT, R10, RZ, PT ;  /* 0x000000ff0a00720c */ /* 0x000fe20003f26270 */
[----:B------:R0:W-:Y:S01]  /*12870*/  STL [R1+0x284], R5 ;  /* 0x0002840501007387 */ /* 0x0001e20000100800 */
[----:B------:R-:W-:Y:S01]  /*12880*/  IABS R15, R6 ;  /* 0x00000006000f7213 */ /* 0x000fe20000000000 */
[----:B------:R-:W-:Y:S01]  /*12890*/  IMAD R16, R24, R4, R13 ;  /* 0x0000000418107224 */ /* 0x000fe200078e020d */
[----:B------:R-:W-:Y:S01]  /*128a0*/  ISETP.GE.AND P5, PT, R6, RZ, PT ;  /* 0x000000ff0600720c */ /* 0x000fe20003fa6270 */
[----:B------:R-:W-:Y:S01]  /*128b0*/  @!P3 IMAD.IADD R0, R0, 0x1, -R24 ;  /* 0x000000010000b824 */ /* 0x000fe200078e0a18 */
[----:B------:R-:W-:Y:S01]  /*128c0*/  IADD3 R6, R29, 0xa2, RZ ;  /* 0x000000a21d067810 */ /* 0x000fe20007ffe0ff */
[----:B------:R-:W-:Y:S01]  /*128d0*/  IMAD.HI.U32 R3, R2, R15, RZ ;  /* 0x0000000f02037227 */ /* 0x000fe200078e00ff */
[----:B------:R-:W-:-:S02]  /*128e0*/  ISETP.GT.U32.AND P0, PT, R24, R16, PT ;  /* 0x000000101800720c */ /* 0x000fc40003f04070 */
[----:B------:R-:W-:Y:S01]  /*128f0*/  IABS R14, R6 ;  /* 0x00000006000e7213 */ /* 0x000fe20000000000 */
[----:B------:R-:W-:Y:S01]  /*12900*/  IMAD.MOV R3, RZ, RZ, -R3 ;  /* 0x000000ffff037224 */ /* 0x000fe200078e0a03 */
[C---:B------:R-:W-:Y:S01]  /*12910*/  IADD3 R4, R29.reuse, 0xa1, RZ ;  /* 0x000000a11d047810 */ /* 0x040fe20007ffe0ff */
[----:B------:R-:W-:Y:S01]  /*12920*/  IMAD.MOV.U32 R9, RZ, RZ, R0 ;  /* 0x000000ffff097224 */ /* 0x000fe200078e0000 */
[----:B------:R-:W-:Y:S01]  /*12930*/  IADD3 R10, R29, 0x9d, RZ ;  /* 0x0000009d1d0a7810 */ /* 0x000fe20007ffe0ff */
[----:B------:R-:W-:Y:S01]  /*12940*/  IMAD R15, R24, R3, R15 ;  /* 0x00000003180f7224 */ /* 0x000fe200078e020f */
[----:B------:R-:W-:Y:S01]  /*12950*/  IABS R13, R4 ;  /* 0x00000004000d7213 */ /* 0x000fe20000000000 */
[----:B------:R-:W-:-:S03]  /*12960*/  IMAD.HI.U32 R3, R2, R11, RZ ;  /* 0x0000000b02037227 */ /* 0x000fc600078e00ff */
[----:B------:R-:W-:Y:S01]  /*12970*/  ISETP.GT.U32.AND P3, PT, R24, R15, PT ;  /* 0x0000000f1800720c */ /* 0x000fe20003f64070 */
[--C-:B------:R-:W-:Y:S01]  /*12980*/  @!P0 IMAD.IADD R16, R16, 0x1, -R24.reuse ;  /* 0x0000000110108824 */ /* 0x100fe200078e0a18 */
[----:B------:R-:W-:Y:S01]  /*12990*/  ISETP.GE.AND P0, PT, R6, RZ, PT ;  /* 0x000000ff0600720c */ /* 0x000fe20003f06270 */
[----:B------:R-:W-:Y:S01]  /*129a0*/  @!P2 IMAD.IADD R8, R8, 0x1, -R24 ;  /* 0x000000010808a824 */ /* 0x000fe200078e0a18 */
[----:B------:R-:W-:Y:S01]  /*129b0*/  ISETP.GE.AND P2, PT, R7, RZ, PT ;  /* 0x000000ff0700720c */ /* 0x000fe20003f46270 */
[----:B------:R-:W-:Y:S01]  /*129c0*/  @!P6 IMAD.MOV R9, RZ, RZ, -R9 ;  /* 0x000000ffff09e224 */ /* 0x000fe200078e0a09 */
[----:B------:R-:W-:Y:S01]  /*129d0*/  ISETP.GT.U32.AND P6, PT, R24, R16, PT ;  /* 0x000000101800720c */ /* 0x000fe20003fc4070 */
[----:B0-----:R-:W-:-:S03]  /*129e0*/  IMAD.HI.U32 R5, R2, R14, RZ ;  /* 0x0000000e02057227 */ /* 0x001fc600078e00ff */
[----:B------:R0:W-:Y:S01]  /*129f0*/  STL [R1+0x27c], R9 ;  /* 0x00027c0901007387 */ /* 0x0001e20000100800 */
[----:B------:R-:W-:Y:S02]  /*12a00*/  IMAD.MOV R7, RZ, RZ, -R3 ;  /* 0x000000ffff077224 */ /* 0x000fe400078e0a03 */
[----:B------:R-:W-:Y:S02]  /*12a10*/  @!P3 IMAD.IADD R15, R15, 0x1, -R24 ;  /* 0x000000010f0fb824 */ /* 0x000fe400078e0a18 */
[----:B------:R-:W-:Y:S02]  /*12a20*/  IMAD.MOV R5, RZ, RZ, -R5 ;  /* 0x000000ffff057224 */ /* 0x000fe400078e0a05 */
[C---:B------:R-:W-:Y:S01]  /*12a30*/  IMAD R11, R24.reuse, R7, R11 ;  /* 0x00000007180b7224 */ /* 0x040fe200078e020b */
[----:B------:R-:W-:Y:S01]  /*12a40*/  ISETP.GT.U32.AND P3, PT, R24, R15, PT ;  /* 0x0000000f1800720c */ /* 0x000fe20003f64070 */
[----:B------:R-:W-:Y:S01]  /*12a50*/  IMAD.MOV.U32 R0, RZ, RZ, R8 ;  /* 0x000000ffff007224 */ /* 0x000fe200078e0008 */
[C---:B------:R-:W-:Y:S01]  /*12a60*/  IADD3 R7, R29.reuse, 0xa0, RZ ;  /* 0x000000a01d077810 */ /* 0x040fe20007ffe0ff */
[----:B------:R-:W-:Y:S01]  /*12a70*/  IMAD.HI.U32 R3, R2, R13, RZ ;  /* 0x0000000d02037227 */ /* 0x000fe200078e00ff */
[----:B------:R-:W-:-:S02]  /*12a80*/  IADD3 R8, R29, 0x9e, RZ ;  /* 0x0000009e1d087810 */ /* 0x000fc40007ffe0ff */
[----:B0-----:R-:W-:Y:S01]  /*12a90*/  IABS R9, R7 ;  /* 0x0000000700097213 */ /* 0x001fe20000000000 */
[C---:B------:R-:W-:Y:S01]  /*12aa0*/  IMAD R14, R24.reuse, R5, R14 ;  /* 0x00000005180e7224 */ /* 0x040fe200078e020e */
[----:B------:R-:W-:Y:S01]  /*12ab0*/  IABS R5, R10 ;  /* 0x0000000a00057213 */ /* 0x000fe20000000000 */
[----:B------:R-:W-:Y:S01]  /*12ac0*/  @!P4 IMAD.MOV R0, RZ, RZ, -R0 ;  /* 0x000000ffff00c224 */ /* 0x000fe200078e0a00 */
[----:B------:R-:W-:Y:S01]  /*12ad0*/  ISETP.GT.U32.AND P4, PT, R24, R11, PT ;  /* 0x0000000b1800720c */ /* 0x000fe20003f84070 */
[----:B------:R-:W-:Y:S01]  /*12ae0*/  IMAD.MOV R3, RZ, RZ, -R3 ;  /* 0x000000ffff037224 */ /* 0x000fe200078e0a03 */
[----:B------:R-:W-:Y:S01]  /*12af0*/  IABS R6, R8 ;  /* 0x0000000800067213 */ /* 0x000fe20000000000 */
[--C-:B------:R-:W-:Y:S01]  /*12b00*/  @!P6 IMAD.IADD R16, R16, 0x1, -R24.reuse ;  /* 0x000000011010e824 */ /* 0x100fe200078e0a18 */
[C---:B------:R-:W-:Y:S01]  /*12b10*/  ISETP.GT.U32.AND P6, PT, R24.reuse, R14, PT ;  /* 0x0000000e1800720c */ /* 0x040fe20003fc4070 */
[----:B------:R-:W-:Y:S01]  /*12b20*/  IMAD R13, R24, R3, R13 ;  /* 0x00000003180d7224 */ /* 0x000fe200078e020d */
[----:B------:R-:W-:Y:S01]  /*12b30*/  IADD3 R3, R29, 0x9f, RZ ;  /* 0x0000009f1d037810 */ /* 0x000fe20007ffe0ff */
[----:B------:R-:W-:Y:S01]  /*12b40*/  @!P3 IMAD.IADD R15, R15, 0x1, -R24 ;  /* 0x000000010f0fb824 */ /* 0x000fe200078e0a18 */
[----:B------:R0:W-:Y:S01]  /*12b50*/  STL [R1+0x280], R0 ;  /* 0x0002800001007387 */ /* 0x0001e20000100800 */
[----:B------:R-:W-:Y:S01]  /*12b60*/  IMAD.HI.U32 R12, R2, R9, RZ ;  /* 0x00000009020c7227 */ /* 0x000fe200078e00ff */
[----:B------:R-:W-:-:S03]  /*12b70*/  ISETP.GT.U32.AND P3, PT, R24, R13, PT ;  /* 0x0000000d1800720c */ /* 0x000fc60003f64070 */
[----:B------:R-:W-:Y:S01]  /*12b80*/  @!P4 IMAD.IADD R11, R11, 0x1, -R24 ;  /* 0x000000010b0bc824 */ /* 0x000fe200078e0a18 */
[----:B------:R-:W-:Y:S01]  /*12b90*/  ISETP.GE.AND P4, PT, R4, RZ, PT ;  /* 0x000000ff0400720c */ /* 0x000fe20003f86270 */
[----:B------:R-:W-:Y:S02]  /*12ba0*/  IMAD.MOV R12, RZ, RZ, -R12 ;  /* 0x000000ffff0c7224 */ /* 0x000fe400078e0a0c */
[--C-:B------:R-:W-:Y:S01]  /*12bb0*/  @!P6 IMAD.IADD R14, R14, 0x1, -R24.reuse ;  /* 0x000000010e0ee824 */ /* 0x100fe200078e0a18 */
[C---:B------:R-:W-:Y:S01]  /*12bc0*/  ISETP.GT.U32.AND P6, PT, R24.reuse, R11, PT ;  /* 0x0000000b1800720c */ /* 0x040fe20003fc4070 */
[----:B------:R-:W-:Y:S01]  /*12bd0*/  IMAD.MOV.U32 R17, RZ, RZ, R15 ;  /* 0x000000ffff117224 */ /* 0x000fe200078e000f */
[----:B0-----:R-:W-:Y:S01]  /*12be0*/  IABS R0, R3 ;  /* 0x0000000300007213 */ /* 0x001fe20000000000 */
[C---:B------:R-:W-:Y:S02]  /*12bf0*/  IMAD R9, R24.reuse, R12, R9 ;  /* 0x0000000c18097224 */ /* 0x040fe400078e0209 */
[----:B------:R-:W-:Y:S01]  /*12c00*/  @!P3 IMAD.IADD R13, R13, 0x1, -R24 ;  /* 0x000000010d0db824 */ /* 0x000fe200078e0a18 */
[----:B------:R-:W-:Y:S01]  /*12c10*/  ISETP.GT.U32.AND P3, PT, R24, R14, PT ;  /* 0x0000000e1800720c */ /* 0x000fe20003f64070 */
[----:B------:R-:W-:-:S04]  /*12c20*/  IMAD.HI.U32 R4, R2, R0, RZ ;  /* 0x0000000002047227 */ /* 0x000fc800078e00ff */
[----:B------:R-:W-:Y:S02]  /*12c30*/  IMAD.MOV R4, RZ, RZ, -R4 ;  /* 0x000000ffff047224 */ /* 0x000fe400078e0a04 */
[----:B------:R-:W-:Y:S01]  /*12c40*/  @!P5 IMAD.MOV R17, RZ, RZ, -R17 ;  /* 0x000000ffff11d224 */ /* 0x000fe200078e0a11 */
[----:B------:R-:W-:Y:S01]  /*12c50*/  ISETP.GE.AND P5, PT, R7, RZ, PT ;  /* 0x000000ff0700720c */ /* 0x000fe20003fa6270 */
[----:B------:R-:W-:Y:S01]  /*12c60*/  @!P6 IMAD.IADD R11, R11, 0x1, -R24 ;  /* 0x000000010b0be824 */ /* 0x000fe200078e0a18 */
[C---:B------:R-:W-:Y:S01]  /*12c70*/  ISETP.GT.U32.AND P6, PT, R24.reuse, R9, PT ;  /* 0x000000091800720c */ /* 0x040fe20003fc4070 */
[----:B------:R-:W-:Y:S01]  /*12c80*/  IMAD.MOV.U32 R18, RZ, RZ, R16 ;  /* 0x000000ffff127224 */ /* 0x000fe200078e0010 */
[C---:B------:R-:W-:Y:S01]  /*12c90*/  IADD3 R16, R29.reuse, 0x96, RZ ;  /* 0x000000961d107810 */ /* 0x040fe20007ffe0ff */
[----:B------:R-:W-:Y:S01]  /*12ca0*/  IMAD R0, R24, R4, R0 ;  /* 0x0000000418007224 */ /* 0x000fe200078e0200 */
[----:B------:R-:W-:Y:S01]  /*12cb0*/  IADD3 R4, R29, 0x9c, RZ ;  /* 0x0000009c1d047810 */ /* 0x000fe20007ffe0ff */
[----:B------:R-:W-:-:S04]  /*12cc0*/  IMAD.HI.U32 R7, R2, R5, RZ ;  /* 0x0000000502077227 */ /* 0x000fc800078e00ff */
[----:B------:R-:W-:Y:S01]  /*12cd0*/  @!P1 IMAD.MOV R18, RZ, RZ, -R18 ;  /* 0x000000ffff129224 */ /* 0x000fe200078e0a12 */
[----:B------:R-:W-:Y:S01]  /*12ce0*/  ISETP.GT.U32.AND P1, PT, R24, R13, PT ;  /* 0x0000000d1800720c */ /* 0x000fe20003f24070 */
[----:B------:R-:W-:Y:S02]  /*12cf0*/  IMAD.MOV R7, RZ, RZ, -R7 ;  /* 0x000000ffff077224 */ /* 0x000fe400078e0a07 */
[----:B------:R-:W-:Y:S01]  /*12d00*/  @!P3 IMAD.IADD R14, R14, 0x1, -R24 ;  /* 0x000000010e0eb824 */ /* 0x000fe200078e0a18 */
[----:B------:R-:W-:Y:S01]  /*12d10*/  ISETP.GT.U32.AND P3, PT, R24, R0, PT ;  /* 0x000000001800720c */ /* 0x000fe20003f64070 */
[----:B------:R-:W-:Y:S01]  /*12d20*/  IMAD.HI.U32 R12, R2, R6, RZ ;  /* 0x00000006020c7227 */ /* 0x000fe200078e00ff */
[----:B------:R-:W-:Y:S03]  /*12d30*/  STL [R1+0x230], R18 ;  /* 0x0002301201007387 */ /* 0x000fe60000100800 */
[----:B------:R-:W-:Y:S01]  /*12d40*/  IMAD R5, R24, R7, R5 ;  /* 0x0000000718057224 */ /* 0x000fe200078e0205 */
[----:B------:R-:W-:Y:S01]  /*12d50*/  IADD3 R7, R29, 0x9b, RZ ;  /* 0x0000009b1d077810 */ /* 0x000fe20007ffe0ff */
[----:B------:R-:W-:Y:S01]  /*12d60*/  IMAD.MOV R12, RZ, RZ, -R12 ;  /* 0x000000ffff0c7224 */ /* 0x000fe200078e0a0c */
[----:B------:R-:W-:Y:S01]  /*12d70*/  STL [R1+0x244], R17 ;  /* 0x0002441101007387 */ /* 0x000fe20000100800 */
[----:B------:R-:W-:-:S02]  /*12d80*/  @!P6 IMAD.IADD R9, R9, 0x1, -R24 ;  /* 0x000000010909e824 */ /* 0x000fc400078e0a18 */
[----:B------:R-:W-:Y:S02]  /*12d90*/  IMAD.MOV.U32 R15, RZ, RZ, R11 ;  /* 0x000000ffff0f7224 */ /* 0x000fe400078e000b */
[----:B------:R-:W-:Y:S01]  /*12da0*/  @!P0 IMAD.MOV R14, RZ, RZ, -R14 ;  /* 0x000000ffff0e8224 */ /* 0x000fe200078e0a0e */
[C---:B------:R-:W-:Y:S01]  /*12db0*/  ISETP.GT.U32.AND P0, PT, R24.reuse, R5, PT ;  /* 0x000000051800720c */ /* 0x040fe20003f04070 */
[C---:B------:R-:W-:Y:S01]  /*12dc0*/  IMAD R6, R24.reuse, R12, R6 ;  /* 0x0000000c18067224 */ /* 0x040fe200078e0206 */
[----:B------:R-:W-:Y:S01]  /*12dd0*/  IABS R12, R7 ;  /* 0x00000007000c7213 */ /* 0x000fe20000000000 */
[----:B------:R-:W-:Y:S01]  /*12de0*/  @!P2 IMAD.MOV R15, RZ, RZ, -R15 ;  /* 0x000000ffff0fa224 */ /* 0x000fe200078e0a0f */
[----:B------:R-:W-:Y:S01]  /*12df0*/  ISETP.GT.U32.AND P2, PT, R24, R9, PT ;  /* 0x000000091800720c */ /* 0x000fe20003f44070 */
[--C-:B------:R-:W-:Y:S01]  /*12e00*/  @!P1 IMAD.IADD R13, R13, 0x1, -R24.reuse ;  /* 0x000000010d0d9824 */ /* 0x100fe200078e0a18 */
[----:B------:R-:W-:Y:S01]  /*12e10*/  ISETP.GE.AND P1, PT, R3, RZ, PT ;  /* 0x000000ff0300720c */ /* 0x000fe20003f26270 */
[--C-:B------:R-:W-:Y:S01]  /*12e20*/  @!P3 IMAD.IADD R0, R0, 0x1, -R24.reuse ;  /* 0x000000010000b824 */ /* 0x100fe200078e0a18 */
[----:B------:R-:W-:Y:S01]  /*12e30*/  IABS R3, R4 ;  /* 0x0000000400037213 */ /* 0x000fe20000000000 */
[----:B------:R-:W-:Y:S01]  /*12e40*/  @!P4 IMAD.MOV R13, RZ, RZ, -R13 ;  /* 0x000000ffff0dc224 */ /* 0x000fe200078e0a0d */
[C---:B------:R-:W-:Y:S01]  /*12e50*/  ISETP.GT.U32.AND P6, PT, R24.reuse, R6, PT ;  /* 0x000000061800720c */ /* 0x040fe20003fc4070 */
[----:B------:R-:W-:Y:S01]  /*12e60*/  STL [R1+0x274], R15 ;  /* 0x0002740f01007387 */ /* 0x000fe20000100800 */
[----:B------:R-:W-:Y:S01]  /*12e70*/  ISETP.GT.U32.AND P3, PT, R24, R0, PT ;  /* 0x000000001800720c */ /* 0x000fe20003f64070 */
[----:B------:R-:W-:Y:S01]  /*12e80*/  IMAD.HI.U32 R11, R2, R3, RZ ;  /* 0x00000003020b7227 */ /* 0x000fe200078e00ff */
[----:B------:R-:W-:Y:S01]  /*12e90*/  ISETP.GE.AND P4, PT, R8, RZ, PT ;  /* 0x000000ff0800720c */ /* 0x000fe20003f86270 */
[----:B------:R-:W-:Y:S02]  /*12ea0*/  STL [R1+0x250], R14 ;  /* 0x0002500e01007387 */ /* 0x000fe40000100800 */
[----:B------:R-:W-:-:S02]  /*12eb0*/  @!P0 IMAD.IADD R5, R5, 0x1, -R24 ;  /* 0x0000000105058824 */ /* 0x000fc400078e0a18 */
[----:B------:R-:W-:Y:S01]  /*12ec0*/  IMAD.MOV R11, RZ, RZ, -R11 ;  /* 0x000000ffff0b7224 */ /* 0x000fe200078e0a0b */
[----:B------:R0:W-:Y:S01]  /*12ed0*/  STL [R1+0x254], R13 ;  /* 0x0002540d01007387 */ /* 0x0001e20000100800 */
[----:B------:R-:W-:Y:S01]  /*12ee0*/  IMAD.MOV.U32 R8, RZ, RZ, R12 ;  /* 0x000000ffff087224 */ /* 0x000fe200078e000c */
[----:B------:R-:W-:Y:S01]  /*12ef0*/  ISETP.GT.U32.AND P0, PT, R24, R5, PT ;  /* 0x000000051800720c */ /* 0x000fe20003f04070 */
[----:B------:R-:W-:Y:S01]  /*12f00*/  @!P2 IMAD.IADD R9, R9, 0x1, -R24 ;  /* 0x000000010909a824 */ /* 0x000fe200078e0a18 */
[----:B------:R-:W-:Y:S01]  /*12f10*/  ISETP.GE.AND P2, PT, R10, RZ, PT ;  /* 0x000000ff0a00720c */ /* 0x000fe20003f46270 */
[----:B------:R-:W-:Y:S01]  /*12f20*/  IMAD R3, R24, R11, R3 ;  /* 0x0000000b18037224 */ /* 0x000fe200078e0203 */
[----:B------:R-:W-:Y:S01]  /*12f30*/  IADD3 R12, R29, 0x9a, RZ ;  /* 0x0000009a1d0c7810 */ /* 0x000fe20007ffe0ff */
[----:B------:R-:W-:-:S04]  /*12f40*/  IMAD.HI.U32 R10, R2, R8, RZ ;  /* 0x00000008020a7227 */ /* 0x000fc800078e00ff */
[--C-:B------:R-:W-:Y:S02]  /*12f50*/  @!P6 IMAD.IADD R6, R6, 0x1, -R24.reuse ;  /* 0x000000010606e824 */ /* 0x100fe400078e0a18 */
[----:B0-----:R-:W-:Y:S01]  /*12f60*/  IMAD.MOV.U32 R13, RZ, RZ, R9 ;  /* 0x000000ffff0d7224 */ /* 0x001fe200078e0009 */
[C---:B------:R-:W-:Y:S01]  /*12f70*/  IADD3 R9, R29.reuse, 0x99, RZ ;  /* 0x000000991d097810 */ /* 0x040fe20007ffe0ff */
[----:B------:R-:W-:Y:S01]  /*12f80*/  @!P3 IMAD.IADD R0, R0, 0x1, -R24 ;  /* 0x000000010000b824 */ /* 0x000fe200078e0a18 */
[C---:B------:R-:W-:Y:S01]  /*12f90*/  ISETP.GT.U32.AND P3, PT, R24.reuse, R3, PT ;  /* 0x000000031800720c */ /* 0x040fe20003f64070 */
[----:B------:R-:W-:Y:S01]  /*12fa0*/  IMAD.MOV R10, RZ, RZ, -R10 ;  /* 0x000000ffff0a7224 */ /* 0x000fe200078e0a0a */
[----:B------:R-:W-:Y:S01]  /*12fb0*/  ISETP.GT.U32.AND P6, PT, R24, R6, PT ;  /* 0x000000061800720c */ /* 0x000fe20003fc4070 */
[----:B------:R-:W-:Y:S01]  /*12fc0*/  @!P5 IMAD.MOV R13, RZ, RZ, -R13 ;  /* 0x000000ffff0dd224 */ /* 0x000fe200078e0a0d */
[----:B------:R-:W-:Y:S01]  /*12fd0*/  ISETP.GE.AND P5, PT, R4, RZ, PT ;  /* 0x000000ff0400720c */ /* 0x000fe20003fa6270 */
[C---:B------:R-:W-:Y:S01]  /*12fe0*/  IMAD R4, R24.reuse, R10, R8 ;  /* 0x0000000a18047224 */ /* 0x040fe200078e0208 */
[----:B------:R-:W-:Y:S01]  /*12ff0*/  IADD3 R8, R29, 0x97, RZ ;  /* 0x000000971d087810 */ /* 0x000fe20007ffe0ff */
[----:B------:R-:W-:Y:S01]  /*13000*/  @!P0 IMAD.IADD R5, R5, 0x1, -R24 ;  /* 0x0000000105058824 */ /* 0x000fe200078e0a18 */
[----:B------:R-:W-:Y:S01]  /*13010*/  STL [R1+0x258], R13 ;  /* 0x0002580d01007387 */ /* 0x000fe20000100800 */
[----:B------:R-:W-:Y:S01]  /*13020*/  IMAD.MOV.U32 R11, RZ, RZ, R0 ;  /* 0x000000ffff0b7224 */ /* 0x000fe200078e0000 */
[----:B------:R-:W-:-:S02]  /*13030*/  ISETP.GT.U32.AND P0, PT, R24, R4, PT ;  /* 0x000000041800720c */ /* 0x000fc40003f04070 */
[----:B------:R-:W-:Y:S01]  /*13040*/  IADD3 R0, R29, 0x98, RZ ;  /* 0x000000981d007810 */ /* 0x000fe20007ffe0ff */
[--C-:B------:R-:W-:Y:S01]  /*13050*/  @!P3 IMAD.IADD R3, R3, 0x1, -R24.reuse ;  /* 0x000000010303b824 */ /* 0x100fe200078e0a18 */
[----:B------:R-:W-:Y:S01]  /*13060*/  ISETP.GE.AND P3, PT, R12, RZ, PT ;  /* 0x000000ff0c00720c */ /* 0x000fe20003f66270 */
[----:B------:R-:W-:Y:S01]  /*13070*/  @!P6 IMAD.IADD R6, R6, 0x1, -R24 ;  /* 0x000000010606e824 */ /* 0x000fe200078e0a18 */
[----:B------:R-:W-:Y:S01]  /*13080*/  ISETP.GE.AND P6, PT, R7, RZ, PT ;  /* 0x000000ff0700720c */ /* 0x000fe20003fc6270 */
[----:B------:R-:W-:Y:S01]  /*13090*/  @!P1 IMAD.MOV R11, RZ, RZ, -R11 ;  /* 0x000000ffff0b9224 */ /* 0x000fe200078e0a0b */
[----:B------:R-:W-:Y:S01]  /*130a0*/  ISETP.GT.U32.AND P1, PT, R24, R3, PT ;  /* 0x000000031800720c */ /* 0x000fe20003f24070 */
[----:B------:R-:W-:Y:S01]  /*130b0*/  IMAD.MOV.U32 R7, RZ, RZ, R5 ;  /* 0x000000ffff077224 */ /* 0x000fe200078e0005 */
[----:B------:R-:W-:Y:S01]  /*130c0*/  IABS R12, R12 ;  /* 0x0000000c000c7213 */ /* 0x000fe20000000000 */
[----:B------:R-:W-:Y:S01]  /*130d0*/  @!P4 IMAD.MOV R6, RZ, RZ, -R6 ;  /* 0x000000ffff06c224 */ /* 0x000fe200078e0a06 */
[----:B------:R0:W-:Y:S01]  /*130e0*/  STL [R1+0x25c], R11 ;  /* 0x00025c0b01007387 */ /* 0x0001e20000100800 */
[----:B------:R-:W-:Y:S01]  /*130f0*/  @!P2 IMAD.MOV R7, RZ, RZ, -R7 ;  /* 0x000000ffff07a224 */ /* 0x000fe200078e0a07 */
[----:B------:R-:W-:Y:S01]  /*13100*/  ISETP.GE.AND P2, PT, R0, RZ, PT ;  /* 0x000000ff0000720c */ /* 0x000fe20003f46270 */
[----:B------:R-:W-:Y:S01]  /*13110*/  @!P0 IMAD.IADD R4, R4, 0x1, -R24 ;  /* 0x0000000104048824 */ /* 0x000fe200078e0a18 */
[----:B------:R-:W-:Y:S01]  /*13120*/  STL [R1+0x26c], R6 ;  /* 0x00026c0601007387 */ /* 0x000fe20000100800 */
[----:B------:R-:W-:-:S02]  /*13130*/  IABS R0, R0 ;  /* 0x0000000000007213 */ /* 0x000fc40000000000 */
[----:B------:R-:W-:Y:S01]  /*13140*/  ISETP.GE.AND P4, PT, R9, RZ, PT ;  /* 0x000000ff0900720c */ /* 0x000fe20003f86270 */
[----:B------:R1:W-:Y:S01]  /*13150*/  STL [R1+0x270], R7 ;  /* 0x0002700701007387 */ /* 0x0003e20000100800 */
[----:B------:R-:W-:Y:S01]  /*13160*/  ISETP.GT.U32.AND P0, PT, R24, R4, PT ;  /* 0x000000041800720c */ /* 0x000fe20003f04070 */
[----:B------:R-:W-:Y:S01]  /*13170*/  @!P1 IMAD.IADD R3, R3, 0x1, -R24 ;  /* 0x0000000103039824 */ /* 0x000fe200078e0a18 */
[----:B------:R-:W-:Y:S01]  /*13180*/  IABS R9, R9 ;  /* 0x0000000900097213 */ /* 0x000fe20000000000 */
[----:B------:R-:W-:Y:S01]  /*13190*/  IMAD.HI.U32 R5, R2, R0, RZ ;  /* 0x0000000002057227 */ /* 0x000fe200078e00ff */
[----:B------:R-:W-:Y:S02]  /*131a0*/  ISETP.GE.AND P1, PT, R8, RZ, PT ;  /* 0x000000ff0800720c */ /* 0x000fe40003f26270 */
[----:B------:R-:W-:Y:S01]  /*131b0*/  IABS R8, R8 ;  /* 0x0000000800087213 */ /* 0x000fe20000000000 */
[----:B------:R-:W-:Y:S01]  /*131c0*/  IMAD.MOV.U32 R10, RZ, RZ, R3 ;  /* 0x000000ffff0a7224 */ /* 0x000fe200078e0003 */
[----:B0-----:R-:W-:Y:S01]  /*131d0*/  IADD3 R11, R29, 0x95, RZ ;  /* 0x000000951d0b7810 */ /* 0x001fe20007ffe0ff */
[----:B-1----:R-:W-:-:S03]  /*131e0*/  IMAD.HI.U32 R7, R2, R12, RZ ;  /* 0x0000000c02077227 */ /* 0x002fc600078e00ff */
[----:B------:R-:W-:Y:S01]  /*131f0*/  IABS R14, R11 ;  /* 0x0000000b000e7213 */ /* 0x000fe20000000000 */
[----:B------:R-:W-:Y:S02]  /*13200*/  IMAD.MOV R7, RZ, RZ, -R7 ;  /* 0x000000ffff077224 */ /* 0x000fe400078e0a07 */
[----:B------:R-:W-:Y:S02]  /*13210*/  IMAD.MOV R5, RZ, RZ, -R5 ;  /* 0x000000ffff057224 */ /* 0x000fe400078e0a05 */
[----:B------:R-:W-:Y:S02]  /*13220*/  IMAD R12, R24, R7, R12 ;  /* 0x00000007180c7224 */ /* 0x000fe400078e020c */
[----:B------:R-:W-:Y:S02]  /*13230*/  @!P5 IMAD.MOV R10, RZ, RZ, -R10 ;  /* 0x000000ffff0ad224 */ /* 0x000fe400078e0a0a */
[----:B------:R-:W-:Y:S01]  /*13240*/  @!P0 IMAD.IADD R4, R4, 0x1, -R24 ;  /* 0x0000000104048824 */ /* 0x000fe200078e0a18 */
[C---:B------:R-:W-:Y:S01]  /*13250*/  ISETP.GT.U32.AND P5, PT, R24.reuse, R12, PT ;  /* 0x0000000c1800720c */ /* 0x040fe20003fa4070 */
[----:B------:R-:W-:Y:S01]  /*13260*/  IMAD R0, R24, R5, R0 ;  /* 0x0000000518007224 */ /* 0x000fe200078e0200 */
[----:B------:R-:W-:Y:S01]  /*13270*/  STL [R1+0x264], R10 ;  /* 0x0002640a01007387 */ /* 0x000fe20000100800 */
[----:B------:R-:W-:Y:S01]  /*13280*/  IMAD.MOV.U32 R7, RZ, RZ, R4 ;  /* 0x000000ffff077224 */ /* 0x000fe200078e0004 */
[----:B------:R-:W-:Y:S01]  /*13290*/  IADD3 R5, R29, 0x93, RZ ;  /* 0x000000931d057810 */ /* 0x000fe20007ffe0ff */
[----:B------:R-:W-:-:S03]  /*132a0*/  IMAD.HI.U32 R6, R2, R9, RZ ;  /* 0x0000000902067227 */ /* 0x000fc600078e00ff */
[----:B------:R-:W-:Y:S01]  /*132b0*/  IABS R13, R5 ;  /* 0x00000005000d7213 */ /* 0x000fe20000000000 */
[----:B------:R-:W-:Y:S01]  /*132c0*/  @!P6 IMAD.MOV R7, RZ, RZ, -R7 ;  /* 0x000000ffff07e224 */ /* 0x000fe200078e0a07 */
[----:B------:R-:W-:Y:S01]  /*132d0*/  ISETP.GT.U32.AND P6, PT, R24, R0, PT ;  /* 0x000000001800720c */ /* 0x000fe20003fc4070 */
[----:B------:R-:W-:Y:S02]  /*132e0*/  IMAD.MOV R6, RZ, RZ, -R6 ;  /* 0x000000ffff067224 */ /* 0x000fe400078e0a06 */
[----:B------:R-:W-:Y:S01]  /*132f0*/  @!P5 IMAD.IADD R12, R12, 0x1, -R24 ;  /* 0x000000010c0cd824 */ /* 0x000fe200078e0a18 */
[----:B------:R0:W-:Y:S01]  /*13300*/  STL [R1+0x80c], R7 ;  /* 0x00080c0701007387 */ /* 0x0001e20000100800 */
[----:B------:R-:W-:Y:S02]  /*13310*/  IMAD R9, R24, R6, R9 ;  /* 0x0000000618097224 */ /* 0x000fe400078e0209 */
[----:B------:R-:W-:Y:S01]  /*13320*/  IMAD.HI.U32 R3, R2, R8, RZ ;  /* 0x0000000802037227 */ /* 0x000fe200078e00ff */
[----:B------:R-:W-:-:S02]  /*13330*/  ISETP.GT.U32.AND P5, PT, R24, R12, PT ;  /* 0x0000000c1800720c */ /* 0x000fc40003fa4070 */
[----:B------:R-:W-:Y:S01]  /*13340*/  ISETP.GT.U32.AND P0, PT, R24, R9, PT ;  /* 0x000000091800720c */ /* 0x000fe20003f04070 */
[----:B------:R-:W-:Y:S02]  /*13350*/  IMAD.MOV R3, RZ, RZ, -R3 ;  /* 0x000000ffff037224 */ /* 0x000fe400078e0a03 */
[----:B------:R-:W-:Y:S01]  /*13360*/  @!P6 IMAD.IADD R0, R0, 0x1, -R24 ;  /* 0x000000010000e824 */ /* 0x000fe200078e0a18 */
[----:B0-----:R-:W-:Y:S01]  /*13370*/  IADD3 R7, R29, 0x94, RZ ;  /* 0x000000941d077810 */ /* 0x001fe20007ffe0ff */
[----:B------:R-:W-:Y:S01]  /*13380*/  IMAD R8, R24, R3, R8 ;  /* 0x0000000318087224 */ /* 0x000fe200078e0208 */
[----:B------:R-:W-:Y:S01]  /*13390*/  IABS R3, R16 ;  /* 0x0000001000037213 */ /* 0x000fe20000000000 */
[----:B------:R-:W-:Y:S01]  /*133a0*/  IMAD.HI.U32 R4, R2, R14, RZ ;  /* 0x0000000e02047227 */ /* 0x000fe200078e00ff */
[----:B------:R-:W-:Y:S02]  /*133b0*/  ISETP.GT.U32.AND P6, PT, R24, R0, PT ;  /* 0x000000001800720c */ /* 0x000fe40003fc4070 */
[----:B------:R-:W-:Y:S01]  /*133c0*/  IABS R6, R7 ;  /* 0x0000000700067213 */ /* 0x000fe20000000000 */
[----:B------:R-:W-:-:S02]  /*133d0*/  IMAD.MOV R4, RZ, RZ, -R4 ;  /* 0x000000ffff047224 */ /* 0x000fc400078e0a04 */
[--C-:B------:R-:W-:Y:S02]  /*133e0*/  @!P0 IMAD.IADD R9, R9, 0x1, -R24.reuse ;  /* 0x0000000109098824 */ /* 0x100fe400078e0a18 */
[----:B------:R-:W-:Y:S01]  /*133f0*/  @!P5 IMAD.IADD R12, R12, 0x1, -R24 ;  /* 0x000000010c0cd824 */ /* 0x000fe200078e0a18 */
[C---:B------:R-:W-:Y:S01]  /*13400*/  ISETP.GT.U32.AND P5, PT, R24.reuse, R8, PT ;  /* 0x000000081800720c */ /* 0x040fe20003fa4070 */
[C---:B------:R-:W-:Y:S01]  /*13410*/  IMAD R14, R24.reuse, R4, R14 ;  /* 0x00000004180e7224 */ /* 0x040fe200078e020e */
[----:B------:R-:W-:Y:S01]  /*13420*/  ISETP.GT.U32.AND P0, PT, R24, R9, PT ;  /* 0x000000091800720c */ /* 0x000fe20003f04070 */
[----:B------:R-:W-:Y:S01]  /*13430*/  IMAD.HI.U32 R10, R2, R3, RZ ;  /* 0x00000003020a7227 */ /* 0x000fe200078e00ff */
[----:B------:R-:W-:-:S03]  /*13440*/  IADD3 R4, R29, 0x92, RZ ;  /* 0x000000921d047810 */ /* 0x000fc60007ffe0ff */
[----:B------:R-:W-:Y:S01]  /*13450*/  @!P6 IMAD.IADD R0, R0, 0x1, -R24 ;  /* 0x000000010000e824 */ /* 0x000fe200078e0a18 */
[----:B------:R-:W-:Y:S01]  /*13460*/  ISETP.GT.U32.AND P6, PT, R24, R14, PT ;  /* 0x0000000e1800720c */ /* 0x000fe20003fc4070 */
[----:B------:R-:W-:Y:S01]  /*13470*/  IMAD.MOV.U32 R17, RZ, RZ, R12 ;  /* 0x000000ffff117224 */ /* 0x000fe200078e000c */
[----:B------:R-:W-:Y:S01]  /*13480*/  IABS R12, R4 ;  /* 0x00000004000c7213 */ /* 0x000fe20000000000 */
[----:B------:R-:W-:Y:S02]  /*13490*/  IMAD.MOV R10, RZ, RZ, -R10 ;  /* 0x000000ffff0a7224 */ /* 0x000fe400078e0a0a */
[--C-:B------:R-:W-:Y:S01]  /*134a0*/  @!P5 IMAD.IADD R8, R8, 0x1, -R24.reuse ;  /* 0x000000010808d824 */ /* 0x100fe200078e0a18 */
[----:B------:R-:W-:Y:S01]  /*134b0*/  ISETP.GE.AND P5, PT, R16, RZ, PT ;  /* 0x000000ff1000720c */ /* 0x000fe20003fa6270 */
[----:B------:R-:W-:Y:S02]  /*134c0*/  @!P3 IMAD.MOV R17, RZ, RZ, -R17 ;  /* 0x000000ffff11b224 */ /* 0x000fe400078e0a11 */
[C---:B------:R-:W-:Y:S01]  /*134d0*/  IMAD R3, R24.reuse, R10, R3 ;  /* 0x0000000a18037224 */ /* 0x040fe200078e0203 */
[----:B------:R-:W-:Y:S01]  /*134e0*/  ISETP.GT.U32.AND P3, PT, R24, R8, PT ;  /* 0x000000081800720c */ /* 0x000fe20003f64070 */
[--C-:B------:R-:W-:Y:S01]  /*134f0*/  @!P0 IMAD.IADD R9, R9, 0x1, -R24.reuse ;  /* 0x0000000109098824 */ /* 0x100fe200078e0a18 */
[----:B------:R0:W-:Y:S01]  /*13500*/  STL [R1+0x24c], R17 ;  /* 0x00024c1101007387 */ /* 0x0001e20000100800 */
[----:B------:R-:W-:Y:S01]  /*13510*/  @!P6 IMAD.IADD R14, R14, 0x1, -R24 ;  /* 0x000000010e0ee824 */ /* 0x000fe200078e0a18 */
[----:B------:R-:W-:Y:S01]  /*13520*/  ISETP.GT.U32.AND P0, PT, R24, R3, PT ;  /* 0x000000031800720c */ /* 0x000fe20003f04070 */
[----:B------:R-:W-:-:S04]  /*13530*/  IMAD.HI.U32 R15, R2, R6, RZ ;  /* 0x00000006020f7227 */ /* 0x000fc800078e00ff */
[----:B------:R-:W-:-:S04]  /*13540*/  IMAD.HI.U32 R10, R2, R13, RZ ;  /* 0x0000000d020a7227 */ /* 0x000fc800078e00ff */
[----:B0-----:R-:W-:Y:S02]  /*13550*/  IMAD.MOV.U32 R17, RZ, RZ, R9 ;  /* 0x000000ffff117224 */ /* 0x001fe400078e0009 */
[----:B------:R-:W-:Y:S02]  /*13560*/  IMAD.MOV R15, RZ, RZ, -R15 ;  /* 0x000000ffff0f7224 */ /* 0x000fe400078e0a0f */
[----:B------:R-:W-:Y:S01]  /*13570*/  @!P4 IMAD.MOV R17, RZ, RZ, -R17 ;  /* 0x000000ffff11c224 */ /* 0x000fe200078e0a11 */
[----:B------:R-:W-:Y:S01]  /*13580*/  ISETP.GT.U32.AND P4, PT, R24, R14, PT ;  /* 0x0000000e1800720c */ /* 0x000fe20003f84070 */
[----:B------:R-:W-:-:S03]  /*13590*/  IMAD.HI.U32 R9, R2, R12, RZ ;  /* 0x0000000c02097227 */ /* 0x000fc600078e00ff */
[----:B------:R-:W-:Y:S01]  /*135a0*/  STL [R1+0x23c], R17 ;  /* 0x00023c1101007387 */ /* 0x000fe20000100800 */
[----:B------:R-:W-:Y:S02]  /*135b0*/  IMAD.MOV R10, RZ, RZ, -R10 ;  /* 0x000000ffff0a7224 */ /* 0x000fe400078e0a0a */
[----:B------:R-:W-:Y:S02]  /*135c0*/  IMAD R6, R24, R15, R6 ;  /* 0x0000000f18067224 */ /* 0x000fe400078e0206 */
[--C-:B------:R-:W-:Y:S02]  /*135d0*/  @!P3 IMAD.IADD R8, R8, 0x1, -R24.reuse ;  /* 0x000000010808b824 */ /* 0x100fe400078e0a18 */
[----:B------:R-:W-:Y:S01]  /*135e0*/  IMAD.MOV R9, RZ, RZ, -R9 ;  /* 0x000000ffff097224 */ /* 0x000fe200078e0a09 */
[C---:B------:R-:W-:Y:S01]  /*135f0*/  ISETP.GT.U32.AND P3, PT, R24.reuse, R6, PT ;  /* 0x000000061800720c */ /* 0x040fe20003f64070 */
[C---:B------:R-:W-:Y:S02]  /*13600*/  IMAD R13, R24.reuse, R10, R13 ;  /* 0x0000000a180d7224 */ /* 0x040fe400078e020d */
[----:B------:R-:W-:Y:S01]  /*13610*/  @!P0 IMAD.IADD R3, R3, 0x1, -R24 ;  /* 0x0000000103038824 */ /* 0x000fe200078e0a18 */
[----:B------:R-:W-:Y:S01]  /*13620*/  ISETP.GE.AND P0, PT, R11, RZ, PT ;  /* 0x000000ff0b00720c */ /* 0x000fe20003f06270 */
[----:B------:R-:W-:Y:S01]  /*13630*/  IMAD.MOV.U32 R10, RZ, RZ, R8 ;  /* 0x000000ffff0a7224 */ /* 0x000fe200078e0008 */
[----:B------:R-:W-:Y:S01]  /*13640*/  IADD3 R11, R29, 0x8f, RZ ;  /* 0x0000008f1d0b7810 */ /* 0x000fe20007ffe0ff */
[C---:B------:R-:W-:Y:S01]  /*13650*/  IMAD R12, R24.reuse, R9, R12 ;  /* 0x00000009180c7224 */ /* 0x040fe200078e020c */
[C---:B------:R-:W-:Y:S01]  /*13660*/  ISETP.GT.U32.AND P6, PT, R24.reuse, R3, PT ;  /* 0x000000031800720c */ /* 0x040fe20003fc4070 */
[----:B------:R-:W-:Y:S01]  /*13670*/  @!P1 IMAD.MOV R10, RZ, RZ, -R10 ;  /* 0x000000ffff0a9224 */ /* 0x000fe200078e0a0a */
[----:B------:R-:W-:Y:S01]  /*13680*/  ISETP.GT.U32.AND P1, PT, R24, R13, PT ;  /* 0x0000000d1800720c */ /* 0x000fe20003f24070 */
[----:B------:R-:W-:Y:S01]  /*13690*/  @!P4 IMAD.IADD R14, R14, 0x1, -R24 ;  /* 0x000000010e0ec824 */ /* 0x000fe200078e0a18 */
[----:B------:R-:W-:Y:S01]  /*136a0*/  ISETP.GT.U32.AND P4, PT, R24, R12, PT ;  /* 0x0000000c1800720c */ /* 0x000fe20003f84070 */
[----:B------:R-:W-:Y:S01]  /*136b0*/  @!P2 IMAD.MOV R0, RZ, RZ, -R0 ;  /* 0x000000ffff00a224 */ /* 0x000fe200078e0a00 */
[----:B------:R-:W-:Y:S01]  /*136c0*/  ISETP.GE.AND P2, PT, R7, RZ, PT ;  /* 0x000000ff0700720c */ /* 0x000fe20003f46270 */
[----:B------:R-:W-:Y:S01]  /*136d0*/  @!P3 IMAD.IADD R6, R6, 0x1, -R24 ;  /* 0x000000010606b824 */ /* 0x000fe200078e0a18 */
[----:B------:R-:W-:Y:S01]  /*136e0*/  IADD3 R7, R29, 0x90, RZ ;  /* 0x000000901d077810 */ /* 0x000fe20007ffe0ff */
[----:B------:R-:W-:Y:S01]  /*136f0*/  @!P0 IMAD.MOV R14, RZ, RZ, -R14 ;  /* 0x000000ffff0e8224 */ /* 0x000fe200078e0a0e */
[----:B------:R0:W-:Y:S01]  /*13700*/  STL [R1+0x238], R0 ;  /* 0x0002380001007387 */ /* 0x0001e20000100800 */
[----:B------:R-:W-:-:S02]  /*13710*/  ISETP.GE.AND P3, PT, R4, RZ, PT ;  /* 0x000000ff0400720c */ /* 0x000fc40003f66270 */
[--C-:B------:R-:W-:Y:S01]  /*13720*/  @!P6 IMAD.IADD R3, R3, 0x1, -R24.reuse ;  /* 0x000000010303e824 */ /* 0x100fe200078e0a18 */
[----:B------:R-:W-:Y:S01]  /*13730*/  ISETP.GE.AND P6, PT, R5, RZ, PT ;  /* 0x000000ff0500720c */ /* 0x000fe20003fc6270 */
[--C-:B------:R-:W-:Y:S01]  /*13740*/  @!P1 IMAD.IADD R13, R13, 0x1, -R24.reuse ;  /* 0x000000010d0d9824 */ /* 0x100fe200078e0a18 */
[----:B------:R-:W-:Y:S01]  /*13750*/  IABS R4, R7 ;  /* 0x0000000700047213 */ /* 0x000fe20000000000 */
[----:B------:R-:W-:Y:S01]  /*13760*/  @!P4 IMAD.IADD R12, R12, 0x1, -R24 ;  /* 0x000000010c0cc824 */ /* 0x000fe200078e0a18 */
[----:B------:R-:W-:Y:S01]  /*13770*/  ISETP.GT.U32.AND P1, PT, R24, R6, PT ;  /* 0x000000061800720c */ /* 0x000fe20003f24070 */
[----:B------:R-:W-:Y:S01]  /*13780*/  IMAD.MOV.U32 R9, RZ, RZ, R3 ;  /* 0x000000ffff097224 */ /* 0x000fe200078e0003 */
[----:B0-----:R-:W-:Y:S01]  /*13790*/  IADD3 R0, R29, 0x91, RZ ;  /* 0x000000911d007810 */ /* 0x001fe20007ffe0ff */
[----:B------:R-:W-:Y:S01]  /*137a0*/  IMAD.HI.U32 R3, R2, R4, RZ ;  /* 0x0000000402037227 */ /* 0x000fe200078e00ff */
[----:B------:R-:W-:Y:S01]  /*137b0*/  ISETP.GT.U32.AND P4, PT, R24, R12, PT ;  /* 0x0000000c1800720c */ /* 0x000fe20003f84070 */
[----:B------:R0:W-:Y:S01]  /*137c0*/  STL [R1+0x234], R10 ;  /* 0x0002340a01007387 */ /* 0x0001e20000100800 */
[----:B------:R-:W-:Y:S01]  /*137d0*/  IABS R8, R0 ;  /* 0x0000000000087213 */ /* 0x000fe20000000000 */
[----:B------:R-:W-:-:S02]  /*137e0*/  IMAD.MOV R3, RZ, RZ, -R3 ;  /* 0x000000ffff037224 */ /* 0x000fc400078e0a03 */
[----:B------:R-:W-:Y:S01]  /*137f0*/  @!P5 IMAD.MOV R9, RZ, RZ, -R9 ;  /* 0x000000ffff09d224 */ /* 0x000fe200078e0a09 */
[----:B------:R-:W-:Y:S01]  /*13800*/  ISETP.GT.U32.AND P5, PT, R24, R13, PT ;  /* 0x0000000d1800720c */ /* 0x000fe20003fa4070 */
[----:B------:R-:W-:-:S03]  /*13810*/  IMAD.HI.U32 R5, R2, R8, RZ ;  /* 0x0000000802057227 */ /* 0x000fc600078e00ff */
[----:B------:R1:W-:Y:S01]  /*13820*/  STL [R1+0x204], R9 ;  /* 0x0002040901007387 */ /* 0x0003e20000100800 */
[----:B------:R-:W-:Y:S01]  /*13830*/  IMAD.MOV R5, RZ, RZ, -R5 ;  /* 0x000000ffff057224 */ /* 0x000fe200078e0a05 */
[----:B0-----:R-:W-:Y:S01]  /*13840*/  IABS R10, R11 ;  /* 0x0000000b000a7213 */ /* 0x001fe20000000000 */
[----:B------:R-:W-:Y:S01]  /*13850*/  @!P1 IMAD.IADD R6, R6, 0x1, -R24 ;  /* 0x0000000106069824 */ /* 0x000fe200078e0a18 */
[----:B------:R0:W-:Y:S01]  /*13860*/  STL [R1+0x208], R14 ;  /* 0x0002080e01007387 */ /* 0x0001e20000100800 */
[C---:B------:R-:W-:Y:S02]  /*13870*/  IMAD R8, R24.reuse, R5, R8 ;  /* 0x0000000518087224 */ /* 0x040fe400078e0208 */
[----:B------:R-:W-:Y:S02]  /*13880*/  IMAD R4, R24, R3, R4 ;  /* 0x0000000318047224 */ /* 0x000fe400078e0204 */
[----:B------:R-:W-:Y:S01]  /*13890*/  @!P4 IMAD.IADD R12, R12, 0x1, -R24 ;  /* 0x000000010c0cc824 */ /* 0x000fe200078e0a18 */
[----:B------:R-:W-:Y:S01]  /*138a0*/  ISETP.GT.U32.AND P1, PT, R24, R8, PT ;  /* 0x000000081800720c */ /* 0x000fe20003f24070 */
[----:B------:R-:W-:Y:S01]  /*138b0*/  IMAD.HI.U32 R3, R2, R10, RZ ;  /* 0x0000000a02037227 */ /* 0x000fe200078e00ff */
[----:B------:R-:W-:-:S02]  /*138c0*/  ISETP.GT.U32.AND P4, PT, R24, R4, PT ;  /* 0x000000041800720c */ /* 0x000fc40003f84070 */
[----:B-1----:R-:W-:Y:S01]  /*138d0*/  IADD3 R9, R29, 0x8e, RZ ;  /* 0x0000008e1d097810 */ /* 0x002fe20007ffe0ff */
[----:B------:R-:W-:Y:S02]  /*138e0*/  IMAD.MOV R3, RZ, RZ, -R3 ;  /* 0x000000ffff037224 */ /* 0x000fe400078e0a03 */
[----:B------:R-:W-:Y:S01]  /*138f0*/  @!P5 IMAD.IADD R13, R13, 0x1, -R24 ;  /* 0x000000010d0dd824 */ /* 0x000fe200078e0a18 */
[----:B------:R-:W-:Y:S01]  /*13900*/  IABS R16, R9 ;  /* 0x0000000900107213 */ /* 0x000fe20000000000 */
[----:B------:R-:W-:Y:S01]  /*13910*/  IMAD R10, R24, R3, R10 ;  /* 0x00000003180a7224 */ /* 0x000fe200078e020a */
[----:B------:R-:W-:Y:S01]  /*13920*/  ISETP.GE.AND P5, PT, R0, RZ, PT ;  /* 0x000000ff0000720c */ /* 0x000fe20003fa6270 */
[----:B------:R-:W-:Y:S01]  /*13930*/  IMAD.MOV.U32 R15, RZ, RZ, R6 ;  /* 0x000000ffff0f7224 */ /* 0x000fe200078e0006 */
[----:B------:R-:W-:Y:S01]  /*13940*/  IADD3 R0, R29, 0x8d, RZ ;  /* 0x0000008d1d007810 */ /* 0x000fe20007ffe0ff */
[----:B------:R-:W-:Y:S01]  /*13950*/  @!P1 IMAD.IADD R8, R8, 0x1, -R24 ;  /* 0x0000000108089824 */ /* 0x000fe200078e0a18 */
[----:B------:R-:W-:Y:S01]  /*13960*/  ISETP.GE.AND P1, PT, R7, RZ, PT ;  /* 0x000000ff0700720c */ /* 0x000fe20003f26270 */
[----:B------:R-:W-:Y:S01]  /*13970*/  IMAD.HI.U32 R5, R2, R16, RZ ;  /* 0x0000001002057227 */ /* 0x000fe200078e00ff */
[----:B------:R-:W-:-:S02]  /*13980*/  IADD3 R7, R29, 0x8c, RZ ;  /* 0x0000008c1d077810 */ /* 0x000fc40007ffe0ff */
[----:B------:R-:W-:Y:S01]  /*13990*/  ISETP.GT.U32.AND P0, PT, R24, R8, PT ;  /* 0x000000081800720c */ /* 0x000fe20003f04070 */
[----:B------:R-:W-:Y:S01]  /*139a0*/  @!P4 IMAD.IADD R4, R4, 0x1, -R24 ;  /* 0x000000010404c824 */ /* 0x000fe200078e0a18 */
[----:B------:R-:W-:Y:S01]  /*139b0*/  IABS R3, R0 ;  /* 0x0000000000037213 */ /* 0x000fe20000000000 */
[----:B------:R-:W-:Y:S02]  /*139c0*/  IMAD.MOV R5, RZ, RZ, -R5 ;  /* 0x000000ffff057224 */ /* 0x000fe400078e0a05 */
[----:B------:R-:W-:Y:S01]  /*139d0*/  @!P2 IMAD.MOV R15, RZ, RZ, -R15 ;  /* 0x000000ffff0fa224 */ /* 0x000fe200078e0a0f */
[C---:B------:R-:W-:Y:S01]  /*139e0*/  ISETP.GT.U32.AND P4, PT, R24.reuse, R4, PT ;  /* 0x000000041800720c */ /* 0x040fe20003f84070 */
[C---:B------:R-:W-:Y:S01]  /*139f0*/  IMAD R16, R24.reuse, R5, R16 ;  /* 0x0000000518107224 */ /* 0x040fe200078e0210 */
[----:B------:R-:W-:Y:S01]  /*13a00*/  ISETP.GT.U32.AND P2, PT, R24, R10, PT ;  /* 0x0000000a1800720c */ /* 0x000fe20003f44070 */
[----:B0-----:R-:W-:Y:S01]  /*13a10*/  IMAD.MOV.U32 R14, RZ, RZ, R12 ;  /* 0x000000ffff0e7224 */ /* 0x001fe200078e000c */
[----:B------:R-:W-:Y:S01]  /*13a20*/  IABS R5, R7 ;  /* 0x0000000700057213 */ /* 0x000fe20000000000 */
[----:B------:R-:W-:Y:S01]  /*13a30*/  IMAD.HI.U32 R6, R2, R3, RZ ;  /* 0x0000000302067227 */ /* 0x000fe200078e00ff */
[----:B------:R-:W-:Y:S03]  /*13a40*/  STL [R1+0x22c], R15 ;  /* 0x00022c0f01007387 */ /* 0x000fe60000100800 */
[----:B------:R-:W-:Y:S01]  /*13a50*/  @!P6 IMAD.MOV R13, RZ, RZ, -R13 ;  /* 0x000000ffff0de224 */ /* 0x000fe200078e0a0d */
[----:B------:R-:W-:Y:S01]  /*13a60*/  ISETP.GT.U32.AND P6, PT, R24, R16, PT ;  /* 0x000000101800720c */ /* 0x000fe20003fc4070 */
[----:B------:R-:W-:Y:S01]  /*13a70*/  @!P3 IMAD.MOV R14, RZ, RZ, -R14 ;  /* 0x000000ffff0eb224 */ /* 0x000fe200078e0a0e */
[----:B------:R-:W-:Y:S01]  /*13a80*/  ISETP.GE.AND P3, PT, R11, RZ, PT ;  /* 0x000000ff0b00720c */ /* 0x000fe20003f66270 */
[----:B------:R-:W-:Y:S01]  /*13a90*/  IMAD.HI.U32 R12, R2, R5, RZ ;  /* 0x00000005020c7227 */ /* 0x000fe200078e00ff */
[----:B------:R-:W-:Y:S03]  /*13aa0*/  STL [R1+0x218], R13 ;  /* 0x0002180d01007387 */ /* 0x000fe60000100800 */
[----:B------:R-:W-:Y:S01]  /*13ab0*/  @!P0 IMAD.IADD R8, R8, 0x1, -R24 ;  /* 0x0000000108088824 */ /* 0x000fe200078e0a18 */
[----:B------:R0:W-:Y:S01]  /*13ac0*/  STL [R1+0x228], R14 ;  /* 0x0002280e01007387 */ /* 0x0001e20000100800 */
[----:B------:R-:W-:Y:S01]  /*13ad0*/  IMAD.MOV R6, RZ, RZ, -R6 ;  /* 0x000000ffff067224 */ /* 0x000fe200078e0a06 */
[----:B------:R-:W-:Y:S01]  /*13ae0*/  ISETP.GE.AND P0, PT, R9, RZ, PT ;  /* 0x000000ff0900720c */ /* 0x000fe20003f06270 */
[----:B------:R-:W-:-:S02]  /*13af0*/  IMAD.MOV R12, RZ, RZ, -R12 ;  /* 0x000000ffff0c7224 */ /* 0x000fc400078e0a0c */
[--C-:B------:R-:W-:Y:S01]  /*13b00*/  @!P4 IMAD.IADD R4, R4, 0x1, -R24.reuse ;  /* 0x000000010404c824 */ /* 0x100fe200078e0a18 */
[----:B------:R-:W-:Y:S01]  /*13b10*/  ISETP.GE.AND P4, PT, R0, RZ, PT ;  /* 0x000000ff0000720c */ /* 0x000fe20003f86270 */
[----:B------:R-:W-:Y:S01]  /*13b20*/  @!P2 IMAD.IADD R10, R10, 0x1, -R24 ;  /* 0x000000010a0aa824 */ /* 0x000fe200078e0a18 */
[C---:B------:R-:W-:Y:S01]  /*13b30*/  IADD3 R0, R29.reuse, 0x8b, RZ ;  /* 0x0000008b1d007810 */ /* 0x040fe20007ffe0ff */
[C---:B------:R-:W-:Y:S01]  /*13b40*/  IMAD R3, R24.reuse, R6, R3 ;  /* 0x0000000618037224 */ /* 0x040fe200078e0203 */
[----:B------:R-:W-:Y:S01]  /*13b50*/  IADD3 R6, R29, 0x8a, RZ ;  /* 0x0000008a1d067810 */ /* 0x000fe20007ffe0ff */
[----:B0-----:R-:W-:Y:S01]  /*13b60*/  IMAD.MOV.U32 R14, RZ, RZ, R8 ;  /* 0x000000ffff0e7224 */ /* 0x001fe200078e0008 */
[C---:B------:R-:W-:Y:S01]  /*13b70*/  ISETP.GT.U32.AND P2, PT, R24.reuse, R10, PT ;  /* 0x0000000a1800720c */ /* 0x040fe20003f44070 */
[C---:B------:R-:W-:Y:S01]  /*13b80*/  IMAD R5, R24.reuse, R12, R5 ;  /* 0x0000000c18057224 */ /* 0x040fe200078e0205 */
[----:B------:R-:W-:Y:S01]  /*13b90*/  IABS R8, R0 ;  /* 0x0000000000087213 */ /* 0x000fe20000000000 */
[----:B------:R-:W-:Y:S01]  /*13ba0*/  IMAD.MOV.U32 R13, RZ, RZ, R4 ;  /* 0x000000ffff0d7224 */ /* 0x000fe200078e0004 */
[----:B------:R-:W-:Y:S01]  /*13bb0*/  IABS R4, R6 ;  /* 0x0000000600047213 */ /* 0x000fe20000000000 */
[----:B------:R-:W-:Y:S01]  /*13bc0*/  @!P5 IMAD.MOV R14, RZ, RZ, -R14 ;  /* 0x000000ffff0ed224 */ /* 0x000fe200078e0a0e */
[----:B------:R-:W-:Y:S01]  /*13bd0*/  ISETP.GT.U32.AND P5, PT, R24, R3, PT ;  /* 0x000000031800720c */ /* 0x000fe20003fa4070 */
[----:B------:R-:W-:-:S02]  /*13be0*/  @!P6 IMAD.IADD R16, R16, 0x1, -R24 ;  /* 0x000000011010e824 */ /* 0x000fc400078e0a18 */
[----:B------:R-:W-:Y:S01]  /*13bf0*/  @!P1 IMAD.MOV R13, RZ, RZ, -R13 ;  /* 0x000000ffff0d9224 */ /* 0x000fe200078e0a0d */
[----:B------:R-:W-:Y:S01]  /*13c00*/  ISETP.GT.U32.AND P1, PT, R24, R5, PT ;  /* 0x000000051800720c */ /* 0x000fe20003f24070 */
[----:B------:R-:W-:Y:S01]  /*13c10*/  IMAD.HI.U32 R9, R2, R8, RZ ;  /* 0x0000000802097227 */ /* 0x000fe200078e00ff */
[----:B------:R-:W-:Y:S01]  /*13c20*/  ISETP.GT.U32.AND P6, PT, R24, R16, PT ;  /* 0x000000101800720c */ /* 0x000fe20003fc4070 */
[----:B------:R0:W-:Y:S02]  /*13c30*/  STL [R1+0x21c], R14 ;  /* 0x00021c0e01007387 */ /* 0x0001e40000100800 */
[--C-:B------:R-:W-:Y:S01]  /*13c40*/  @!P2 IMAD.IADD R10, R10, 0x1, -R24.reuse ;  /* 0x000000010a0aa824 */ /* 0x100fe200078e0a18 */
[----:B------:R-:W-:Y:S01]  /*13c50*/  ISETP.GE.AND P2, PT, R7, RZ, PT ;  /* 0x000000ff0700720c */ /* 0x000fe20003f46270 */
[----:B------:R-:W-:Y:S01]  /*13c60*/  IMAD.MOV R9, RZ, RZ, -R9 ;  /* 0x000000ffff097224 */ /* 0x000fe200078e0a09 */
[----:B------:R-:W-:Y:S01]  /*13c70*/  IADD3 R7, R29, 0x89, RZ ;  /* 0x000000891d077810 */ /* 0x000fe20007ffe0ff */
[----:B------:R-:W-:Y:S01]  /*13c80*/  @!P5 IMAD.IADD R3, R3, 0x1, -R24 ;  /* 0x000000010303d824 */ /* 0x000fe200078e0a18 */
[----:B------:R1:W-:Y:S01]  /*13c90*/  STL [R1+0x224], R13 ;  /* 0x0002240d01007387 */ /* 0x0003e20000100800 */
[----:B------:R-:W-:Y:S01]  /*13ca0*/  IMAD.MOV.U32 R11, RZ, RZ, R10 ;  /* 0x000000ffff0b7224 */ /* 0x000fe200078e000a */
[----:B------:R-:W-:Y:S01]  /*13cb0*/  IABS R12, R7 ;  /* 0x00000007000c7213 */ /* 0x000fe20000000000 */
[--C-:B------:R-:W-:Y:S01]  /*13cc0*/  @!P1 IMAD.IADD R5, R5, 0x1, -R24.reuse ;  /* 0x0000000105059824 */ /* 0x100fe200078e0a18 */
[----:B------:R-:W-:Y:S01]  /*13cd0*/  ISETP.GT.U32.AND P5, PT, R24, R3, PT ;  /* 0x000000031800720c */ /* 0x000fe20003fa4070 */
[----:B------:R-:W-:Y:S01]  /*13ce0*/  @!P6 IMAD.IADD R16, R16, 0x1, -R24 ;  /* 0x000000011010e824 */ /* 0x000fe200078e0a18 */
[----:B------:R-:W-:Y:S01]  /*13cf0*/  ISETP.GE.AND P6, PT, R0, RZ, PT ;  /* 0x000000ff0000720c */ /* 0x000fe20003fc6270 */
[----:B------:R-:W-:Y:S01]  /*13d00*/  @!P3 IMAD.MOV R11, RZ, RZ, -R11 ;  /* 0x000000ffff0bb224 */ /* 0x000fe200078e0a0b */
[----:B------:R-:W-:Y:S01]  /*13d10*/  ISETP.GT.U32.AND P3, PT, R24, R5, PT ;  /* 0x000000051800720c */ /* 0x000fe20003f64070 */
[----:B------:R-:W-:Y:S01]  /*13d20*/  IMAD.HI.U32 R0, R2, R4, RZ ;  /* 0x0000000402007227 */ /* 0x000fe200078e00ff */
[----:B------:R-:W-:-:S02]  /*13d30*/  ISETP.GE.AND P1, PT, R6, RZ, PT ;  /* 0x000000ff0600720c */ /* 0x000fc40003f26270 */
[----:B------:R2:W-:Y:S01]  /*13d40*/  STL [R1+0x220], R11 ;  /* 0x0002200b01007387 */ /* 0x0005e20000100800 */
[----:B------:R-:W-:Y:S02]  /*13d50*/  IMAD.MOV R0, RZ, RZ, -R0 ;  /* 0x000000ffff007224 */ /* 0x000fe400078e0a00 */
[C---:B------:R-:W-:Y:S01]  /*13d60*/  IMAD R6, R24.reuse, R9, R8 ;  /* 0x0000000918067224 */ /* 0x040fe200078e0208 */
[C---:B------:R-:W-:Y:S01]  /*13d70*/  IADD3 R8, R29.reuse, 0x88, RZ ;  /* 0x000000881d087810 */ /* 0x040fe20007ffe0ff */
[C---:B------:R-:W-:Y:S01]  /*13d80*/  IMAD R4, R24.reuse, R0, R4 ;  /* 0x0000000018047224 */ /* 0x040fe200078e0204 */
[----:B------:R-:W-:Y:S01]  /*13d90*/  IADD3 R9, R29, 0x87, RZ ;  /* 0x000000871d097810 */ /* 0x000fe20007ffe0ff */
[--C-:B------:R-:W-:Y:S01]  /*13da0*/  @!P5 IMAD.IADD R3, R3, 0x1, -R24.reuse ;  /* 0x000000010303d824 */ /* 0x100fe200078e0a18 */
[C---:B------:R-:W-:Y:S01]  /*13db0*/  ISETP.GT.U32.AND P5, PT, R24.reuse, R6, PT ;  /* 0x000000061800720c */ /* 0x040fe20003fa4070 */
[----:B------:R-:W-:Y:S01]  /*13dc0*/  @!P3 IMAD.IADD R5, R5, 0x1, -R24 ;  /* 0x000000010505b824 */ /* 0x000fe200078e0a18 */
[----:B------:R-:W-:Y:S01]  /*13dd0*/  ISETP.GT.U32.AND P3, PT, R24, R4, PT ;  /* 0x000000041800720c */ /* 0x000fe20003f64070 */
[----:B------:R-:W-:Y:S01]  /*13de0*/  IMAD.HI.U32 R10, R2, R12, RZ ;  /* 0x0000000c020a7227 */ /* 0x000fe200078e00ff */
[----:B0-----:R-:W-:-:S02]  /*13df0*/  IABS R14, R8 ;  /* 0x00000008000e7213 */ /* 0x001fc40000000000 */
[----:B-1----:R-:W-:Y:S01]  /*13e00*/  IABS R13, R9 ;  /* 0x00000009000d7213 */ /* 0x002fe20000000000 */
[----:B------:R-:W-:Y:S01]  /*13e10*/  IMAD.MOV R10, RZ, RZ, -R10 ;  /* 0x000000ffff0a7224 */ /* 0x000fe200078e0a0a */
[C---:B------:R-:W-:Y:S01]  /*13e20*/  IADD3 R0, R29.reuse, 0x86, RZ ;  /* 0x000000861d007810 */ /* 0x040fe20007ffe0ff */
[----:B------:R-:W-:Y:S01]  /*13e30*/  IMAD.HI.U32 R17, R2, R14, RZ ;  /* 0x0000000e02117227 */ /* 0x000fe200078e00ff */
[----:B--2---:R-:W-:-:S03]  /*13e40*/  IADD3 R11, R29, 0x85, RZ ;  /* 0x000000851d0b7810 */ /* 0x004fc60007ffe0ff */
[--C-:B------:R-:W-:Y:S02]  /*13e50*/  @!P5 IMAD.IADD R6, R6, 0x1, -R24.reuse ;  /* 0x000000010606d824 */ /* 0x100fe400078e0a18 */
[----:B------:R-:W-:Y:S02]  /*13e60*/  @!P3 IMAD.IADD R4, R4, 0x1, -R24 ;  /* 0x000000010404b824 */ /* 0x000fe400078e0a18 */
[C---:B------:R-:W-:Y:S01]  /*13e70*/  IMAD R12, R24.reuse, R10, R12 ;  /* 0x0000000a180c7224 */ /* 0x040fe200078e020c */
[----:B------:R-:W-:Y:S01]  /*13e80*/  ISETP.GT.U32.AND P3, PT, R24, R6, PT ;  /* 0x000000061800720c */ /* 0x000fe20003f64070 */
[----:B------:R-:W-:Y:S01]  /*13e90*/  IMAD.HI.U32 R15, R2, R13, RZ ;  /* 0x0000000d020f7227 */ /* 0x000fe200078e00ff */
[----:B------:R-:W-:Y:S02]  /*13ea0*/  IABS R10, R0 ;  /* 0x00000000000a7213 */ /* 0x000fe40000000000 */
[----:B------:R-:W-:Y:S01]  /*13eb0*/  ISETP.GT.U32.AND P5, PT, R24, R12, PT ;  /* 0x0000000c1800720c */ /* 0x000fe20003fa4070 */
[----:B------:R-:W-:-:S02]  /*13ec0*/  IMAD.MOV R17, RZ, RZ, -R17 ;  /* 0x000000ffff117224 */ /* 0x000fc400078e0a11 */
[----:B------:R-:W-:Y:S01]  /*13ed0*/  @!P0 IMAD.MOV R16, RZ, RZ, -R16 ;  /* 0x000000ffff108224 */ /* 0x000fe200078e0a10 */
[----:B------:R-:W-:Y:S01]  /*13ee0*/  ISETP.GE.AND P0, PT, R7, RZ, PT ;  /* 0x000000ff0700720c */ /* 0x000fe20003f06270 */
[----:B------:R-:W-:Y:S02]  /*13ef0*/  IMAD.MOV R15, RZ, RZ, -R15 ;  /* 0x000000ffff0f7224 */ /* 0x000fe400078e0a0f */
[----:B------:R-:W-:Y:S01]  /*13f00*/  IMAD R7, R24, R17, R14 ;  /* 0x0000001118077224 */ /* 0x000fe200078e020e */
[----:B------:R0:W-:Y:S01]  /*13f10*/  STL [R1+0x210], R16 ;  /* 0x0002101001007387 */ /* 0x0001e20000100800 */
[--C-:B------:R-:W-:Y:S01]  /*13f20*/  @!P3 IMAD.IADD R6, R6, 0x1, -R24.reuse ;  /* 0x000000010606b824 */ /* 0x100fe200078e0a18 */
[----:B------:R-:W-:Y:S01]  /*13f30*/  IABS R14, R11 ;  /* 0x0000000b000e7213 */ /* 0x000fe20000000000 */
[----:B------:R-:W-:Y:S01]  /*13f40*/  IMAD.MOV.U32 R18, RZ, RZ, R3 ;  /* 0x000000ffff127224 */ /* 0x000fe200078e0003 */
[----:B------:R-:W-:Y:S01]  /*13f50*/  ISETP.GT.U32.AND P3, PT, R24, R7, PT ;  /* 0x000000071800720c */ /* 0x000fe20003f64070 */
[----:B------:R-:W-:Y:S01]  /*13f60*/  @!P5 IMAD.IADD R12, R12, 0x1, -R24 ;  /* 0x000000010c0cd824 */ /* 0x000fe200078e0a18 */
[----:B------:R-:W-:Y:S01]  /*13f70*/  ISETP.GT.U32.AND P5, PT, R24, R4, PT ;  /* 0x000000041800720c */ /* 0x000fe20003fa4070 */
[----:B------:R-:W-:-:S02]  /*13f80*/  @!P4 IMAD.MOV R18, RZ, RZ, -R18 ;  /* 0x000000ffff12c224 */ /* 0x000fc400078e0a12 */
[----:B0-----:R-:W-:Y:S01]  /*13f90*/  IMAD.MOV.U32 R16, RZ, RZ, R10 ;  /* 0x000000ffff107224 */ /* 0x001fe200078e000a */
[C---:B------:R-:W-:Y:S01]  /*13fa0*/  ISETP.GT.U32.AND P4, PT, R24.reuse, R12, PT ;  /* 0x0000000c1800720c */ /* 0x040fe20003f84070 */
[----:B------:R-:W-:Y:S01]  /*13fb0*/  IMAD R10, R24, R15, R13 ;  /* 0x0000000f180a7224 */ /* 0x000fe200078e020d */
[----:B------:R-:W-:Y:S01]  /*13fc0*/  STL [R1+0x200], R18 ;  /* 0x0002001201007387 */ /* 0x000fe20000100800 */
[----:B------:R-:W-:Y:S02]  /*13fd0*/  IMAD.MOV.U32 R13, RZ, RZ, R6 ;  /* 0x000000ffff0d7224 */ /* 0x000fe400078e0006 */
[----:B------:R-:W-:-:S04]  /*13fe0*/  IMAD.HI.U32 R3, R2, R16, RZ ;  /* 0x0000001002037227 */ /* 0x000fc800078e00ff */
[----:B------:R-:W-:Y:S01]  /*13ff0*/  @!P6 IMAD.MOV R13, RZ, RZ, -R13 ;  /* 0x000000ffff0de224 */ /* 0x000fe200078e0a0d */
[C---:B------:R-:W-:Y:S01]  /*14000*/  ISETP.GT.U32.AND P6, PT, R24.reuse, R10, PT ;  /* 0x0000000a1800720c */ /* 0x040fe20003fc4070 */
[----:B------:R-:W-:Y:S02]  /*14010*/  IMAD.MOV R3, RZ, RZ, -R3 ;  /* 0x000000ffff037224 */ /* 0x000fe400078e0a03 */
[----:B------:R-:W-:Y:S02]  /*14020*/  @!P3 IMAD.IADD R7, R7, 0x1, -R24 ;  /* 0x000000010707b824 */ /* 0x000fe400078e0a18 */
[----:B------:R-:W-:Y:S01]  /*14030*/  IMAD R6, R24, R3, R16 ;  /* 0x0000000318067224 */ /* 0x000fe200078e0210 */
[----:B------:R-:W-:Y:S01]  /*14040*/  IADD3 R3, R29, 0x84, RZ ;  /* 0x000000841d037810 */ /* 0x000fe20007ffe0ff */
[----:B------:R-:W-:Y:S02]  /*14050*/  IMAD.MOV.U32 R15, RZ, RZ, R5 ;  /* 0x000000ffff0f7224 */ /* 0x000fe400078e0005 */
[----:B------:R-:W-:Y:S01]  /*14060*/  @!P5 IMAD.IADD R4, R4, 0x1, -R24 ;  /* 0x000000010404d824 */ /* 0x000fe200078e0a18 */
[----:B------:R-:W-:Y:S01]  /*14070*/  ISETP.GT.U32.AND P3, PT, R24, R6, PT ;  /* 0x000000061800720c */ /* 0x000fe20003f64070 */
[----:B------:R-:W-:Y:S01]  /*14080*/  IMAD.HI.U32 R5, R2, R14, RZ ;  /* 0x0000000e02057227 */ /* 0x000fe200078e00ff */
[----:B------:R-:W-:-:S02]  /*14090*/  ISETP.GE.AND P5, PT, R9, RZ, PT ;  /* 0x000000ff0900720c */ /* 0x000fc40003fa6270 */
[C---:B------:R-:W-:Y:S01]  /*140a0*/  IADD3 R9, R29.reuse, 0x83, RZ ;  /* 0x000000831d097810 */ /* 0x040fe20007ffe0ff */
[----:B------:R-:W-:Y:S01]  /*140b0*/  @!P6 IMAD.IADD R10, R10, 0x1, -R24 ;  /* 0x000000010a0ae824 */ /* 0x000fe200078e0a18 */
[----:B------:R-:W-:Y:S01]  /*140c0*/  ISETP.GT.U32.AND P6, PT, R24, R7, PT ;  /* 0x000000071800720c */ /* 0x000fe20003fc4070 */
[----:B------:R-:W-:Y:S01]  /*140d0*/  @!P2 IMAD.MOV R15, RZ, RZ, -R15 ;  /* 0x000000ffff0fa224 */ /* 0x000fe200078e0a0f */
[----:B------:R-:W-:Y:S01]  /*140e0*/  ISETP.GE.AND P2, PT, R8, RZ, PT ;  /* 0x000000ff0800720c */ /* 0x000fe20003f46270 */
[----:B------:R-:W-:Y:S01]  /*140f0*/  IMAD.MOV.U32 R8, RZ, RZ, R4 ;  /* 0x000000ffff087224 */ /* 0x000fe200078e0004 */
[C---:B------:R-:W-:Y:S01]  /*14100*/  IADD3 R4, R29.reuse, 0x82, RZ ;  /* 0x000000821d047810 */ /* 0x040fe20007ffe0ff */
[----:B------:R-:W-:Y:S01]  /*14110*/  IMAD.MOV R5, RZ, RZ, -R5 ;  /* 0x000000ffff057224 */ /* 0x000fe200078e0a05 */
[----:B------:R0:W-:Y:S01]  /*14120*/  STL [R1+0x1fc], R15 ;  /* 0x0001fc0f01007387 */ /* 0x0001e20000100800 */
[----:B------:R-:W-:Y:S01]  /*14130*/  @!P4 IMAD.IADD R12, R12, 0x1, -R24 ;  /* 0x000000010c0cc824 */ /* 0x000fe200078e0a18 */
[----:B------:R-:W-:Y:S01]  /*14140*/  ISETP.GE.AND P4, PT, R0, RZ, PT ;  /* 0x000000ff0000720c */ /* 0x000fe20003f86270 */
[----:B------:R-:W-:Y:S01]  /*14150*/  @!P1 IMAD.MOV R8, RZ, RZ, -R8 ;  /* 0x000000ffff089224 */ /* 0x000fe200078e0a08 */
        /* <DEDUP_REMOVED lines=8> */
[----:B------:R-:W-:Y:S01]  /*141e0*/  ISETP.GT.U32.AND P3, PT, R24, R6, PT ;  /* 0x000000061800720c */ /* 0x000fe20003f64070 */
[----:B------:R1:W-:Y:S01]  /*141f0*/  STL [R1+0x1f8], R13 ;  /* 0x0001f80d01007387 */ /* 0x0003e20000100800 */
[----:B0-----:R-:W-:Y:S01]  /*14200*/  IABS R15, R9 ;  /* 0x00000009000f7213 */ /* 0x001fe20000000000 */
[----:B------:R-:W-:-:S02]  /*14210*/  IMAD.MOV R16, RZ, RZ, -R16 ;  /* 0x000000ffff107224 */ /* 0x000fc400078e0a10 */
[----:B------:R-:W-:Y:S01]  /*14220*/  @!P1 IMAD.IADD R10, R10, 0x1, -R24 ;  /* 0x000000010a0a9824 */ /* 0x000fe200078e0a18 */
[----:B------:R-:W-:Y:S01]  /*14230*/  ISETP.GE.AND P1, PT, R11, RZ, PT ;  /* 0x000000ff0b00720c */ /* 0x000fe20003f26270 */
[----:B------:R-:W-:Y:S01]  /*14240*/  IMAD R11, R24, R16, R14 ;  /* 0x00000010180b7224 */ /* 0x000fe200078e020e */
[----:B------:R0:W-:Y:S01]  /*14250*/  STL [R1+0x1f4], R8 ;  /* 0x0001f40801007387 */ /* 0x0001e20000100800 */
[----:B------:R-:W-:Y:S01]  /*14260*/  IMAD.MOV.U32 R18, RZ, RZ, R7 ;  /* 0x000000ffff127224 */ /* 0x000fe200078e0007 */
[----:B-1----:R-:W-:Y:S01]  /*14270*/  IABS R13, R5 ;  /* 0x00000005000d7213 */ /* 0x002fe20000000000 */
[--C-:B------:R-:W-:Y:S01]  /*14280*/  @!P6 IMAD.IADD R0, R0, 0x1, -R24.reuse ;  /* 0x000000010000e824 */ /* 0x100fe200078e0a18 */
[----:B------:R-:W-:Y:S01]  /*14290*/  ISETP.GE.AND P6, PT, R3, RZ, PT ;  /* 0x000000ff0300720c */ /* 0x000fe20003fc6270 */
[----:B------:R-:W-:Y:S01]  /*142a0*/  @!P3 IMAD.IADD R6, R6, 0x1, -R24 ;  /* 0x000000010606b824 */ /* 0x000fe200078e0a18 */
[----:B------:R-:W-:Y:S01]  /*142b0*/  IADD3 R3, R29, 0x80, RZ ;  /* 0x000000801d037810 */ /* 0x000fe20007ffe0ff */
[----:B------:R-:W-:Y:S01]  /*142c0*/  IMAD.HI.U32 R16, R2, R13, RZ ;  /* 0x0000000d02107227 */ /* 0x000fe200078e00ff */
[----:B------:R-:W-:-:S02]  /*142d0*/  ISETP.GT.U32.AND P3, PT, R24, R11, PT ;  /* 0x0000000b1800720c */ /* 0x000fc40003f64070 */
[----:B0-----:R-:W-:Y:S01]  /*142e0*/  IABS R8, R4 ;  /* 0x0000000400087213 */ /* 0x001fe20000000000 */
[----:B------:R-:W-:Y:S02]  /*142f0*/  IMAD.MOV R16, RZ, RZ, -R16 ;  /* 0x000000ffff107224 */ /* 0x000fe400078e0a10 */
[----:B------:R-:W-:-:S04]  /*14300*/  IMAD.HI.U32 R14, R2, R15, RZ ;  /* 0x0000000f020e7227 */ /* 0x000fc800078e00ff */
[----:B------:R-:W-:-:S04]  /*14310*/  IMAD.HI.U32 R17, R2, R8, RZ ;  /* 0x0000000802117227 */ /* 0x000fc800078e00ff */
[C---:B------:R-:W-:Y:S01]  /*14320*/  IMAD R13, R24.reuse, R16, R13 ;  /* 0x00000010180d7224 */ /* 0x040fe200078e020d */
[----:B------:R-:W-:Y:S01]  /*14330*/  IABS R16, R3 ;  /* 0x0000000300107213 */ /* 0x000fe20000000000 */
[----:B------:R-:W-:Y:S02]  /*14340*/  IMAD.MOV R17, RZ, RZ, -R17 ;  /* 0x000000ffff117224 */ /* 0x000fe400078e0a11 */
[----:B------:R-:W-:Y:S01]  /*14350*/  @!P0 IMAD.MOV R12, RZ, RZ, -R12 ;  /* 0x000000ffff0c8224 */ /* 0x000fe200078e0a0c */
[C---:B------:R-:W-:Y:S01]  /*14360*/  ISETP.GT.U32.AND P0, PT, R24.reuse, R0, PT ;  /* 0x000000001800720c */ /* 0x040fe20003f04070 */
[----:B------:R-:W-:Y:S02]  /*14370*/  IMAD.MOV.U32 R7, RZ, RZ, R16 ;  /* 0x000000ffff077224 */ /* 0x000fe400078e0010 */
[----:B------:R-:W-:Y:S01]  /*14380*/  IMAD R8, R24, R17, R8 ;  /* 0x0000001118087224 */ /* 0x000fe200078e0208 */
[----:B------:R0:W-:Y:S01]  /*14390*/  STL [R1+0x1f0], R12 ;  /* 0x0001f00c01007387 */ /* 0x0001e20000100800 */
[----:B------:R-:W-:-:S02]  /*143a0*/  IMAD.MOV.U32 R16, RZ, RZ, R10 ;  /* 0x000000ffff107224 */ /* 0x000fc400078e000a */
[----:B------:R-:W-:Y:S02]  /*143b0*/  IMAD.MOV R14, RZ, RZ, -R14 ;  /* 0x000000ffff0e7224 */ /* 0x000fe400078e0a0e */
[----:B------:R-:W-:Y:S02]  /*143c0*/  @!P3 IMAD.IADD R11, R11, 0x1, -R24 ;  /* 0x000000010b0bb824 */ /* 0x000fe400078e0a18 */
[----:B------:R-:W-:Y:S01]  /*143d0*/  @!P5 IMAD.MOV R16, RZ, RZ, -R16 ;  /* 0x000000ffff10d224 */ /* 0x000fe200078e0a10 */
[C---:B------:R-:W-:Y:S01]  /*143e0*/  ISETP.GT.U32.AND P5, PT, R24.reuse, R8, PT ;  /* 0x000000081800720c */ /* 0x040fe20003fa4070 */
[C---:B------:R-:W-:Y:S01]  /*143f0*/  IMAD R14, R24.reuse, R14, R15 ;  /* 0x0000000e180e7224 */ /* 0x040fe200078e020f */
[C---:B------:R-:W-:Y:S01]  /*14400*/  ISETP.GT.U32.AND P3, PT, R24.reuse, R11, PT ;  /* 0x0000000b1800720c */ /* 0x040fe20003f64070 */
[----:B------:R-:W-:Y:S01]  /*14410*/  @!P2 IMAD.MOV R18, RZ, RZ, -R18 ;  /* 0x000000ffff12a224 */ /* 0x000fe200078e0a12 */
[----:B------:R-:W-:Y:S01]  /*14420*/  IADD3 R15, R29, 0x7f, RZ ;  /* 0x0000007f1d0f7810 */ /* 0x000fe20007ffe0ff */
[----:B------:R-:W-:Y:S01]  /*14430*/  @!P4 IMAD.MOV R6, RZ, RZ, -R6 ;  /* 0x000000ffff06c224 */ /* 0x000fe200078e0a06 */
[----:B------:R-:W-:Y:S01]  /*14440*/  ISETP.GT.U32.AND P2, PT, R24, R14, PT ;  /* 0x0000000e1800720c */ /* 0x000fe20003f44070 */
[----:B------:R-:W-:Y:S01]  /*14450*/  @!P0 IMAD.IADD R0, R0, 0x1, -R24 ;  /* 0x0000000100008824 */ /* 0x000fe200078e0a18 */
[----:B0-----:R-:W-:Y:S01]  /*14460*/  IABS R12, R15 ;  /* 0x0000000f000c7213 */ /* 0x001fe20000000000 */
[----:B------:R-:W-:Y:S01]  /*14470*/  STL [R1+0x1ec], R18 ;  /* 0x0001ec1201007387 */ /* 0x000fe20000100800 */
[----:B------:R-:W-:Y:S01]  /*14480*/  IMAD.HI.U32 R10, R2, R7, RZ ;  /* 0x00000007020a7227 */ /* 0x000fe200078e00ff */
[----:B------:R-:W-:-:S02]  /*14490*/  ISETP.GT.U32.AND P0, PT, R24, R13, PT ;  /* 0x0000000d1800720c */ /* 0x000fc40003f04070 */
[----:B------:R0:W-:Y:S01]  /*144a0*/  STL [R1+0x1e8], R16 ;  /* 0x0001e81001007387 */ /* 0x0001e20000100800 */
[--C-:B------:R-:W-:Y:S01]  /*144b0*/  @!P5 IMAD.IADD R8, R8, 0x1, -R24.reuse ;  /* 0x000000010808d824 */ /* 0x100fe200078e0a18 */
[----:B------:R-:W-:Y:S01]  /*144c0*/  ISETP.GE.AND P4, PT, R9, RZ, PT ;  /* 0x000000ff0900720c */ /* 0x000fe20003f86270 */
[----:B------:R-:W-:Y:S01]  /*144d0*/  @!P3 IMAD.IADD R11, R11, 0x1, -R24 ;  /* 0x000000010b0bb824 */ /* 0x000fe200078e0a18 */
[----:B------:R1:W-:Y:S01]  /*144e0*/  STL [R1+0x1e4], R6 ;  /* 0x0001e40601007387 */ /* 0x0003e20000100800 */
[----:B------:R-:W-:Y:S01]  /*144f0*/  ISETP.GE.AND P3, PT, R4, RZ, PT ;  /* 0x000000ff0400720c */ /* 0x000fe20003f66270 */
[----:B------:R-:W-:Y:S02]  /*14500*/  IMAD.MOV R10, RZ, RZ, -R10 ;  /* 0x000000ffff0a7224 */ /* 0x000fe400078e0a0a */
[----:B------:R-:W-:Y:S01]  /*14510*/  @!P2 IMAD.IADD R14, R14, 0x1, -R24 ;  /* 0x000000010e0ea824 */ /* 0x000fe200078e0a18 */
[----:B------:R-:W-:Y:S01]  /*14520*/  ISETP.GE.AND P2, PT, R5, RZ, PT ;  /* 0x000000ff0500720c */ /* 0x000fe20003f46270 */
[----:B0-----:R-:W-:-:S02]  /*14530*/  IMAD.MOV.U32 R16, RZ, RZ, R0 ;  /* 0x000000ffff107224 */ /* 0x001fc400078e0000 */
[C---:B------:R-:W-:Y:S01]  /*14540*/  IMAD R5, R24.reuse, R10, R7 ;  /* 0x0000000a18057224 */ /* 0x040fe200078e0207 */
[C---:B------:R-:W-:Y:S01]  /*14550*/  ISETP.GT.U32.AND P5, PT, R24.reuse, R14, PT ;  /* 0x0000000e1800720c */ /* 0x040fe20003fa4070 */
[----:B-1----:R-:W-:Y:S01]  /*14560*/  IMAD.MOV.U32 R6, RZ, RZ, R12 ;  /* 0x000000ffff067224 */ /* 0x002fe200078e000c */
[----:B------:R-:W-:Y:S01]  /*14570*/  IADD3 R7, R29, 0x7e, RZ ;  /* 0x0000007e1d077810 */ /* 0x000fe20007ffe0ff */
[----:B------:R-:W-:Y:S01]  /*14580*/  @!P1 IMAD.MOV R16, RZ, RZ, -R16 ;  /* 0x000000ffff109224 */ /* 0x000fe200078e0a10 */
[----:B------:R-:W-:Y:S01]  /*14590*/  ISETP.GT.U32.AND P1, PT, R24, R8, PT ;  /* 0x000000081800720c */ /* 0x000fe20003f24070 */
[----:B------:R-:W-:-:S03]  /*145a0*/  IMAD.HI.U32 R4, R2, R6, RZ ;  /* 0x0000000602047227 */ /* 0x000fc600078e00ff */
[----:B------:R-:W-:Y:S01]  /*145b0*/  STL [R1+0x1e0], R16 ;  /* 0x0001e01001007387 */ /* 0x000fe20000100800 */
[----:B------:R-:W-:Y:S02]  /*145c0*/  IMAD.MOV R4, RZ, RZ, -R4 ;  /* 0x000000ffff047224 */ /* 0x000fe400078e0a04 */
[----:B------:R-:W-:Y:S02]  /*145d0*/  IMAD.MOV.U32 R9, RZ, RZ, R11 ;  /* 0x000000ffff097224 */ /* 0x000fe400078e000b */
[C---:B------:R-:W-:Y:S01]  /*145e0*/  IMAD R0, R24.reuse, R4, R6 ;  /* 0x0000000418007224 */ /* 0x040fe200078e0206 */
[----:B------:R-:W-:Y:S01]  /*145f0*/  IABS R4, R7 ;  /* 0x0000000700047213 */ /* 0x000fe20000000000 */
[----:B------:R-:W-:Y:S01]  /*14600*/  @!P6 IMAD.MOV R9, RZ, RZ, -R9 ;  /* 0x000000ffff09e224 */ /* 0x000fe200078e0a09 */
[----:B------:R-:W-:Y:S01]  /*14610*/  ISETP.GT.U32.AND P6, PT, R24, R5, PT ;  /* 0x000000051800720c */ /* 0x000fe20003fc4070 */
[--C-:B------:R-:W-:Y:S01]  /*14620*/  @!P0 IMAD.IADD R13, R13, 0x1, -R24.reuse ;  /* 0x000000010d0d8824 */ /* 0x100fe200078e0a18 */
[----:B------:R-:W-:Y:S01]  /*14630*/  IADD3 R6, R29, 0x7d, RZ ;  /* 0x0000007d1d067810 */ /* 0x000fe20007ffe0ff */
[--C-:B------:R-:W-:Y:S01]  /*14640*/  @!P1 IMAD.IADD R8, R8, 0x1, -R24.reuse ;  /* 0x0000000108089824 */ /* 0x100fe200078e0a18 */
[----:B------:R-:W-:Y:S01]  /*14650*/  ISETP.GT.U32.AND P1, PT, R24, R0, PT ;  /* 0x000000001800720c */ /* 0x000fe20003f24070 */
[----:B------:R-:W-:Y:S01]  /*14660*/  @!P5 IMAD.IADD R14, R14, 0x1, -R24 ;  /* 0x000000010e0ed824 */ /* 0x000fe200078e0a18 */
[----:B------:R-:W-:Y:S01]  /*14670*/  ISETP.GT.U32.AND P0, PT, R24, R13, PT ;  /* 0x0000000d1800720c */ /* 0x000fe20003f04070 */
[----:B------:R-:W-:Y:S01]  /*14680*/  IMAD.HI.U32 R11, R2, R4, RZ ;  /* 0x00000004020b7227 */ /* 0x000fe200078e00ff */
[----:B------:R0:W-:Y:S01]  /*14690*/  STL [R1+0x1dc], R9 ;  /* 0x0001dc0901007387 */ /* 0x0001e20000100800 */
[----:B------:R-:W-:-:S02]  /*146a0*/  ISETP.GE.AND P5, PT, R3, RZ, PT ;  /* 0x000000ff0300720c */ /* 0x000fc40003fa6270 */
[----:B------:R-:W-:Y:S01]  /*146b0*/  IMAD.MOV.U32 R12, RZ, RZ, R14 ;  /* 0x000000ffff0c7224 */ /* 0x000fe200078e000e */
[----:B------:R-:W-:Y:S01]  /*146c0*/  IABS R3, R6 ;  /* 0x0000000600037213 */ /* 0x000fe20000000000 */
[--C-:B------:R-:W-:Y:S01]  /*146d0*/  @!P6 IMAD.IADD R5, R5, 0x1, -R24.reuse ;  /* 0x000000010505e824 */ /* 0x100fe200078e0a18 */
[----:B------:R-:W-:Y:S01]  /*146e0*/  ISETP.GE.AND P6, PT, R7, RZ, PT ;  /* 0x000000ff0700720c */ /* 0x000fe20003fc6270 */
[----:B------:R-:W-:Y:S02]  /*146f0*/  IMAD.MOV R11, RZ, RZ, -R11 ;  /* 0x000000ffff0b7224 */ /* 0x000fe400078e0a0b */
[----:B------:R-:W-:Y:S01]  /*14700*/  @!P1 IMAD.IADD R0, R0, 0x1, -R24 ;  /* 0x0000000100009824 */ /* 0x000fe200078e0a18 */
[----:B0-----:R-:W-:Y:S01]  /*14710*/  IADD3 R9, R29, 0x7c, RZ ;  /* 0x0000007c1d097810 */ /* 0x001fe20007ffe0ff */
[----:B------:R-:W-:Y:S01]  /*14720*/  @!P4 IMAD.MOV R12, RZ, RZ, -R12 ;  /* 0x000000ffff0cc224 */ /* 0x000fe200078e0a0c */
[C---:B------:R-:W-:Y:S01]  /*14730*/  ISETP.GT.U32.AND P1, PT, R24.reuse, R5, PT ;  /* 0x000000051800720c */ /* 0x040fe20003f24070 */
[----:B------:R-:W-:Y:S01]  /*14740*/  @!P0 IMAD.IADD R13, R13, 0x1, -R24 ;  /* 0x000000010d0d8824 */ /* 0x000fe200078e0a18 */
[----:B------:R-:W-:Y:S01]  /*14750*/  IABS R7, R9 ;  /* 0x0000000900077213 */ /* 0x000fe20000000000 */
[C---:B------:R-:W-:Y:S01]  /*14760*/  IMAD R4, R24.reuse, R11, R4 ;  /* 0x0000000b18047224 */ /* 0x040fe200078e0204 */
[----:B------:R0:W-:Y:S01]  /*14770*/  STL [R1+0x1d8], R12 ;  /* 0x0001d80c01007387 */ /* 0x0001e20000100800 */
[----:B------:R-:W-:Y:S01]  /*14780*/  IMAD.MOV.U32 R14, RZ, RZ, R8 ;  /* 0x000000ffff0e7224 */ /* 0x000fe200078e0008 */
[----:B------:R-:W-:Y:S01]  /*14790*/  ISETP.GT.U32.AND P4, PT, R24, R0, PT ;  /* 0x000000001800720c */ /* 0x000fe20003f84070 */
[----:B------:R-:W-:Y:S01]  /*147a0*/  IMAD.HI.U32 R8, R2, R7, RZ ;  /* 0x0000000702087227 */ /* 0x000fe200078e00ff */
[----:B------:R-:W-:-:S03]  /*147b0*/  ISETP.GE.AND P0, PT, R15, RZ, PT ;  /* 0x000000ff0f00720c */ /* 0x000fc60003f06270 */
[----:B------:R-:W-:Y:S01]  /*147c0*/  @!P3 IMAD.MOV R14, RZ, RZ, -R14 ;  /* 0x000000ffff0eb224 */ /* 0x000fe200078e0a0e */
[----:B------:R-:W-:Y:S01]  /*147d0*/  ISETP.GT.U32.AND P3, PT, R24, R4, PT ;  /* 0x000000041800720c */ /* 0x000fe20003f64070 */
[----:B------:R-:W-:Y:S02]  /*147e0*/  @!P1 IMAD.IADD R5, R5, 0x1, -R24 ;  /* 0x0000000105059824 */ /* 0x000fe400078e0a18 */
[----:B0-----:R-:W-:Y:S01]  /*147f0*/  IMAD.MOV.U32 R12, RZ, RZ, R13 ;  /* 0x000000ffff0c7224 */ /* 0x001fe200078e000d */
[----:B------:R-:W-:Y:S01]  /*14800*/  STL [R1+0x1ac], R14 ;  /* 0x0001ac0e01007387 */ /* 0x000fe20000100800 */
[----:B------:R-:W-:-:S04]  /*14810*/  IMAD.HI.U32 R10, R2, R3, RZ ;  /* 0x00000003020a7227 */ /* 0x000fc800078e00ff */
[----:B------:R-:W-:Y:S01]  /*14820*/  @!P2 IMAD.MOV R12, RZ, RZ, -R12 ;  /* 0x000000ffff0ca224 */ /* 0x000fe200078e0a0c */
[----:B------:R-:W-:Y:S01]  /*14830*/  ISETP.GE.AND P2, PT, R6, RZ, PT ;  /* 0x000000ff0600720c */ /* 0x000fe20003f46270 */
[----:B------:R-:W-:Y:S01]  /*14840*/  IMAD.MOV R6, RZ, RZ, -R8 ;  /* 0x000000ffff067224 */ /* 0x000fe200078e0a08 */
[C---:B------:R-:W-:Y:S01]  /*14850*/  IADD3 R8, R29.reuse, 0x7a, RZ ;  /* 0x0000007a1d087810 */ /* 0x040fe20007ffe0ff */
[----:B------:R-:W-:Y:S01]  /*14860*/  IMAD.MOV R10, RZ, RZ, -R10 ;  /* 0x000000ffff0a7224 */ /* 0x000fe200078e0a0a */
[----:B------:R0:W-:Y:S01]  /*14870*/  STL [R1+0x1b0], R12 ;  /* 0x0001b00c01007387 */ /* 0x0001e20000100800 */
[----:B------:R-:W-:Y:S01]  /*14880*/  IMAD R6, R24, R6, R7 ;  /* 0x0000000618067224 */ /* 0x000fe200078e0207 */
[----:B------:R-:W-:Y:S01]  /*14890*/  IADD3 R7, R29, 0x79, RZ ;  /* 0x000000791d077810 */ /* 0x000fe20007ffe0ff */
[--C-:B------:R-:W-:Y:S01]  /*148a0*/  @!P3 IMAD.IADD R4, R4, 0x1, -R24.reuse ;  /* 0x000000010404b824 */ /* 0x100fe200078e0a18 */
[----:B------:R-:W-:Y:S01]  /*148b0*/  IABS R18, R8 ;  /* 0x0000000800127213 */ /* 0x000fe20000000000 */
[----:B------:R-:W-:Y:S01]  /*148c0*/  IMAD R3, R24, R10, R3 ;  /* 0x0000000a18037224 */ /* 0x000fe200078e0203 */
[----:B------:R-:W-:Y:S01]  /*148d0*/  IABS R10, R7 ;  /* 0x00000007000a7213 */ /* 0x000fe20000000000 */
[----:B------:R-:W-:Y:S01]  /*148e0*/  @!P4 IMAD.IADD R0, R0, 0x1, -R24 ;  /* 0x000000010000c824 */ /* 0x000fe200078e0a18 */
[----:B------:R-:W-:Y:S01]  /*148f0*/  ISETP.GE.AND P4, PT, R9, RZ, PT ;  /* 0x000000ff0900720c */ /* 0x000fe20003f86270 */
[----:B0-----:R-:W-:Y:S01]  /*14900*/  IMAD.MOV.U32 R12, RZ, RZ, R5 ;  /* 0x000000ffff0c7224 */ /* 0x001fe200078e0005 */
[----:B------:R-:W-:Y:S01]  /*14910*/  IADD3 R9, R29, 0x7b, RZ ;  /* 0x0000007b1d097810 */ /* 0x000fe20007ffe0ff */
[----:B------:R-:W-:Y:S01]  /*14920*/  IMAD.MOV.U32 R11, RZ, RZ, R0 ;  /* 0x000000ffff0b7224 */ /* 0x000fe200078e0000 */
[C---:B------:R-:W-:Y:S01]  /*14930*/  ISETP.GT.U32.AND P3, PT, R24.reuse, R4, PT ;  /* 0x000000041800720c */ /* 0x040fe20003f64070 */
[----:B------:R-:W-:Y:S01]  /*14940*/  @!P5 IMAD.MOV R12, RZ, RZ, -R12 ;  /* 0x000000ffff0cd224 */ /* 0x000fe200078e0a0c */
[C---:B------:R-:W-:Y:S01]  /*14950*/  ISETP.GT.U32.AND P5, PT, R24.reuse, R6, PT ;  /* 0x000000061800720c */ /* 0x040fe20003fa4070 */
[----:B------:R-:W-:Y:S01]  /*14960*/  @!P0 IMAD.MOV R11, RZ, RZ, -R11 ;  /* 0x000000ffff0b8224 */ /* 0x000fe200078e0a0b */
[----:B------:R-:W-:Y:S01]  /*14970*/  ISETP.GT.U32.AND P1, PT, R24, R3, PT ;  /* 0x000000031800720c */ /* 0x000fe20003f24070 */
[----:B------:R-:W-:Y:S01]  /*14980*/  IMAD.MOV.U32 R5, RZ, RZ, R10 ;  /* 0x000000ffff057224 */ /* 0x000fe200078e000a */
[----:B------:R-:W-:Y:S01]  /*14990*/  IABS R17, R9 ;  /* 0x0000000900117213 */ /* 0x000fe20000000000 */
[C---:B------:R-:W-:Y:S01]  /*149a0*/  IMAD.HI.U32 R10, R2.reuse, R18, RZ ;  /* 0x00000012020a7227 */ /* 0x040fe200078e00ff */
[----:B------:R-:W-:Y:S01]  /*149b0*/  ISETP.GE.AND P0, PT, R9, RZ, PT ;  /* 0x000000ff0900720c */ /* 0x000fe20003f06270 */
[----:B------:R0:W-:Y:S01]  /*149c0*/  STL [R1+0x1b8], R12 ;  /* 0x0001b80c01007387 */ /* 0x0001e20000100800 */
[----:B------:R-:W-:Y:S01]  /*149d0*/  IADD3 R14, R29, 0x76, RZ ;  /* 0x000000761d0e7810 */ /* 0x000fe20007ffe0ff */
[----:B------:R-:W-:-:S02]  /*149e0*/  IMAD.HI.U32 R9, R2, R17, RZ ;  /* 0x0000001102097227 */ /* 0x000fc400078e00ff */
[----:B------:R-:W-:Y:S02]  /*149f0*/  STL [R1+0x1c8], R11 ;  /* 0x0001c80b01007387 */ /* 0x000fe40000100800 */
[--C-:B------:R-:W-:Y:S02]  /*14a00*/  @!P5 IMAD.IADD R6, R6, 0x1, -R24.reuse ;  /* 0x000000010606d824 */ /* 0x100fe400078e0a18 */
[--C-:B------:R-:W-:Y:S01]  /*14a10*/  @!P3 IMAD.IADD R4, R4, 0x1, -R24.reuse ;  /* 0x000000010404b824 */ /* 0x100fe200078e0a18 */
[----:B------:R-:W-:Y:S01]  /*14a20*/  ISETP.GE.AND P3, PT, R8, RZ, PT ;  /* 0x000000ff0800720c */ /* 0x000fe20003f66270 */
[----:B------:R-:W-:Y:S01]  /*14a30*/  IMAD.MOV R9, RZ, RZ, -R9 ;  /* 0x000000ffff097224 */ /* 0x000fe200078e0a09 */
[C---:B------:R-:W-:Y:S01]  /*14a40*/  ISETP.GT.U32.AND P5, PT, R24.reuse, R6, PT ;  /* 0x000000061800720c */ /* 0x040fe20003fa4070 */
[----:B------:R-:W-:Y:S02]  /*14a50*/  @!P1 IMAD.IADD R3, R3, 0x1, -R24 ;  /* 0x0000000103039824 */ /* 0x000fe400078e0a18 */
[----:B------:R-:W-:-:S02]  /*14a60*/  IMAD R17, R24, R9, R17 ;  /* 0x0000000918117224 */ /* 0x000fc400078e0211 */
[----:B0-----:R-:W-:Y:S01]  /*14a70*/  IMAD.MOV.U32 R12, RZ, RZ, R4 ;  /* 0x000000ffff0c7224 */ /* 0x001fe200078e0004 */
[C---:B------:R-:W-:Y:S01]  /*14a80*/  ISETP.GT.U32.AND P1, PT, R24.reuse, R3, PT ;  /* 0x000000031800720c */ /* 0x040fe20003f24070 */
[----:B------:R-:W-:Y:S01]  /*14a90*/  IMAD.MOV R8, RZ, RZ, -R10 ;  /* 0x000000ffff087224 */ /* 0x000fe200078e0a0a */
[C---:B------:R-:W-:Y:S01]  /*14aa0*/  IADD3 R4, R29.reuse, 0x77, RZ ;  /* 0x000000771d047810 */ /* 0x040fe20007ffe0ff */
[----:B------:R-:W-:Y:S01]  /*14ab0*/  @!P6 IMAD.MOV R12, RZ, RZ, -R12 ;  /* 0x000000ffff0ce224 */ /* 0x000fe200078e0a0c */
[C---:B------:R-:W-:Y:S01]  /*14ac0*/  ISETP.GT.U32.AND P6, PT, R24.reuse, R17, PT ;  /* 0x000000111800720c */ /* 0x040fe20003fc4070 */
[----:B------:R-:W-:Y:S01]  /*14ad0*/  IMAD R18, R24, R8, R18 ;  /* 0x0000000818127224 */ /* 0x000fe200078e0212 */
[----:B------:R-:W-:Y:S01]  /*14ae0*/  IADD3 R8, R29, 0x78, RZ ;  /* 0x000000781d087810 */ /* 0x000fe20007ffe0ff */
[----:B------:R-:W-:Y:S01]  /*14af0*/  @!P5 IMAD.IADD R6, R6, 0x1, -R24 ;  /* 0x000000010606d824 */ /* 0x000fe200078e0a18 */
[----:B------:R0:W-:Y:S01]  /*14b00*/  STL [R1+0x1cc], R12 ;  /* 0x0001cc0c01007387 */ /* 0x0001e20000100800 */
[----:B------:R-:W-:Y:S01]  /*14b10*/  IMAD.HI.U32 R0, R2, R5, RZ ;  /* 0x0000000502007227 */ /* 0x000fe200078e00ff */
[----:B------:R-:W-:-:S02]  /*14b20*/  ISETP.GT.U32.AND P5, PT, R24, R18, PT ;  /* 0x000000121800720c */ /* 0x000fc40003fa4070 */
[----:B------:R-:W-:Y:S01]  /*14b30*/  IABS R10, R14 ;  /* 0x0000000e000a7213 */ /* 0x000fe20000000000 */
[----:B------:R-:W-:Y:S01]  /*14b40*/  @!P1 IMAD.IADD R3, R3, 0x1, -R24 ;  /* 0x0000000103039824 */ /* 0x000fe200078e0a18 */
[----:B------:R-:W-:Y:S01]  /*14b50*/  ISETP.GE.AND P1, PT, R7, RZ, PT ;  /* 0x000000ff0700720c */ /* 0x000fe20003f26270 */
[----:B------:R-:W-:Y:S02]  /*14b60*/  IMAD.MOV R0, RZ, RZ, -R0 ;  /* 0x000000ffff007224 */ /* 0x000fe400078e0a00 */
[--C-:B------:R-:W-:Y:S01]  /*14b70*/  @!P6 IMAD.IADD R17, R17, 0x1, -R24.reuse ;  /* 0x000000011111e824 */ /* 0x100fe200078e0a18 */
[----:B0-----:R-:W-:Y:S01]  /*14b80*/  IABS R12, R4 ;  /* 0x00000004000c7213 */ /* 0x001fe20000000000 */
[----:B------:R-:W-:Y:S02]  /*14b90*/  IMAD.MOV.U32 R11, RZ, RZ, R3 ;  /* 0x000000ffff0b7224 */ /* 0x000fe400078e0003 */
[C---:B------:R-:W-:Y:S01]  /*14ba0*/  IMAD R0, R24.reuse, R0, R5 ;  /* 0x0000000018007224 */ /* 0x040fe200078e0205 */
[----:B------:R-:W-:Y:S01]  /*14bb0*/  ISETP.GT.U32.AND P6, PT, R24, R17, PT ;  /* 0x000000111800720c */ /* 0x000fe20003fc4070 */
[----:B------:R-:W-:Y:S01]  /*14bc0*/  @!P2 IMAD.MOV R11, RZ, RZ, -R11 ;  /* 0x000000ffff0ba224 */ /* 0x000fe200078e0a0b */
[----:B------:R-:W-:Y:S01]  /*14bd0*/  ISETP.GE.AND P2, PT, R8, RZ, PT ;  /* 0x000000ff0800720c */ /* 0x000fe20003f46270 */
[----:B------:R-:W-:Y:S01]  /*14be0*/  @!P5 IMAD.IADD R18, R18, 0x1, -R24 ;  /* 0x000000011212d824 */ /* 0x000fe200078e0a18 */
[----:B------:R-:W-:Y:S01]  /*14bf0*/  IABS R8, R8 ;  /* 0x0000000800087213 */ /* 0x000fe20000000000 */
[----:B------:R-:W-:Y:S01]  /*14c00*/  IMAD.MOV.U32 R15, RZ, RZ, R6 ;  /* 0x000000ffff0f7224 */ /* 0x000fe200078e0006 */
[----:B------:R0:W-:Y:S01]  /*14c10*/  STL [R1+0x1d0], R11 ;  /* 0x0001d00b01007387 */ /* 0x0001e20000100800 */
[----:B------:R-:W-:Y:S01]  /*14c20*/  IMAD.HI.U32 R7, R2, R12, RZ ;  /* 0x0000000c02077227 */ /* 0x000fe200078e00ff */
[----:B------:R-:W-:-:S02]  /*14c30*/  ISETP.GT.U32.AND P5, PT, R24, R18, PT ;  /* 0x000000121800720c */ /* 0x000fc40003fa4070 */
[----:B------:R-:W-:Y:S01]  /*14c40*/  IADD3 R5, R29, 0x75, RZ ;  /* 0x000000751d057810 */ /* 0x000fe20007ffe0ff */
[----:B------:R-:W-:-:S03]  /*14c50*/  IMAD.HI.U32 R9, R2, R8, RZ ;  /* 0x0000000802097227 */ /* 0x000fc600078e00ff */
[----:B------:R-:W-:Y:S01]  /*14c60*/  IABS R13, R5 ;  /* 0x00000005000d7213 */ /* 0x000fe20000000000 */
[----:B------:R-:W-:Y:S01]  /*14c70*/  @!P4 IMAD.MOV R15, RZ, RZ, -R15 ;  /* 0x000000ffff0fc224 */ /* 0x000fe200078e0a0f */
[----:B------:R-:W-:Y:S01]  /*14c80*/  ISETP.GT.U32.AND P4, PT, R24, R0, PT ;  /* 0x000000001800720c */ /* 0x000fe20003f84070 */
[----:B------:R-:W-:Y:S02]  /*14c90*/  IMAD.MOV R9, RZ, RZ, -R9 ;  /* 0x000000ffff097224 */ /* 0x000fe400078e0a09 */
[----:B------:R-:W-:Y:S01]  /*14ca0*/  @!P6 IMAD.IADD R17, R17, 0x1, -R24 ;  /* 0x000000011111e824 */ /* 0x000fe200078e0a18 */
[----:B------:R-:W-:Y:S01]  /*14cb0*/  ISETP.GE.AND P6, PT, R4, RZ, PT ;  /* 0x000000ff0400720c */ /* 0x000fe20003fc6270 */
[----:B------:R-:W-:Y:S01]  /*14cc0*/  IMAD.MOV R7, RZ, RZ, -R7 ;  /* 0x000000ffff077224 */ /* 0x000fe200078e0a07 */
[----:B------:R1:W-:Y:S01]  /*14cd0*/  STL [R1+0x1bc], R15 ;  /* 0x0001bc0f01007387 */ /* 0x0003e20000100800 */
        /* <DEDUP_REMOVED lines=8> */
[----:B0-----:R-:W-:Y:S01]  /*14d60*/  IMAD.HI.U32 R11, R2, R10, RZ ;  /* 0x0000000a020b7227 */ /* 0x001fe200078e00ff */
[----:B-1----:R-:W-:-:S02]  /*14d70*/  IABS R15, R9 ;  /* 0x00000009000f7213 */ /* 0x002fc40000000000 */
[----:B------:R-:W-:Y:S01]  /*14d80*/  IABS R16, R7 ;  /* 0x0000000700107213 */ /* 0x000fe20000000000 */
[----:B------:R-:W-:Y:S01]  /*14d90*/  IMAD.MOV R6, RZ, RZ, -R11 ;  /* 0x000000ffff067224 */ /* 0x000fe200078e0a0b */
[C---:B------:R-:W-:Y:S01]  /*14da0*/  IADD3 R11, R29.reuse, 0x74, RZ ;  /* 0x000000741d0b7810 */ /* 0x040fe20007ffe0ff */
[----:B------:R-:W-:Y:S01]  /*14db0*/  IMAD.MOV.U32 R20, RZ, RZ, R17 ;  /* 0x000000ffff147224 */ /* 0x000fe200078e0011 */
[----:B------:R-:W-:Y:S01]  /*14dc0*/  IADD3 R8, R29, 0x71, RZ ;  /* 0x000000711d087810 */ /* 0x000fe20007ffe0ff */
[----:B------:R-:W-:Y:S01]  /*14dd0*/  IMAD R10, R24, R6, R10 ;  /* 0x00000006180a7224 */ /* 0x000fe200078e020a */
[----:B------:R-:W-:Y:S01]  /*14de0*/  IABS R6, R11 ;  /* 0x0000000b00067213 */ /* 0x000fe20000000000 */
[--C-:B------:R-:W-:Y:S01]  /*14df0*/  @!P5 IMAD.IADD R4, R4, 0x1, -R24.reuse ;  /* 0x000000010404d824 */ /* 0x100fe200078e0a18 */
[----:B------:R-:W-:Y:S01]  /*14e00*/  ISETP.GT.U32.AND P5, PT, R24, R0, PT ;  /* 0x000000001800720c */ /* 0x000fe20003fa4070 */
[----:B------:R-:W-:Y:S02]  /*14e10*/  @!P4 IMAD.IADD R12, R12, 0x1, -R24 ;  /* 0x000000010c0cc824 */ /* 0x000fe400078e0a18 */
[----:B------:R-:W-:Y:S01]  /*14e20*/  IMAD.HI.U32 R19, R2, R6, RZ ;  /* 0x0000000602137227 */ /* 0x000fe200078e00ff */
[----:B------:R-:W-:-:S03]  /*14e30*/  ISETP.GT.U32.AND P4, PT, R24, R4, PT ;  /* 0x000000041800720c */ /* 0x000fc60003f84070 */
[----:B------:R-:W-:Y:S01]  /*14e40*/  @!P0 IMAD.MOV R20, RZ, RZ, -R20 ;  /* 0x000000ffff148224 */ /* 0x000fe200078e0a14 */
[----:B------:R-:W-:Y:S01]  /*14e50*/  ISETP.GT.U32.AND P0, PT, R24, R12, PT ;  /* 0x0000000c1800720c */ /* 0x000fe20003f04070 */
[----:B------:R-:W-:-:S03]  /*14e60*/  IMAD.HI.U32 R3, R2, R13, RZ ;  /* 0x0000000d02037227 */ /* 0x000fc600078e00ff */
[----:B------:R0:W-:Y:S01]  /*14e70*/  STL [R1+0x1a8], R20 ;  /* 0x0001a81401007387 */ /* 0x0001e20000100800 */
[----:B------:R-:W-:-:S04]  /*14e80*/  IMAD.HI.U32 R17, R2, R15, RZ ;  /* 0x0000000f02117227 */ /* 0x000fc800078e00ff */
[----:B------:R-:W-:Y:S02]  /*14e90*/  IMAD.MOV R19, RZ, RZ, -R19 ;  /* 0x000000ffff137224 */ /* 0x000fe400078e0a13 */
[----:B------:R-:W-:Y:S02]  /*14ea0*/  IMAD.MOV R3, RZ, RZ, -R3 ;  /* 0x000000ffff037224 */ /* 0x000fe400078e0a03 */
[----:B------:R-:W-:Y:S02]  /*14eb0*/  IMAD.MOV R17, RZ, RZ, -R17 ;  /* 0x000000ffff117224 */ /* 0x000fe400078e0a11 */
[C---:B------:R-:W-:Y:S02]  /*14ec0*/  IMAD R6, R24.reuse, R19, R6 ;  /* 0x0000001318067224 */ /* 0x040fe400078e0206 */
[C---:B------:R-:W-:Y:S01]  /*14ed0*/  IMAD R13, R24.reuse, R3, R13 ;  /* 0x00000003180d7224 */ /* 0x040fe200078e020d */
[----:B------:R-:W-:Y:S01]  /*14ee0*/  IABS R3, R8 ;  /* 0x0000000800037213 */ /* 0x000fe20000000000 */
[----:B------:R-:W-:Y:S01]  /*14ef0*/  @!P3 IMAD.MOV R18, RZ, RZ, -R18 ;  /* 0x000000ffff12b224 */ /* 0x000fe200078e0a12 */
[C---:B------:R-:W-:Y:S01]  /*14f00*/  ISETP.GT.U32.AND P3, PT, R24.reuse, R10, PT ;  /* 0x0000000a1800720c */ /* 0x040fe20003f64070 */
[----:B------:R-:W-:-:S02]  /*14f10*/  IMAD R15, R24, R17, R15 ;  /* 0x00000011180f7224 */ /* 0x000fc400078e020f */
[--C-:B------:R-:W-:Y:S01]  /*14f20*/  @!P4 IMAD.IADD R4, R4, 0x1, -R24.reuse ;  /* 0x000000010404c824 */ /* 0x100fe200078e0a18 */
[----:B------:R-:W-:Y:S01]  /*14f30*/  ISETP.GT.U32.AND P4, PT, R24, R6, PT ;  /* 0x000000061800720c */ /* 0x000fe20003f84070 */
[--C-:B------:R-:W-:Y:S01]  /*14f40*/  @!P5 IMAD.IADD R0, R0, 0x1, -R24.reuse ;  /* 0x000000010000d824 */ /* 0x100fe200078e0a18 */
[----:B------:R-:W-:Y:S01]  /*14f50*/  ISETP.GT.U32.AND P5, PT, R24, R13, PT ;  /* 0x0000000d1800720c */ /* 0x000fe20003fa4070 */
[----:B------:R-:W-:Y:S01]  /*14f60*/  @!P0 IMAD.IADD R12, R12, 0x1, -R24 ;  /* 0x000000010c0c8824 */ /* 0x000fe200078e0a18 */
[----:B------:R-:W-:Y:S01]  /*14f70*/  ISETP.GT.U32.AND P0, PT, R24, R15, PT ;  /* 0x0000000f1800720c */ /* 0x000fe20003f04070 */
[----:B------:R1:W-:Y:S01]  /*14f80*/  STL [R1+0x1a4], R18 ;  /* 0x0001a41201007387 */ /* 0x0003e20000100800 */
[----:B0-----:R-:W-:Y:S02]  /*14f90*/  IMAD.MOV.U32 R20, RZ, RZ, R4 ;  /* 0x000000ffff147224 */ /* 0x001fe400078e0004 */
[----:B------:R-:W-:Y:S02]  /*14fa0*/  IMAD.MOV.U32 R21, RZ, RZ, R0 ;  /* 0x000000ffff157224 */ /* 0x000fe400078e0000 */
[----:B------:R-:W-:Y:S01]  /*14fb0*/  @!P3 IMAD.IADD R10, R10, 0x1, -R24 ;  /* 0x000000010a0ab824 */ /* 0x000fe200078e0a18 */
[----:B------:R-:W-:Y:S01]  /*14fc0*/  ISETP.GE.AND P3, PT, R14, RZ, PT ;  /* 0x000000ff0e00720c */ /* 0x000fe20003f66270 */
[----:B------:R-:W-:Y:S01]  /*14fd0*/  @!P2 IMAD.MOV R20, RZ, RZ, -R20 ;  /* 0x000000ffff14a224 */ /* 0x000fe200078e0a14 */
[----:B------:R-:W-:Y:S01]  /*14fe0*/  IADD3 R14, R29, 0x70, RZ ;  /* 0x000000701d0e7810 */ /* 0x000fe20007ffe0ff */
[----:B------:R-:W-:Y:S01]  /*14ff0*/  @!P4 IMAD.IADD R6, R6, 0x1, -R24 ;  /* 0x000000010606c824 */ /* 0x000fe200078e0a18 */
[----:B------:R-:W-:Y:S01]  /*15000*/  ISETP.GT.U32.AND P4, PT, R24, R10, PT ;  /* 0x0000000a1800720c */ /* 0x000fe20003f84070 */
[----:B-1----:R-:W-:Y:S01]  /*15010*/  IMAD.HI.U32 R18, R2, R16, RZ ;  /* 0x0000001002127227 */ /* 0x002fe200078e00ff */
[----:B------:R-:W-:-:S02]  /*15020*/  IABS R4, R14 ;  /* 0x0000000e00047213 */ /* 0x000fc40000000000 */
[C---:B------:R-:W-:Y:S01]  /*15030*/  ISETP.GT.U32.AND P2, PT, R24.reuse, R6, PT ;  /* 0x000000061800720c */ /* 0x040fe20003f44070 */
[----:B------:R-:W-:Y:S02]  /*15040*/  IMAD.MOV R18, RZ, RZ, -R18 ;  /* 0x000000ffff127224 */ /* 0x000fe400078e0a12 */
[----:B------:R-:W-:Y:S01]  /*15050*/  @!P5 IMAD.IADD R13, R13, 0x1, -R24 ;  /* 0x000000010d0dd824 */ /* 0x000fe200078e0a18 */
[----:B------:R-:W-:Y:S01]  /*15060*/  ISETP.GE.AND P5, PT, R5, RZ, PT ;  /* 0x000000ff0500720c */ /* 0x000fe20003fa6270 */
[C---:B------:R-:W-:Y:S01]  /*15070*/  IMAD R16, R24.reuse, R18, R16 ;  /* 0x0000001218107224 */ /* 0x040fe200078e0210 */
[----:B------:R-:W-:Y:S01]  /*15080*/  IADD3 R5, R29, 0x6f, RZ ;  /* 0x0000006f1d057810 */ /* 0x000fe20007ffe0ff */
[----:B------:R-:W-:Y:S01]  /*15090*/  @!P0 IMAD.IADD R15, R15, 0x1, -R24 ;  /* 0x000000010f0f8824 */ /* 0x000fe200078e0a18 */
[C---:B------:R-:W-:Y:S01]  /*150a0*/  ISETP.GT.U32.AND P0, PT, R24.reuse, R13, PT ;  /* 0x0000000d1800720c */ /* 0x040fe20003f04070 */
[----:B------:R-:W-:Y:S01]  /*150b0*/  @!P1 IMAD.MOV R21, RZ, RZ, -R21 ;  /* 0x000000ffff159224 */ /* 0x000fe200078e0a15 */
[----:B------:R-:W-:Y:S01]  /*150c0*/  IABS R0, R5 ;  /* 0x0000000500007213 */ /* 0x000fe20000000000 */
[----:B------:R-:W-:Y:S01]  /*150d0*/  @!P6 IMAD.MOV R12, RZ, RZ, -R12 ;  /* 0x000000ffff0ce224 */ /* 0x000fe200078e0a0c */
[----:B------:R-:W-:Y:S01]  /*150e0*/  ISETP.GT.U32.AND P1, PT, R24, R15, PT ;  /* 0x0000000f1800720c */ /* 0x000fe20003f24070 */
[----:B------:R-:W-:Y:S01]  /*150f0*/  IMAD.HI.U32 R19, R2, R3, RZ ;  /* 0x0000000302137227 */ /* 0x000fe200078e00ff */
[----:B------:R-:W-:Y:S01]  /*15100*/  ISETP.GT.U32.AND P6, PT, R24, R16, PT ;  /* 0x000000101800720c */ /* 0x000fe20003fc4070 */
[----:B------:R-:W-:Y:S02]  /*15110*/  STL [R1+0x19c], R21 ;  /* 0x00019c1501007387 */ /* 0x000fe40000100800 */
[----:B------:R-:W-:-:S02]  /*15120*/  IMAD.MOV R19, RZ, RZ, -R19 ;  /* 0x000000ffff137224 */ /* 0x000fc400078e0a13 */
[--C-:B------:R-:W-:Y:S01]  /*15130*/  @!P4 IMAD.IADD R10, R10, 0x1, -R24.reuse ;  /* 0x000000010a0ac824 */ /* 0x100fe200078e0a18 */
[----:B------:R-:W-:Y:S01]  /*15140*/  ISETP.GE.AND P4, PT, R11, RZ, PT ;  /* 0x000000ff0b00720c */ /* 0x000fe20003f86270 */
[----:B------:R-:W-:Y:S01]  /*15150*/  IMAD R3, R24, R19, R3 ;  /* 0x0000001318037224 */ /* 0x000fe200078e0203 */
[----:B------:R-:W-:Y:S01]  /*15160*/  STL [R1+0x198], R20 ;  /* 0x0001981401007387 */ /* 0x000fe20000100800 */
[--C-:B------:R-:W-:Y:S01]  /*15170*/  @!P2 IMAD.IADD R6, R6, 0x1, -R24.reuse ;  /* 0x000000010606a824 */ /* 0x100fe200078e0a18 */
[----:B------:R-:W-:Y:S01]  /*15180*/  ISETP.GE.AND P2, PT, R9, RZ, PT ;  /* 0x000000ff0900720c */ /* 0x000fe20003f46270 */
[----:B------:R-:W-:Y:S01]  /*15190*/  IMAD.HI.U32 R9, R2, R4, RZ ;  /* 0x0000000402097227 */ /* 0x000fe200078e00ff */
[----:B------:R0:W-:Y:S03]  /*151a0*/  STL [R1+0x194], R12 ;  /* 0x0001940c01007387 */ /* 0x0001e60000100800 */
[--C-:B------:R-:W-:Y:S01]  /*151b0*/  @!P0 IMAD.IADD R13, R13, 0x1, -R24.reuse ;  /* 0x000000010d0d8824 */ /* 0x100fe200078e0a18 */
[----:B------:R-:W-:Y:S01]  /*151c0*/  ISETP.GT.U32.AND P0, PT, R24, R3, PT ;  /* 0x000000031800720c */ /* 0x000fe20003f04070 */
[--C-:B------:R-:W-:Y:S01]  /*151d0*/  @!P1 IMAD.IADD R15, R15, 0x1, -R24.reuse ;  /* 0x000000010f0f9824 */ /* 0x100fe200078e0a18 */
[----:B------:R-:W-:Y:S01]  /*151e0*/  ISETP.GE.AND P1, PT, R7, RZ, PT ;  /* 0x000000ff0700720c */ /* 0x000fe20003f26270 */
[----:B------:R-:W-:Y:S01]  /*151f0*/  @!P6 IMAD.IADD R16, R16, 0x1, -R24 ;  /* 0x000000011010e824 */ /* 0x000fe200078e0a18 */
[----:B------:R-:W-:Y:S01]  /*15200*/  ISETP.GE.AND P6, PT, R8, RZ, PT ;  /* 0x000000ff0800720c */ /* 0x000fe20003fc6270 */
[----:B------:R-:W-:-:S04]  /*15210*/  IMAD.HI.U32 R7, R2, R0, RZ ;  /* 0x0000000002077227 */ /* 0x000fc800078e00ff */
[----:B------:R-:W-:Y:S02]  /*15220*/  IMAD.MOV R8, RZ, RZ, -R9 ;  /* 0x000000ffff087224 */ /* 0x000fe400078e0a09 */
[----:B------:R-:W-:Y:S02]  /*15230*/  IMAD.MOV R7, RZ, RZ, -R7 ;  /* 0x000000ffff077224 */ /* 0x000fe400078e0a07 */
[C---:B------:R-:W-:Y:S02]  /*15240*/  IMAD R4, R24.reuse, R8, R4 ;  /* 0x0000000818047224 */ /* 0x040fe400078e0204 */
        /* <DEDUP_REMOVED lines=8> */
[C---:B------:R-:W-:Y:S01]  /*152d0*/  ISETP.GT.U32.AND P0, PT, R24.reuse, R16, PT ;  /* 0x000000101800720c */ /* 0x040fe20003f04070 */
[----:B0-----:R-:W-:Y:S01]  /*152e0*/  IMAD.MOV.U32 R12, RZ, RZ, R13 ;  /* 0x000000ffff0c7224 */ /* 0x001fe200078e000d */
[C---:B------:R-:W-:Y:S01]  /*152f0*/  IADD3 R10, R29.reuse, 0x6c, RZ ;  /* 0x0000006c1d0a7810 */ /* 0x040fe20007ffe0ff */
[----:B------:R-:W-:Y:S01]  /*15300*/  @!P2 IMAD.MOV R9, RZ, RZ, -R9 ;  /* 0x000000ffff09a224 */ /* 0x000fe200078e0a09 */
[----:B------:R-:W-:Y:S01]  /*15310*/  ISETP.GT.U32.AND P2, PT, R24, R0, PT ;  /* 0x000000001800720c */ /* 0x000fe20003f44070 */
[----:B------:R-:W-:Y:S01]  /*15320*/  @!P3 IMAD.MOV R17, RZ, RZ, -R17 ;  /* 0x000000ffff11b224 */ /* 0x000fe200078e0a11 */
[----:B------:R-:W-:Y:S01]  /*15330*/  ISETP.GE.AND P3, PT, R14, RZ, PT ;  /* 0x000000ff0e00720c */ /* 0x000fe20003f66270 */
[----:B------:R-:W-:Y:S01]  /*15340*/  @!P5 IMAD.MOV R12, RZ, RZ, -R12 ;  /* 0x000000ffff0cd224 */ /* 0x000fe200078e0a0c */
[----:B------:R-:W-:Y:S01]  /*15350*/  ISETP.GT.U32.AND P5, PT, R24, R3, PT ;  /* 0x000000031800720c */ /* 0x000fe20003fa4070 */
[----:B------:R-:W-:Y:S01]  /*15360*/  @!P4 IMAD.IADD R4, R4, 0x1, -R24 ;  /* 0x000000010404c824 */ /* 0x000fe200078e0a18 */
[----:B------:R-:W-:Y:S01]  /*15370*/  STL [R1+0x190], R17 ;  /* 0x0001901101007387 */ /* 0x000fe20000100800 */
[----:B------:R-:W-:-:S02]  /*15380*/  IADD3 R13, R29, 0x67, RZ ;  /* 0x000000671d0d7810 */ /* 0x000fc40007ffe0ff */
[--C-:B------:R-:W-:Y:S01]  /*15390*/  @!P0 IMAD.IADD R16, R16, 0x1, -R24.reuse ;  /* 0x0000000110108824 */ /* 0x100fe200078e0a18 */
[----:B------:R-:W-:Y:S01]  /*153a0*/  STL [R1+0x18c], R12 ;  /* 0x00018c0c01007387 */ /* 0x000fe20000100800 */
[----:B------:R-:W-:Y:S02]  /*153b0*/  ISETP.GE.AND P0, PT, R5, RZ, PT ;  /* 0x000000ff0500720c */ /* 0x000fe40003f06270 */
[----:B------:R-:W-:Y:S01]  /*153c0*/  @!P2 IMAD.IADD R0, R0, 0x1, -R24 ;  /* 0x000000010000a824 */ /* 0x000fe200078e0a18 */
[----:B------:R0:W-:Y:S01]  /*153d0*/  STL [R1+0x168], R6 ;  /* 0x0001680601007387 */ /* 0x0001e20000100800 */
[C---:B------:R-:W-:Y:S01]  /*153e0*/  ISETP.GT.U32.AND P2, PT, R24.reuse, R4, PT ;  /* 0x000000041800720c */ /* 0x040fe20003f44070 */
[----:B------:R-:W-:Y:S01]  /*153f0*/  IMAD.MOV.U32 R8, RZ, RZ, R16 ;  /* 0x000000ffff087224 */ /* 0x000fe200078e0010 */
[----:B------:R-:W-:Y:S01]  /*15400*/  IADD3 R16, R29, 0x68, RZ ;  /* 0x000000681d107810 */ /* 0x000fe20007ffe0ff */
[----:B------:R-:W-:Y:S01]  /*15410*/  @!P5 IMAD.IADD R3, R3, 0x1, -R24 ;  /* 0x000000010303d824 */ /* 0x000fe200078e0a18 */
[----:B------:R-:W-:Y:S01]  /*15420*/  ISETP.GE.AND P5, PT, R7, RZ, PT ;  /* 0x000000ff0700720c */ /* 0x000fe20003fa6270 */
[----:B------:R-:W-:Y:S01]  /*15430*/  @!P1 IMAD.MOV R8, RZ, RZ, -R8 ;  /* 0x000000ffff089224 */ /* 0x000fe200078e0a08 */
[----:B------:R1:W-:Y:S01]  /*15440*/  STL [R1+0x10], R9 ;  /* 0x0000100901007387 */ /* 0x0003e20000100800 */
[----:B------:R-:W-:-:S02]  /*15450*/  ISETP.GT.U32.AND P1, PT, R24, R0, PT ;  /* 0x000000001800720c */ /* 0x000fc40003f24070 */
[C---:B0-----:R-:W-:Y:S01]  /*15460*/  IADD3 R6, R29.reuse, 0x6d, RZ ;  /* 0x0000006d1d067810 */ /* 0x041fe20007ffe0ff */
[----:B------:R0:W-:Y:S03]  /*15470*/  STL [R1+0x16c], R8 ;  /* 0x00016c0801007387 */ /* 0x0001e60000100800 */
[----:B------:R-:W-:Y:S01]  /*15480*/  IABS R5, R6 ;  /* 0x0000000600057213 */ /* 0x000fe20000000000 */
[----:B------:R-:W-:Y:S01]  /*15490*/  @!P2 IMAD.IADD R4, R4, 0x1, -R24 ;  /* 0x000000010404a824 */ /* 0x000fe200078e0a18 */
[----:B------:R-:W-:Y:S01]  /*154a0*/  ISETP.GE.AND P4, PT, R6, RZ, PT ;  /* 0x000000ff0600720c */ /* 0x000fe20003f86270 */
[----:B------:R-:W-:Y:S01]  /*154b0*/  IMAD.HI.U32 R6, R2, R11, RZ ;  /* 0x0000000b02067227 */ /* 0x000fe200078e00ff */
[----:B-1----:R-:W-:-:S03]  /*154c0*/  IADD3 R9, R29, 0x6a, RZ ;  /* 0x0000006a1d097810 */ /* 0x002fc60007ffe0ff */
[----:B------:R-:W-:Y:S02]  /*154d0*/  IMAD.MOV R6, RZ, RZ, -R6 ;  /* 0x000000ffff067224 */ /* 0x000fe400078e0a06 */
[----:B------:R-:W-:-:S04]  /*154e0*/  IMAD.HI.U32 R7, R2, R5, RZ ;  /* 0x0000000502077227 */ /* 0x000fc800078e00ff */
[C---:B------:R-:W-:Y:S02]  /*154f0*/  IMAD R11, R24.reuse, R6, R11 ;  /* 0x00000006180b7224 */ /* 0x040fe400078e020b */
[----:B0-----:R-:W-:Y:S02]  /*15500*/  IMAD.MOV.U32 R8, RZ, RZ, R3 ;  /* 0x000000ffff087224 */ /* 0x001fe400078e0003 */
[----:B------:R-:W-:Y:S01]  /*15510*/  IMAD.MOV R3, RZ, RZ, -R7 ;  /* 0x000000ffff037224 */ /* 0x000fe200078e0a07 */
[C---:B------:R-:W-:Y:S01]  /*15520*/  ISETP.GT.U32.AND P2, PT, R24.reuse, R11, PT ;  /* 0x0000000b1800720c */ /* 0x040fe20003f44070 */
[----:B------:R-:W-:Y:S01]  /*15530*/  IMAD.MOV.U32 R12, RZ, RZ, R4 ;  /* 0x000000ffff0c7224 */ /* 0x000fe200078e0004 */
[C---:B------:R-:W-:Y:S01]  /*15540*/  IADD3 R7, R29.reuse, 0x6b, RZ ;  /* 0x0000006b1d077810 */ /* 0x040fe20007ffe0ff */
        /* <DEDUP_REMOVED lines=8> */
[----:B------:R-:W-:Y:S01]  /*155d0*/  @!P2 IMAD.IADD R11, R11, 0x1, -R24 ;  /* 0x000000010b0ba824 */ /* 0x000fe200078e0a18 */
[----:B------:R0:W-:Y:S01]  /*155e0*/  STL [R1+0x170], R8 ;  /* 0x0001700801007387 */ /* 0x0001e20000100800 */
[----:B------:R-:W-:Y:S02]  /*155f0*/  ISETP.GE.AND P1, PT, R7, RZ, PT ;  /* 0x000000ff0700720c */ /* 0x000fe40003f26270 */
[----:B------:R-:W-:Y:S01]  /*15600*/  IMAD.HI.U32 R6, R2, R10, RZ ;  /* 0x0000000a02067227 */ /* 0x000fe200078e00ff */
[----:B------:R-:W-:Y:S01]  /*15610*/  ISETP.GT.U32.AND P2, PT, R24, R11, PT ;  /* 0x0000000b1800720c */ /* 0x000fe20003f44070 */
[----:B------:R-:W-:Y:S01]  /*15620*/  STL [R1+0x174], R12 ;  /* 0x0001740c01007387 */ /* 0x000fe20000100800 */
[----:B------:R-:W-:Y:S01]  /*15630*/  IABS R7, R7 ;  /* 0x0000000700077213 */ /* 0x000fe20000000000 */
[----:B------:R-:W-:-:S02]  /*15640*/  IMAD.MOV R4, RZ, RZ, -R6 ;  /* 0x000000ffff047224 */ /* 0x000fc400078e0a06 */
[----:B------:R-:W-:Y:S02]  /*15650*/  @!P3 IMAD.IADD R5, R5, 0x1, -R24 ;  /* 0x000000010505b824 */ /* 0x000fe400078e0a18 */
[----:B0-----:R-:W-:Y:S02]  /*15660*/  IMAD.MOV.U32 R8, RZ, RZ, R0 ;  /* 0x000000ffff087224 */ /* 0x001fe400078e0000 */
[C---:B------:R-:W-:Y:S01]  /*15670*/  IMAD R10, R24.reuse, R4, R10 ;  /* 0x00000004180a7224 */ /* 0x040fe200078e020a */
[----:B------:R-:W-:Y:S01]  /*15680*/  ISETP.GT.U32.AND P3, PT, R24, R5, PT ;  /* 0x000000051800720c */ /* 0x000fe20003f64070 */
[----:B------:R-:W-:Y:S01]  /*15690*/  @!P0 IMAD.MOV R8, RZ, RZ, -R8 ;  /* 0x000000ffff088224 */ /* 0x000fe200078e0a08 */
[----:B------:R-:W-:Y:S01]  /*156a0*/  ISETP.GE.AND P0, PT, R9, RZ, PT ;  /* 0x000000ff0900720c */ /* 0x000fe20003f06270 */
[----:B------:R-:W-:Y:S01]  /*156b0*/  @!P2 IMAD.IADD R11, R11, 0x1, -R24 ;  /* 0x000000010b0ba824 */ /* 0x000fe200078e0a18 */
[----:B------:R-:W-:Y:S01]  /*156c0*/  IABS R9, R9 ;  /* 0x0000000900097213 */ /* 0x000fe20000000000 */
[----:B------:R-:W-:Y:S01]  /*156d0*/  IMAD.HI.U32 R0, R2, R7, RZ ;  /* 0x0000000702007227 */ /* 0x000fe200078e00ff */
[----:B------:R0:W-:Y:S01]  /*156e0*/  STL [R1+0x184], R8 ;  /* 0x0001840801007387 */ /* 0x0001e20000100800 */
[----:B------:R-:W-:-:S02]  /*156f0*/  ISETP.GT.U32.AND P2, PT, R24, R10, PT ;  /* 0x0000000a1800720c */ /* 0x000fc40003f44070 */
[----:B------:R-:W-:-:S04]  /*15700*/  IMAD.HI.U32 R4, R2, R9, RZ ;  /* 0x0000000902047227 */ /* 0x000fc800078e00ff */
[----:B------:R-:W-:Y:S02]  /*15710*/  IMAD.MOV R4, RZ, RZ, -R4 ;  /* 0x000000ffff047224 */ /* 0x000fe400078e0a04 */
[----:B------:R-:W-:Y:S01]  /*15720*/  IMAD.MOV R0, RZ, RZ, -R0 ;  /* 0x000000ffff007224 */ /* 0x000fe200078e0a00 */
[----:B0-----:R-:W-:Y:S01]  /*15730*/  IABS R8, R3 ;  /* 0x0000000300087213 */ /* 0x001fe20000000000 */
[C---:B------:R-:W-:Y:S02]  /*15740*/  IMAD R9, R24.reuse, R4, R9 ;  /* 0x0000000418097224 */ /* 0x040fe400078e0209 */
[----:B------:R-:W-:Y:S01]  /*15750*/  IMAD R7, R24, R0, R7 ;  /* 0x0000000018077224 */ /* 0x000fe200078e0207 */
[----:B------:R-:W-:Y:S01]  /*15760*/  IABS R0, R16 ;  /* 0x0000001000007213 */ /* 0x000fe20000000000 */
[----:B------:R-:W-:-:S04]  /*15770*/  IMAD.HI.U32 R6, R2, R8, RZ ;  /* 0x0000000802067227 */ /* 0x000fc800078e00ff */
[----:B------:R-:W-:Y:S02]  /*15780*/  IMAD.MOV R6, RZ, RZ, -R6 ;  /* 0x000000ffff067224 */ /* 0x000fe400078e0a06 */
[----:B------:R-:W-:Y:S01]  /*15790*/  IMAD.MOV.U32 R12, RZ, RZ, R11 ;  /* 0x000000ffff0c7224 */ /* 0x000fe200078e000b */
[----:B------:R-:W-:Y:S01]  /*157a0*/  IABS R11, R13 ;  /* 0x0000000d000b7213 */ /* 0x000fe20000000000 */
[C---:B------:R-:W-:Y:S01]  /*157b0*/  IMAD R8, R24.reuse, R6, R8 ;  /* 0x0000000618087224 */ /* 0x040fe200078e0208 */
[----:B------:R-:W-:Y:S01]  /*157c0*/  IADD3 R6, R29, 0x66, RZ ;  /* 0x000000661d067810 */ /* 0x000fe20007ffe0ff */
[----:B------:R-:W-:Y:S01]  /*157d0*/  @!P3 IMAD.IADD R5, R5, 0x1, -R24 ;  /* 0x000000010505b824 */ /* 0x000fe200078e0a18 */
[C---:B------:R-:W-:Y:S01]  /*157e0*/  ISETP.GT.U32.AND P3, PT, R24.reuse, R9, PT ;  /* 0x000000091800720c */ /* 0x040fe20003f64070 */
[----:B------:R-:W-:Y:S01]  /*157f0*/  @!P5 IMAD.MOV R12, RZ, RZ, -R12 ;  /* 0x000000ffff0cd224 */ /* 0x000fe200078e0a0c */
[----:B------:R-:W-:Y:S01]  /*15800*/  ISETP.GT.U32.AND P5, PT, R24, R7, PT ;  /* 0x000000071800720c */ /* 0x000fe20003fa4070 */
[----:B------:R-:W-:Y:S01]  /*15810*/  @!P2 IMAD.IADD R10, R10, 0x1, -R24 ;  /* 0x000000010a0aa824 */ /* 0x000fe200078e0a18 */
[----:B------:R-:W-:Y:S01]  /*15820*/  ISETP.GT.U32.AND P2, PT, R24, R8, PT ;  /* 0x000000081800720c */ /* 0x000fe20003f44070 */
[----:B------:R-:W-:Y:S01]  /*15830*/  IMAD.HI.U32 R4, R2, R0, RZ ;  /* 0x0000000002047227 */ /* 0x000fe200078e00ff */
[----:B------:R0:W-:Y:S01]  /*15840*/  STL [R1+0x180], R12 ;  /* 0x0001800c01007387 */ /* 0x0001e20000100800 */
[----:B------:R-:W-:-:S02]  /*15850*/  IABS R15, R6 ;  /* 0x00000006000f7213 */ /* 0x000fc40000000000 */
[----:B------:R-:W-:-:S04]  /*15860*/  IMAD.MOV R4, RZ, RZ, -R4 ;  /* 0x000000ffff047224 */ /* 0x000fc800078e0a04 */
[--C-:B------:R-:W-:Y:S02]  /*15870*/  @!P3 IMAD.IADD R9, R9, 0x1, -R24.reuse ;  /* 0x000000010909b824 */ /* 0x100fe400078e0a18 */
[--C-:B------:R-:W-:Y:S01]  /*15880*/  @!P5 IMAD.IADD R7, R7, 0x1, -R24.reuse ;  /* 0x000000010707d824 */ /* 0x100fe200078e0a18 */
[----:B------:R-:W-:Y:S01]  /*15890*/  ISETP.GT.U32.AND P5, PT, R24, R10, PT ;  /* 0x0000000a1800720c */ /* 0x000fe20003fa4070 */
[----:B------:R-:W-:Y:S01]  /*158a0*/  @!P2 IMAD.IADD R8, R8, 0x1, -R24 ;  /* 0x000000010808a824 */ /* 0x000fe200078e0a18 */
[C---:B------:R-:W-:Y:S01]  /*158b0*/  ISETP.GT.U32.AND P2, PT, R24.reuse, R9, PT ;  /* 0x000000091800720c */ /* 0x040fe20003f44070 */
[----:B0-----:R-:W-:Y:S01]  /*158c0*/  IMAD.MOV.U32 R12, RZ, RZ, R5 ;  /* 0x000000ffff0c7224 */ /* 0x001fe200078e0005 */
[----:B------:R-:W-:Y:S01]  /*158d0*/  ISETP.GT.U32.AND P3, PT, R24, R7, PT ;  /* 0x000000071800720c */ /* 0x000fe20003f64070 */
[----:B------:R-:W-:-:S04]  /*158e0*/  IMAD.HI.U32 R5, R2, R11, RZ ;  /* 0x0000000b02057227 */ /* 0x000fc800078e00ff */
[----:B------:R-:W-:Y:S02]  /*158f0*/  IMAD.MOV R5, RZ, RZ, -R5 ;  /* 0x000000ffff057224 */ /* 0x000fe400078e0a05 */
[----:B------:R-:W-:Y:S01]  /*15900*/  @!P4 IMAD.MOV R12, RZ, RZ, -R12 ;  /* 0x000000ffff0cc224 */ /* 0x000fe200078e0a0c */
[C---:B------:R-:W-:Y:S01]  /*15910*/  ISETP.GT.U32.AND P4, PT, R24.reuse, R8, PT ;  /* 0x000000081800720c */ /* 0x040fe20003f84070 */
        /* <DEDUP_REMOVED lines=8> */
[----:B------:R-:W-:Y:S01]  /*159a0*/  @!P3 IMAD.IADD R7, R7, 0x1, -R24 ;  /* 0x000000010707b824 */ /* 0x000fe200078e0a18 */
[----:B------:R-:W-:Y:S01]  /*159b0*/  IABS R14, R4 ;  /* 0x00000004000e7213 */ /* 0x000fe20000000000 */
[----:B------:R-:W-:Y:S01]  /*159c0*/  IMAD.MOV.U32 R18, RZ, RZ, R10 ;  /* 0x000000ffff127224 */ /* 0x000fe200078e000a */
[----:B------:R-:W-:Y:S01]  /*159d0*/  ISETP.GE.AND P3, PT, R3, RZ, PT ;  /* 0x000000ff0300720c */ /* 0x000fe20003f66270 */
[--C-:B------:R-:W-:Y:S01]  /*159e0*/  @!P4 IMAD.IADD R8, R8, 0x1, -R24.reuse ;  /* 0x000000010808c824 */ /* 0x100fe200078e0a18 */
[----:B------:R-:W-:Y:S01]  /*159f0*/  ISETP.GE.AND P4, PT, R16, RZ, PT ;  /* 0x000000ff1000720c */ /* 0x000fe20003f86270 */
[----:B------:R-:W-:Y:S01]  /*15a00*/  IMAD.HI.U32 R3, R2, R14, RZ ;  /* 0x0000000e02037227 */ /* 0x000fe200078e00ff */
[----:B------:R-:W-:Y:S01]  /*15a10*/  IABS R16, R5 ;  /* 0x0000000500107213 */ /* 0x000fe20000000000 */
[----:B------:R0:W-:Y:S02]  /*15a20*/  STL [R1+0x17c], R12 ;  /* 0x00017c0c01007387 */ /* 0x0001e40000100800 */
[--C-:B------:R-:W-:Y:S01]  /*15a30*/  @!P5 IMAD.IADD R0, R0, 0x1, -R24.reuse ;  /* 0x000000010000d824 */ /* 0x100fe200078e0a18 */
[----:B------:R-:W-:Y:S01]  /*15a40*/  ISETP.GE.AND P5, PT, R13, RZ, PT ;  /* 0x000000ff0d00720c */ /* 0x000fe20003fa6270 */
[----:B------:R-:W-:-:S02]  /*15a50*/  @!P2 IMAD.IADD R11, R11, 0x1, -R24 ;  /* 0x000000010b0ba824 */ /* 0x000fc400078e0a18 */
[----:B------:R-:W-:Y:S01]  /*15a60*/  IMAD.MOV.U32 R13, RZ, RZ, R16 ;  /* 0x000000ffff0d7224 */ /* 0x000fe200078e0010 */
[C---:B------:R-:W-:Y:S01]  /*15a70*/  ISETP.GT.U32.AND P2, PT, R24.reuse, R0, PT ;  /* 0x000000001800720c */ /* 0x040fe20003f44070 */
[----:B------:R-:W-:Y:S02]  /*15a80*/  IMAD.MOV R3, RZ, RZ, -R3 ;  /* 0x000000ffff037224 */ /* 0x000fe400078e0a03 */
[----:B------:R-:W-:Y:S01]  /*15a90*/  @!P6 IMAD.MOV R18, RZ, RZ, -R18 ;  /* 0x000000ffff12e224 */ /* 0x000fe200078e0a12 */
[----:B------:R-:W-:Y:S01]  /*15aa0*/  ISETP.GT.U32.AND P6, PT, R24, R11, PT ;  /* 0x0000000b1800720c */ /* 0x000fe20003fc4070 */
[----:B0-----:R-:W-:-:S03]  /*15ab0*/  IMAD.HI.U32 R12, R2, R15, RZ ;  /* 0x0000000f020c7227 */ /* 0x001fc600078e00ff */
[----:B------:R0:W-:Y:S01]  /*15ac0*/  STL [R1+0x154], R18 ;  /* 0x0001541201007387 */ /* 0x0001e20000100800 */
[----:B------:R-:W-:-:S04]  /*15ad0*/  IMAD.HI.U32 R10, R2, R13, RZ ;  /* 0x0000000d020a7227 */ /* 0x000fc800078e00ff */
[C---:B------:R-:W-:Y:S01]  /*15ae0*/  IMAD R14, R24.reuse, R3, R14 ;  /* 0x00000003180e7224 */ /* 0x040fe200078e020e */
[----:B------:R-:W-:Y:S01]  /*15af0*/  IADD3 R3, R29, 0x63, RZ ;  /* 0x000000631d037810 */ /* 0x000fe20007ffe0ff */
[----:B------:R-:W-:Y:S02]  /*15b00*/  IMAD.MOV R12, RZ, RZ, -R12 ;  /* 0x000000ffff0c7224 */ /* 0x000fe400078e0a0c */
[----:B------:R-:W-:Y:S02]  /*15b10*/  IMAD.MOV.U32 R17, RZ, RZ, R7 ;  /* 0x000000ffff117224 */ /* 0x000fe400078e0007 */
[----:B------:R-:W-:Y:S01]  /*15b20*/  IMAD.MOV R7, RZ, RZ, -R10 ;  /* 0x000000ffff077224 */ /* 0x000fe200078e0a0a */
[----:B------:R-:W-:Y:S01]  /*15b30*/  IABS R10, R3 ;  /* 0x00000003000a7213 */ /* 0x000fe20000000000 */
[----:B------:R-:W-:Y:S01]  /*15b40*/  @!P3 IMAD.MOV R8, RZ, RZ, -R8 ;  /* 0x000000ffff08b224 */ /* 0x000fe200078e0a08 */
[C---:B------:R-:W-:Y:S01]  /*15b50*/  ISETP.GT.U32.AND P3, PT, R24.reuse, R14, PT ;  /* 0x0000000e1800720c */ /* 0x040fe20003f64070 */
[----:B------:R-:W-:-:S02]  /*15b60*/  IMAD R15, R24, R12, R15 ;  /* 0x0000000c180f7224 */ /* 0x000fc400078e020f */
[C---:B------:R-:W-:Y:S01]  /*15b70*/  IMAD R13, R24.reuse, R7, R13 ;  /* 0x00000007180d7224 */ /* 0x040fe200078e020d */
[----:B------:R-:W-:Y:S01]  /*15b80*/  IADD3 R7, R29, 0x61, RZ ;  /* 0x000000611d077810 */ /* 0x000fe20007ffe0ff */
[----:B------:R-:W-:Y:S01]  /*15b90*/  @!P1 IMAD.MOV R17, RZ, RZ, -R17 ;  /* 0x000000ffff119224 */ /* 0x000fe200078e0a11 */
[C---:B------:R-:W-:Y:S01]  /*15ba0*/  ISETP.GT.U32.AND P1, PT, R24.reuse, R15, PT ;  /* 0x0000000f1800720c */ /* 0x040fe20003f24070 */
[--C-:B------:R-:W-:Y:S01]  /*15bb0*/  @!P6 IMAD.IADD R11, R11, 0x1, -R24.reuse ;  /* 0x000000010b0be824 */ /* 0x100fe200078e0a18 */
[----:B------:R-:W-:Y:S01]  /*15bc0*/  ISETP.GT.U32.AND P6, PT, R24, R13, PT ;  /* 0x0000000d1800720c */ /* 0x000fe20003fc4070 */
[----:B------:R-:W-:Y:S01]  /*15bd0*/  @!P0 IMAD.MOV R9, RZ, RZ, -R9 ;  /* 0x000000ffff098224 */ /* 0x000fe200078e0a09 */
[----:B------:R-:W-:Y:S01]  /*15be0*/  STL [R1+0x158], R17 ;  /* 0x0001581101007387 */ /* 0x000fe20000100800 */
[--C-:B------:R-:W-:Y:S01]  /*15bf0*/  @!P2 IMAD.IADD R0, R0, 0x1, -R24.reuse ;  /* 0x000000010000a824 */ /* 0x100fe200078e0a18 */
[----:B------:R-:W-:Y:S01]  /*15c00*/  ISETP.GE.AND P2, PT, R4, RZ, PT ;  /* 0x000000ff0400720c */ /* 0x000fe20003f46270 */
[--C-:B------:R-:W-:Y:S01]  /*15c10*/  @!P3 IMAD.IADD R14, R14, 0x1, -R24.reuse ;  /* 0x000000010e0eb824 */ /* 0x100fe200078e0a18 */
[----:B------:R-:W-:Y:S01]  /*15c20*/  STL [R1+0x15c], R9 ;  /* 0x00015c0901007387 */ /* 0x000fe20000100800 */
[----:B------:R-:W-:Y:S01]  /*15c30*/  IADD3 R4, R29, 0x62, RZ ;  /* 0x000000621d047810 */ /* 0x000fe20007ffe0ff */
[----:B0-----:R-:W-:Y:S01]  /*15c40*/  IMAD.MOV.U32 R18, RZ, RZ, R11 ;  /* 0x000000ffff127224 */ /* 0x001fe200078e000b */
[----:B------:R-:W-:Y:S01]  /*15c50*/  ISETP.GE.AND P0, PT, R6, RZ, PT ;  /* 0x000000ff0600720c */ /* 0x000fe20003f06270 */
[----:B------:R0:W-:Y:S01]  /*15c60*/  STL [R1+0x160], R8 ;  /* 0x0001600801007387 */ /* 0x0001e20000100800 */
[--C-:B------:R-:W-:Y:S01]  /*15c70*/  @!P1 IMAD.IADD R15, R15, 0x1, -R24.reuse ;  /* 0x000000010f0f9824 */ /* 0x100fe200078e0a18 */
[----:B------:R-:W-:Y:S01]  /*15c80*/  ISETP.GT.U32.AND P3, PT, R24, R14, PT ;  /* 0x0000000e1800720c */ /* 0x000fe20003f64070 */
[----:B------:R-:W-:Y:S01]  /*15c90*/  @!P6 IMAD.IADD R13, R13, 0x1, -R24 ;  /* 0x000000010d0de824 */ /* 0x000fe200078e0a18 */
[----:B------:R-:W-:Y:S01]  /*15ca0*/  ISETP.GE.AND P1, PT, R5, RZ, PT ;  /* 0x000000ff0500720c */ /* 0x000fe20003f26270 */
[----:B------:R-:W-:Y:S01]  /*15cb0*/  IMAD.HI.U32 R6, R2, R10, RZ ;  /* 0x0000000a02067227 */ /* 0x000fe200078e00ff */
[----:B------:R-:W-:-:S02]  /*15cc0*/  IABS R5, R4 ;  /* 0x0000000400057213 */ /* 0x000fc40000000000 */
[C---:B------:R-:W-:Y:S01]  /*15cd0*/  ISETP.GT.U32.AND P6, PT, R24.reuse, R13, PT ;  /* 0x0000000d1800720c */ /* 0x040fe20003fc4070 */
[----:B------:R-:W-:Y:S01]  /*15ce0*/  IMAD.MOV R6, RZ, RZ, -R6 ;  /* 0x000000ffff067224 */ /* 0x000fe200078e0a06 */
[----:B------:R-:W-:Y:S01]  /*15cf0*/  IABS R12, R7 ;  /* 0x00000007000c7213 */ /* 0x000fe20000000000 */
[----:B0-----:R-:W-:Y:S01]  /*15d00*/  IMAD.MOV.U32 R8, RZ, RZ, R0 ;  /* 0x000000ffff087224 */ /* 0x001fe200078e0000 */
[----:B------:R-:W-:Y:S01]  /*15d10*/  IADD3 R0, R29, 0x60, RZ ;  /* 0x000000601d007810 */ /* 0x000fe20007ffe0ff */
[C---:B------:R-:W-:Y:S02]  /*15d20*/  IMAD R10, R24.reuse, R6, R10 ;  /* 0x00000006180a7224 */ /* 0x040fe400078e020a */
[----:B------:R-:W-:Y:S01]  /*15d30*/  @!P4 IMAD.MOV R8, RZ, RZ, -R8 ;  /* 0x000000ffff08c224 */ /* 0x000fe200078e0a08 */
[----:B------:R-:W-:Y:S01]  /*15d40*/  ISETP.GT.U32.AND P4, PT, R24, R15, PT ;  /* 0x0000000f1800720c */ /* 0x000fe20003f84070 */
[----:B------:R-:W-:Y:S01]  /*15d50*/  @!P3 IMAD.IADD R14, R14, 0x1, -R24 ;  /* 0x000000010e0eb824 */ /* 0x000fe200078e0a18 */
[----:B------:R-:W-:Y:S01]  /*15d60*/  ISETP.GE.AND P3, PT, R3, RZ, PT ;  /* 0x000000ff0300720c */ /* 0x000fe20003f66270 */
[----:B------:R-:W-:Y:S01]  /*15d70*/  IMAD.HI.U32 R16, R2, R12, RZ ;  /* 0x0000000c02107227 */ /* 0x000fe200078e00ff */
[----:B------:R0:W-:Y:S01]  /*15d80*/  STL [R1+0x164], R8 ;  /* 0x0001640801007387 */ /* 0x0001e20000100800 */
[----:B------:R-:W-:-:S02]  /*15d90*/  IABS R6, R0 ;  /* 0x0000000000067213 */ /* 0x000fc40000000000 */
[----:B------:R-:W-:Y:S02]  /*15da0*/  @!P6 IMAD.IADD R13, R13, 0x1, -R24 ;  /* 0x000000010d0de824 */ /* 0x000fe400078e0a18 */
[----:B------:R-:W-:Y:S02]  /*15db0*/  IMAD.MOV R16, RZ, RZ, -R16 ;  /* 0x000000ffff107224 */ /* 0x000fe400078e0a10 */
[----:B------:R-:W-:Y:S02]  /*15dc0*/  @!P5 IMAD.MOV R18, RZ, RZ, -R18 ;  /* 0x000000ffff12d224 */ /* 0x000fe400078e0a12 */
[----:B------:R-:W-:Y:S01]  /*15dd0*/  @!P4 IMAD.IADD R15, R15, 0x1, -R24 ;  /* 0x000000010f0fc824 */ /* 0x000fe200078e0a18 */
[----:B------:R-:W-:Y:S01]  /*15de0*/  ISETP.GT.U32.AND P4, PT, R24, R10, PT ;  /* 0x0000000a1800720c */ /* 0x000fe20003f84070 */
[----:B0-----:R-:W-:Y:S01]  /*15df0*/  IMAD.HI.U32 R8, R2, R5, RZ ;  /* 0x0000000502087227 */ /* 0x001fe200078e00ff */
[----:B------:R-:W-:Y:S03]  /*15e00*/  STL [R1+0xbc], R18 ;  /* 0x0000bc1201007387 */ /* 0x000fe60000100800 */
[----:B------:R-:W-:-:S02]  /*15e10*/  IMAD.MOV R8, RZ, RZ, -R8 ;  /* 0x000000ffff087224 */ /* 0x000fc400078e0a08 */
[----:B------:R-:W-:Y:S02]  /*15e20*/  IMAD.MOV.U32 R17, RZ, RZ, R15 ;  /* 0x000000ffff117224 */ /* 0x000fe400078e000f */
[----:B------:R-:W-:Y:S01]  /*15e30*/  IMAD R3, R24, R8, R5 ;  /* 0x0000000818037224 */ /* 0x000fe200078e0205 */
[C---:B------:R-:W-:Y:S01]  /*15e40*/  IADD3 R5, R29.reuse, 0x5f, RZ ;  /* 0x0000005f1d057810 */ /* 0x040fe20007ffe0ff */
[----:B------:R-:W-:Y:S02]  /*15e50*/  @!P0 IMAD.MOV R17, RZ, RZ, -R17 ;  /* 0x000000ffff118224 */ /* 0x000fe400078e0a11 */
[----:B------:R-:W-:Y:S01]  /*15e60*/  @!P4 IMAD.IADD R10, R10, 0x1, -R24 ;  /* 0x000000010a0ac824 */ /* 0x000fe200078e0a18 */
[----:B------:R-:W-:Y:S01]  /*15e70*/  ISETP.GT.U32.AND P6, PT, R24, R3, PT ;  /* 0x000000031800720c */ /* 0x000fe20003fc4070 */
[----:B------:R-:W-:Y:S01]  /*15e80*/  IMAD.HI.U32 R8, R2, R6, RZ ;  /* 0x0000000602087227 */ /* 0x000fe200078e00ff */
[----:B------:R-:W-:Y:S01]  /*15e90*/  IABS R9, R5 ;  /* 0x0000000500097213 */ /* 0x000fe20000000000 */
[----:B------:R-:W-:Y:S01]  /*15ea0*/  STL [R1+0xcc], R17 ;  /* 0x0000cc1101007387 */ /* 0x000fe20000100800 */
[----:B------:R-:W-:Y:S01]  /*15eb0*/  ISETP.GT.U32.AND P5, PT, R24, R10, PT ;  /* 0x0000000a1800720c */ /* 0x000fe20003fa4070 */
[----:B------:R-:W-:Y:S01]  /*15ec0*/  IMAD.MOV R8, RZ, RZ, -R8 ;  /* 0x000000ffff087224 */ /* 0x000fe200078e0a08 */
[----:B------:R-:W-:Y:S01]  /*15ed0*/  ISETP.GE.AND P4, PT, R4, RZ, PT ;  /* 0x000000ff0400720c */ /* 0x000fe20003f86270 */
[----:B------:R-:W-:Y:S01]  /*15ee0*/  IMAD.HI.U32 R11, R2, R9, RZ ;  /* 0x00000009020b7227 */ /* 0x000fe200078e00ff */
[----:B------:R-:W-:-:S03]  /*15ef0*/  IADD3 R4, R29, 0x5e, RZ ;  /* 0x0000005e1d047810 */ /* 0x000fc60007ffe0ff */
[----:B------:R-:W-:Y:S02]  /*15f00*/  IMAD.MOV R11, RZ, RZ, -R11 ;  /* 0x000000ffff0b7224 */ /* 0x000fe400078e0a0b */
[----:B------:R-:W-:Y:S02]  /*15f10*/  @!P6 IMAD.IADD R3, R3, 0x1, -R24 ;  /* 0x000000010303e824 */ /* 0x000fe400078e0a18 */
[C---:B------:R-:W-:Y:S02]  /*15f20*/  IMAD R12, R24.reuse, R16, R12 ;  /* 0x00000010180c7224 */ /* 0x040fe400078e020c */
[----:B------:R-:W-:Y:S01]  /*15f30*/  @!P2 IMAD.MOV R14, RZ, RZ, -R14 ;  /* 0x000000ffff0ea224 */ /* 0x000fe200078e0a0e */
[C---:B------:R-:W-:Y:S01]  /*15f40*/  ISETP.GT.U32.AND P0, PT, R24.reuse, R3, PT ;  /* 0x000000031800720c */ /* 0x040fe20003f04070 */
[C---:B------:R-:W-:Y:S01]  /*15f50*/  IMAD R6, R24.reuse, R8, R6 ;  /* 0x0000000818067224 */ /* 0x040fe200078e0206 */
[----:B------:R-:W-:Y:S01]  /*15f60*/  ISETP.GE.AND P2, PT, R7, RZ, PT ;  /* 0x000000ff0700720c */ /* 0x000fe20003f46270 */
[C---:B------:R-:W-:Y:S01]  /*15f70*/  IMAD R7, R24.reuse, R11, R9 ;  /* 0x0000000b18077224 */ /* 0x040fe200078e0209 */
[C---:B------:R-:W-:Y:S01]  /*15f80*/  ISETP.GT.U32.AND P6, PT, R24.reuse, R12, PT ;  /* 0x0000000c1800720c */ /* 0x040fe20003fc4070 */
[----:B------:R-:W-:Y:S01]  /*15f90*/  @!P1 IMAD.MOV R13, RZ, RZ, -R13 ;  /* 0x000000ffff0d9224 */ /* 0x000fe200078e0a0d */
[----:B------:R-:W-:Y:S01]  /*15fa0*/  ISETP.GT.U32.AND P1, PT, R24, R6, PT ;  /* 0x000000061800720c */ /* 0x000fe20003f24070 */
[----:B------:R-:W-:Y:S01]  /*15fb0*/  @!P5 IMAD.IADD R10, R10, 0x1, -R24 ;  /* 0x000000010a0ad824 */ /* 0x000fe200078e0a18 */
[----:B------:R-:W-:Y:S01]  /*15fc0*/  STL [R1+0xd4], R14 ;  /* 0x0000d40e01007387 */ /* 0x000fe20000100800 */
[----:B------:R-:W-:-:S02]  /*15fd0*/  ISETP.GE.AND P5, PT, R0, RZ, PT ;  /* 0x000000ff0000720c */ /* 0x000fc40003fa6270 */
[----:B------:R-:W-:Y:S01]  /*15fe0*/  IADD3 R0, R29, 0x5d, RZ ;  /* 0x0000005d1d007810 */ /* 0x000fe20007ffe0ff */
[----:B------:R0:W-:Y:S01]  /*15ff0*/  STL [R1+0x144], R13 ;  /* 0x0001440d01007387 */ /* 0x0001e20000100800 */
[--C-:B------:R-:W-:Y:S01]  /*16000*/  @!P0 IMAD.IADD R3, R3, 0x1, -R24.reuse ;  /* 0x0000000103038824 */ /* 0x100fe200078e0a18 */
[----:B------:R-:W-:Y:S02]  /*16010*/  ISETP.GT.U32.AND P0, PT, R24, R7, PT ;  /* 0x000000071800720c */ /* 0x000fe40003f04070 */
[----:B------:R-:W-:Y:S01]  /*16020*/  IABS R8, R4 ;  /* 0x0000000400087213 */ /* 0x000fe20000000000 */
[--C-:B------:R-:W-:Y:S01]  /*16030*/  @!P6 IMAD.IADD R12, R12, 0x1, -R24.reuse ;  /* 0x000000010c0ce824 */ /* 0x100fe200078e0a18 */
[----:B------:R-:W-:Y:S01]  /*16040*/  IABS R11, R0 ;  /* 0x00000000000b7213 */ /* 0x000fe20000000000 */
[----:B------:R-:W-:Y:S01]  /*16050*/  @!P1 IMAD.IADD R6, R6, 0x1, -R24 ;  /* 0x0000000106069824 */ /* 0x000fe200078e0a18 */
[----:B------:R-:W-:Y:S01]  /*16060*/  ISETP.GE.AND P6, PT, R5, RZ, PT ;  /* 0x000000ff0500720c */ /* 0x000fe20003fc6270 */
[----:B------:R-:W-:Y:S01]  /*16070*/  IMAD.HI.U32 R9, R2, R8, RZ ;  /* 0x0000000802097227 */ /* 0x000fe200078e00ff */
[----:B------:R-:W-:-:S02]  /*16080*/  ISETP.GT.U32.AND P1, PT, R24, R12, PT ;  /* 0x0000000c1800720c */ /* 0x000fc40003f24070 */
[----:B------:R-:W-:Y:S01]  /*16090*/  IADD3 R5, R29, 0x5c, RZ ;  /* 0x0000005c1d057810 */ /* 0x000fe20007ffe0ff */
[----:B0-----:R-:W-:Y:S02]  /*160a0*/  IMAD.MOV.U32 R13, RZ, RZ, R10 ;  /* 0x000000ffff0d7224 */ /* 0x001fe400078e000a */
[----:B------:R-:W-:Y:S01]  /*160b0*/  @!P0 IMAD.IADD R7, R7, 0x1, -R24 ;  /* 0x0000000107078824 */ /* 0x000fe200078e0a18 */
[----:B------:R-:W-:Y:S01]  /*160c0*/  IABS R10, R5 ;  /* 0x00000005000a7213 */ /* 0x000fe20000000000 */
[----:B------:R-:W-:Y:S01]  /*160d0*/  @!P3 IMAD.MOV R13, RZ, RZ, -R13 ;  /* 0x000000ffff0db224 */ /* 0x000fe200078e0a0d */
[C---:B------:R-:W-:Y:S01]  /*160e0*/  ISETP.GT.U32.AND P3, PT, R24.reuse, R6, PT ;  /* 0x000000061800720c */ /* 0x040fe20003f64070 */
[----:B------:R-:W-:Y:S01]  /*160f0*/  IMAD.MOV R9, RZ, RZ, -R9 ;  /* 0x000000ffff097224 */ /* 0x000fe200078e0a09 */
[C---:B------:R-:W-:Y:S02]  /*16100*/  ISETP.GT.U32.AND P0, PT, R24.reuse, R7, PT ;  /* 0x000000071800720c */ /* 0x040fe40003f04070 */
[----:B------:R0:W-:Y:S01]  /*16110*/  STL [R1+0x148], R13 ;  /* 0x0001480d01007387 */ /* 0x0001e20000100800 */
[----:B------:R-:W-:-:S02]  /*16120*/  IMAD R8, R24, R9, R8 ;  /* 0x0000000918087224 */ /* 0x000fc400078e0208 */
[----:B------:R-:W-:-:S03]  /*16130*/  @!P1 IMAD.IADD R12, R12, 0x1, -R24 ;  /* 0x000000010c0c9824 */ /* 0x000fc600078e0a18 */
[----:B------:R-:W-:Y:S01]  /*16140*/  ISETP.GT.U32.AND P1, PT, R24, R8, PT ;  /* 0x000000081800720c */ /* 0x000fe20003f24070 */
[----:B------:R-:W-:Y:S02]  /*16150*/  IMAD.MOV.U32 R14, RZ, RZ, R12 ;  /* 0x000000ffff0e7224 */ /* 0x000fe400078e000c */
[----:B------:R-:W-:Y:S01]  /*16160*/  @!P3 IMAD.IADD R6, R6, 0x1, -R24 ;  /* 0x000000010606b824 */ /* 0x000fe200078e0a18 */
[----:B------:R-:W-:Y:S01]  /*16170*/  ISETP.GE.AND P3, PT, R0, RZ, PT ;  /* 0x000000ff0000720c */ /* 0x000fe20003f66270 */
[----:B0-----:R-:W-:Y:S02]  /*16180*/  IMAD.MOV.U32 R13, RZ, RZ, R3 ;  /* 0x000000ffff0d7224 */ /* 0x001fe400078e0003 */
[----:B------:R-:W-:-:S04]  /*16190*/  IMAD.HI.U32 R3, R2, R11, RZ ;  /* 0x0000000b02037227 */ /* 0x000fc800078e00ff */
[----:B------:R-:W-:Y:S02]  /*161a0*/  IMAD.MOV R3, RZ, RZ, -R3 ;  /* 0x000000ffff037224 */ /* 0x000fe400078e0a03 */
[--C-:B------:R-:W-:Y:S02]  /*161b0*/  @!P0 IMAD.IADD R7, R7, 0x1, -R24.reuse ;  /* 0x0000000107078824 */ /* 0x100fe400078e0a18 */
[----:B------:R-:W-:Y:S01]  /*161c0*/  IMAD R11, R24, R3, R11 ;  /* 0x00000003180b7224 */ /* 0x000fe200078e020b */
[C---:B------:R-:W-:Y:S01]  /*161d0*/  IADD3 R3, R29.reuse, 0x5b, RZ ;  /* 0x0000005b1d037810 */ /* 0x040fe20007ffe0ff */
[----:B------:R-:W-:Y:S01]  /*161e0*/  @!P4 IMAD.MOV R13, RZ, RZ, -R13 ;  /* 0x000000ffff0dc224 */ /* 0x000fe200078e0a0d */
[----:B------:R-:W-:Y:S01]  /*161f0*/  ISETP.GE.AND P4, PT, R4, RZ, PT ;  /* 0x000000ff0400720c */ /* 0x000fe20003f86270 */
[----:B------:R-:W-:Y:S01]  /*16200*/  @!P1 IMAD.IADD R8, R8, 0x1, -R24 ;  /* 0x0000000108089824 */ /* 0x000fe200078e0a18 */
[C---:B------:R-:W-:Y:S01]  /*16210*/  ISETP.GT.U32.AND P0, PT, R24.reuse, R11, PT ;  /* 0x0000000b1800720c */ /* 0x040fe20003f04070 */
[----:B------:R-:W-:Y:S01]  /*16220*/  @!P2 IMAD.MOV R14, RZ, RZ, -R14 ;  /* 0x000000ffff0ea224 */ /* 0x000fe200078e0a0e */
[----:B------:R0:W-:Y:S01]  /*16230*/  STL [R1+0x150], R13 ;  /* 0x0001500d01007387 */ /* 0x0001e20000100800 */
[----:B------:R-:W-:Y:S01]  /*16240*/  IABS R0, R3 ;  /* 0x0000000300007213 */ /* 0x000fe20000000000 */
[----:B------:R-:W-:Y:S01]  /*16250*/  IMAD.MOV.U32 R12, RZ, RZ, R6 ;  /* 0x000000ffff0c7224 */ /* 0x000fe200078e0006 */
[----:B------:R-:W-:Y:S01]  /*16260*/  IADD3 R4, R29, 0x5a, RZ ;  /* 0x0000005a1d047810 */ /* 0x000fe20007ffe0ff */
[----:B------:R-:W-:Y:S01]  /*16270*/  @!P6 IMAD.MOV R7, RZ, RZ, -R7 ;  /* 0x000000ffff07e224 */ /* 0x000fe200078e0a07 */
[----:B------:R-:W-:Y:S01]  /*16280*/  ISETP.GT.U32.AND P2, PT, R24, R8, PT ;  /* 0x000000081800720c */ /* 0x000fe20003f44070 */
[----:B------:R-:W-:Y:S01]  /*16290*/  @!P5 IMAD.MOV R12, RZ, RZ, -R12 ;  /* 0x000000ffff0cd224 */ /* 0x000fe200078e0a0c */
[----:B------:R-:W-:Y:S01]  /*162a0*/  ISETP.GE.AND P1, PT, R5, RZ, PT ;  /* 0x000000ff0500720c */ /* 0x000fe20003f26270 */
[C---:B------:R-:W-:Y:S01]  /*162b0*/  IMAD.HI.U32 R5, R2.reuse, R0, RZ ;  /* 0x0000000002057227 */ /* 0x040fe200078e00ff */
[----:B------:R-:W-:Y:S01]  /*162c0*/  IABS R9, R4 ;  /* 0x0000000400097213 */ /* 0x000fe20000000000 */
[----:B------:R-:W-:Y:S01]  /*162d0*/  STL [R1+0x14c], R14 ;  /* 0x00014c0e01007387 */ /* 0x000fe20000100800 */
[----:B------:R-:W-:Y:S01]  /*162e0*/  ISETP.GE.AND P6, PT, R3, RZ, PT ;  /* 0x000000ff0300720c */ /* 0x000fe20003fc6270 */
[----:B0-----:R-:W-:Y:S01]  /*162f0*/  IMAD.HI.U32 R13, R2, R10, RZ ;  /* 0x0000000a020d7227 */ /* 0x001fe200078e00ff */
[----:B------:R-:W-:Y:S01]  /*16300*/  IADD3 R3, R29, 0x57, RZ ;  /* 0x000000571d037810 */ /* 0x000fe20007ffe0ff */
[----:B------:R-:W-:Y:S02]  /*16310*/  STL [R1+0x118], R12 ;  /* 0x0001180c01007387 */ /* 0x000fe40000100800 */
[----:B------:R-:W-:-:S02]  /*16320*/  @!P0 IMAD.IADD R11, R11, 0x1, -R24 ;  /* 0x000000010b0b8824 */ /* 0x000fc400078e0a18 */
[----:B------:R-:W-:Y:S01]  /*16330*/  IMAD.MOV R13, RZ, RZ, -R13 ;  /* 0x000000ffff0d7224 */ /* 0x000fe200078e0a0d */
[----:B------:R0:W-:Y:S01]  /*16340*/  STL [R1+0x11c], R7 ;  /* 0x00011c0701007387 */ /* 0x0001e20000100800 */
[----:B------:R-:W-:Y:S01]  /*16350*/  IMAD.MOV R5, RZ, RZ, -R5 ;  /* 0x000000ffff057224 */ /* 0x000fe200078e0a05 */
[C---:B------:R-:W-:Y:S01]  /*16360*/  ISETP.GT.U32.AND P0, PT, R24.reuse, R11, PT ;  /* 0x0000000b1800720c */ /* 0x040fe20003f04070 */
[----:B------:R-:W-:Y:S02]  /*16370*/  IMAD R10, R24, R13, R10 ;  /* 0x0000000d180a7224 */ /* 0x000fe400078e020a */
[----:B------:R-:W-:-:S03]  /*16380*/  IMAD.HI.U32 R6, R2, R9, RZ ;  /* 0x0000000902067227 */ /* 0x000fc600078e00ff */
[C---:B------:R-:W-:Y:S01]  /*16390*/  ISETP.GT.U32.AND P5, PT, R24.reuse, R10, PT ;  /* 0x0000000a1800720c */ /* 0x040fe20003fa4070 */
[----:B------:R-:W-:Y:S01]  /*163a0*/  IMAD R0, R24, R5, R0 ;  /* 0x0000000518007224 */ /* 0x000fe200078e0200 */
[----:B0-----:R-:W-:Y:S01]  /*163b0*/  IADD3 R7, R29, 0x59, RZ ;  /* 0x000000591d077810 */ /* 0x001fe20007ffe0ff */
[----:B------:R-:W-:Y:S02]  /*163c0*/  IMAD.MOV R6, RZ, RZ, -R6 ;  /* 0x000000ffff067224 */ /* 0x000fe400078e0a06 */
[--C-:B------:R-:W-:Y:S01]  /*163d0*/  @!P2 IMAD.IADD R8, R8, 0x1, -R24.reuse ;  /* 0x000000010808a824 */ /* 0x100fe200078e0a18 */
[----:B------:R-:W-:Y:S01]  /*163e0*/  IABS R5, R7 ;  /* 0x0000000700057213 */ /* 0x000fe20000000000 */
[----:B------:R-:W-:Y:S01]  /*163f0*/  @!P0 IMAD.IADD R11, R11, 0x1, -R24 ;  /* 0x000000010b0b8824 */ /* 0x000fe200078e0a18 */
[C---:B------:R-:W-:Y:S01]  /*16400*/  ISETP.GT.U32.AND P0, PT, R24.reuse, R0, PT ;  /* 0x000000001800720c */ /* 0x040fe20003f04070 */
[----:B------:R-:W-:Y:S01]  /*16410*/  IMAD R9, R24, R6, R9 ;  /* 0x0000000618097224 */ /* 0x000fe200078e0209 */
[----:B------:R-:W-:Y:S01]  /*16420*/  ISETP.GE.AND P2, PT, R4, RZ, PT ;  /* 0x000000ff0400720c */ /* 0x000fe20003f46270 */
[----:B------:R-:W-:Y:S01]  /*16430*/  IMAD.MOV.U32 R13, RZ, RZ, R8 ;  /* 0x000000ffff0d7224 */ /* 0x000fe200078e0008 */
[----:B------:R-:W-:Y:S01]  /*16440*/  IADD3 R4, R29, 0x58, RZ ;  /* 0x000000581d047810 */ /* 0x000fe20007ffe0ff */
[--C-:B------:R-:W-:Y:S01]  /*16450*/  @!P5 IMAD.IADD R10, R10, 0x1, -R24.reuse ;  /* 0x000000010a0ad824 */ /* 0x100fe200078e0a18 */
[----:B------:R-:W-:Y:S01]  /*16460*/  IABS R8, R3 ;  /* 0x0000000300087213 */ /* 0x000fe20000000000 */
[----:B------:R-:W-:Y:S01]  /*16470*/  @!P4 IMAD.MOV R13, RZ, RZ, -R13 ;  /* 0x000000ffff0dc224 */ /* 0x000fe200078e0a0d */
[C---:B------:R-:W-:Y:S01]  /*16480*/  ISETP.GT.U32.AND P4, PT, R24.reuse, R9, PT ;  /* 0x000000091800720c */ /* 0x040fe20003f84070 */
[----:B------:R-:W-:Y:S01]  /*16490*/  IMAD.MOV.U32 R12, RZ, RZ, R11 ;  /* 0x000000ffff0c7224 */ /* 0x000fe200078e000b */
[----:B------:R-:W-:Y:S01]  /*164a0*/  ISETP.GT.U32.AND P5, PT, R24, R10, PT ;  /* 0x0000000a1800720c */ /* 0x000fe20003fa4070 */
[----:B------:R-:W-:Y:S01]  /*164b0*/  IMAD.HI.U32 R11, R2, R5, RZ ;  /* 0x00000005020b7227 */ /* 0x000fe200078e00ff */
[----:B------:R-:W-:Y:S01]  /*164c0*/  IABS R6, R4 ;  /* 0x0000000400067213 */ /* 0x000fe20000000000 */
[----:B------:R0:W-:Y:S02]  /*164d0*/  STL [R1+0x130], R13 ;  /* 0x0001300d01007387 */ /* 0x0001e40000100800 */
[----:B------:R-:W-:-:S02]  /*164e0*/  @!P0 IMAD.IADD R0, R0, 0x1, -R24 ;  /* 0x0000000100008824 */ /* 0x000fc400078e0a18 */
[----:B------:R-:W-:Y:S02]  /*164f0*/  IMAD.MOV R11, RZ, RZ, -R11 ;  /* 0x000000ffff0b7224 */ /* 0x000fe400078e0a0b */
[----:B------:R-:W-:Y:S01]  /*16500*/  @!P3 IMAD.MOV R12, RZ, RZ, -R12 ;  /* 0x000000ffff0cb224 */ /* 0x000fe200078e0a0c */
[----:B------:R-:W-:Y:S01]  /*16510*/  ISETP.GT.U32.AND P0, PT, R24, R0, PT ;  /* 0x000000001800720c */ /* 0x000fe20003f04070 */
[--C-:B------:R-:W-:Y:S01]  /*16520*/  @!P4 IMAD.IADD R9, R9, 0x1, -R24.reuse ;  /* 0x000000010909c824 */ /* 0x100fe200078e0a18 */
[----:B------:R-:W-:Y:S01]  /*16530*/  ISETP.GE.AND P3, PT, R7, RZ, PT ;  /* 0x000000ff0700720c */ /* 0x000fe20003f66270 */
[----:B------:R-:W-:Y:S01]  /*16540*/  @!P5 IMAD.IADD R10, R10, 0x1, -R24 ;  /* 0x000000010a0ad824 */ /* 0x000fe200078e0a18 */
[----:B------:R-:W-:Y:S01]  /*16550*/  ISETP.GE.AND P5, PT, R4, RZ, PT ;  /* 0x000000ff0400720c */ /* 0x000fe20003fa6270 */
[----:B------:R-:W-:Y:S01]  /*16560*/  IMAD.HI.U32 R4, R2, R6, RZ ;  /* 0x0000000602047227 */ /* 0x000fe200078e00ff */
[C---:B------:R-:W-:Y:S01]  /*16570*/  ISETP.GT.U32.AND P4, PT, R24.reuse, R9, PT ;  /* 0x000000091800720c */ /* 0x040fe20003f84070 */
[----:B------:R1:W-:Y:S01]  /*16580*/  STL [R1+0x12c], R12 ;  /* 0x00012c0c01007387 */ /* 0x0003e20000100800 */
[----:B0-----:R-:W-:Y:S01]  /*16590*/  IADD3 R13, R29, 0x56, RZ ;  /* 0x000000561d0d7810 */ /* 0x001fe20007ffe0ff */
[----:B------:R-:W-:-:S02]  /*165a0*/  IMAD R5, R24, R11, R5 ;  /* 0x0000000b18057224 */ /* 0x000fc400078e0205 */
[----:B------:R-:W-:Y:S02]  /*165b0*/  IMAD.MOV R4, RZ, RZ, -R4 ;  /* 0x000000ffff047224 */ /* 0x000fe400078e0a04 */
[----:B------:R-:W-:Y:S01]  /*165c0*/  @!P0 IMAD.IADD R0, R0, 0x1, -R24 ;  /* 0x0000000100008824 */ /* 0x000fe200078e0a18 */
[----:B------:R-:W-:Y:S01]  /*165d0*/  ISETP.GT.U32.AND P0, PT, R24, R5, PT ;  /* 0x000000051800720c */ /* 0x000fe20003f04070 */
[----:B------:R-:W-:-:S04]  /*165e0*/  IMAD.HI.U32 R7, R2, R8, RZ ;  /* 0x0000000802077227 */ /* 0x000fc800078e00ff */
[C---:B------:R-:W-:Y:S02]  /*165f0*/  IMAD R6, R24.reuse, R4, R6 ;  /* 0x0000000418067224 */ /* 0x040fe400078e0206 */
[----:B------:R-:W-:Y:S02]  /*16600*/  IMAD.MOV.U32 R11, RZ, RZ, R0 ;  /* 0x000000ffff0b7224 */ /* 0x000fe400078e0000 */
[----:B------:R-:W-:Y:S02]  /*16610*/  IMAD.MOV R7, RZ, RZ, -R7 ;  /* 0x000000ffff077224 */ /* 0x000fe400078e0a07 */
[----:B------:R-:W-:Y:S01]  /*16620*/  @!P4 IMAD.IADD R9, R9, 0x1, -R24 ;  /* 0x000000010909c824 */ /* 0x000fe200078e0a18 */
[----:B------:R-:W-:Y:S01]  /*16630*/  ISETP.GE.AND P4, PT, R13, RZ, PT ;  /* 0x000000ff0d00720c */ /* 0x000fe20003f86270 */
[----:B------:R-:W-:Y:S01]  /*16640*/  @!P6 IMAD.MOV R11, RZ, RZ, -R11 ;  /* 0x000000ffff0be224 */ /* 0x000fe200078e0a0b */
[C---:B------:R-:W-:Y:S01]  /*16650*/  ISETP.GT.U32.AND P6, PT, R24.reuse, R6, PT ;  /* 0x000000061800720c */ /* 0x040fe20003fc4070 */
[----:B------:R-:W-:Y:S01]  /*16660*/  IMAD R8, R24, R7, R8 ;  /* 0x0000000718087224 */ /* 0x000fe200078e0208 */
[----:B------:R-:W-:Y:S01]  /*16670*/  IABS R13, R13 ;  /* 0x0000000d000d7213 */ /* 0x000fe20000000000 */
[----:B------:R-:W-:Y:S01]  /*16680*/  IMAD.MOV.U32 R15, RZ, RZ, R9 ;  /* 0x000000ffff0f7224 */ /* 0x000fe200078e0009 */
[----:B------:R-:W-:Y:S01]  /*16690*/  IADD3 R7, R29, 0x53, RZ ;  /* 0x000000531d077810 */ /* 0x000fe20007ffe0ff */
[----:B------:R-:W-:-:S02]  /*166a0*/  @!P0 IMAD.IADD R5, R5, 0x1, -R24 ;  /* 0x0000000105058824 */ /* 0x000fc400078e0a18 */
[----:B------:R-:W-:Y:S01]  /*166b0*/  @!P2 IMAD.MOV R15, RZ, RZ, -R15 ;  /* 0x000000ffff0fa224 */ /* 0x000fe200078e0a0f */
[C---:B------:R-:W-:Y:S01]  /*166c0*/  ISETP.GT.U32.AND P2, PT, R24.reuse, R8, PT ;  /* 0x000000081800720c */ /* 0x040fe20003f44070 */
[----:B-1----:R-:W-:Y:S01]  /*166d0*/  IMAD.MOV.U32 R12, RZ, RZ, R10 ;  /* 0x000000ffff0c7224 */ /* 0x002fe200078e000a */
[----:B------:R-:W-:Y:S01]  /*166e0*/  ISETP.GT.U32.AND P0, PT, R24, R5, PT ;  /* 0x000000051800720c */ /* 0x000fe20003f04070 */
[----:B------:R-:W-:Y:S01]  /*166f0*/  IMAD.HI.U32 R14, R2, R13, RZ ;  /* 0x0000000d020e7227 */ /* 0x000fe200078e00ff */
[----:B------:R-:W-:Y:S02]  /*16700*/  IADD3 R10, R29, 0x55, RZ ;  /* 0x000000551d0a7810 */ /* 0x000fe40007ffe0ff */
[----:B------:R-:W-:Y:S01]  /*16710*/  IABS R0, R7 ;  /* 0x0000000700007213 */ /* 0x000fe20000000000 */
[----:B------:R-:W-:Y:S01]  /*16720*/  @!P1 IMAD.MOV R12, RZ, RZ, -R12 ;  /* 0x000000ffff0c9224 */ /* 0x000fe200078e0a0c */
[----:B------:R-:W-:Y:S01]  /*16730*/  ISETP.GE.AND P1, PT, R3, RZ, PT ;  /* 0x000000ff0300720c */ /* 0x000fe20003f26270 */
[----:B------:R-:W-:Y:S01]  /*16740*/  @!P6 IMAD.IADD R6, R6, 0x1, -R24 ;  /* 0x000000010606e824 */ /* 0x000fe200078e0a18 */
[----:B------:R-:W-:Y:S01]  /*16750*/  IADD3 R3, R29, 0x54, RZ ;  /* 0x000000541d037810 */ /* 0x000fe20007ffe0ff */
[----:B------:R-:W-:Y:S01]  /*16760*/  IMAD.MOV R14, RZ, RZ, -R14 ;  /* 0x000000ffff0e7224 */ /* 0x000fe200078e0a0e */
[----:B------:R-:W-:Y:S01]  /*16770*/  STL [R1+0x124], R12 ;  /* 0x0001240c01007387 */ /* 0x000fe20000100800 */
[--C-:B------:R-:W-:Y:S01]  /*16780*/  @!P2 IMAD.IADD R8, R8, 0x1, -R24.reuse ;  /* 0x000000010808a824 */ /* 0x100fe200078e0a18 */
[----:B------:R-:W-:Y:S01]  /*16790*/  ISETP.GT.U32.AND P6, PT, R24, R6, PT ;  /* 0x000000061800720c */ /* 0x000fe20003fc4070 */
[----:B------:R-:W-:Y:S01]  /*167a0*/  @!P0 IMAD.IADD R5, R5, 0x1, -R24 ;  /* 0x0000000105058824 */ /* 0x000fe200078e0a18 */
[----:B------:R0:W-:Y:S01]  /*167b0*/  STL [R1+0x128], R11 ;  /* 0x0001280b01007387 */ /* 0x0001e20000100800 */
[----:B------:R-:W-:-:S02]  /*167c0*/  ISETP.GE.AND P0, PT, R10, RZ, PT ;  /* 0x000000ff0a00720c */ /* 0x000fc40003f06270 */
[C---:B------:R-:W-:Y:S01]  /*167d0*/  ISETP.GT.U32.AND P2, PT, R24.reuse, R8, PT ;  /* 0x000000081800720c */ /* 0x040fe20003f44070 */
[----:B------:R-:W-:Y:S01]  /*167e0*/  IMAD.MOV.U32 R16, RZ, RZ, R5 ;  /* 0x000000ffff107224 */ /* 0x000fe200078e0005 */
[----:B------:R-:W-:Y:S01]  /*167f0*/  IABS R4, R3 ;  /* 0x0000000300047213 */ /* 0x000fe20000000000 */
[----:B------:R-:W-:Y:S02]  /*16800*/  STL [R1+0x120], R15 ;  /* 0x0001200f01007387 */ /* 0x000fe40000100800 */
[----:B------:R-:W-:Y:S01]  /*16810*/  @!P3 IMAD.MOV R16, RZ, RZ, -R16 ;  /* 0x000000ffff10b224 */ /* 0x000fe200078e0a10 */
[----:B0-----:R-:W-:Y:S01]  /*16820*/  IABS R11, R10 ;  /* 0x0000000a000b7213 */ /* 0x001fe20000000000 */
[----:B------:R-:W-:Y:S02]  /*16830*/  IMAD R10, R24, R14, R13 ;  /* 0x0000000e180a7224 */ /* 0x000fe400078e020d */
[----:B------:R-:W-:Y:S01]  /*16840*/  @!P6 IMAD.IADD R6, R6, 0x1, -R24 ;  /* 0x000000010606e824 */ /* 0x000fe200078e0a18 */
[----:B------:R0:W-:Y:S01]  /*16850*/  STL [R1+0x114], R16 ;  /* 0x0001141001007387 */ /* 0x0001e20000100800 */
[----:B------:R-:W-:Y:S01]  /*16860*/  IMAD.HI.U32 R12, R2, R11, RZ ;  /* 0x0000000b020c7227 */ /* 0x000fe200078e00ff */
[----:B------:R-:W-:-:S03]  /*16870*/  ISETP.GT.U32.AND P6, PT, R24, R10, PT ;  /* 0x0000000a1800720c */ /* 0x000fc60003fc4070 */
[----:B------:R-:W-:Y:S02]  /*16880*/  IMAD.MOV R12, RZ, RZ, -R12 ;  /* 0x000000ffff0c7224 */ /* 0x000fe400078e0a0c */
[----:B------:R-:W-:Y:S01]  /*16890*/  IMAD.HI.U32 R9, R2, R4, RZ ;  /* 0x0000000402097227 */ /* 0x000fe200078e00ff */
[----:B0-----:R-:W-:-:S03]  /*168a0*/  IADD3 R16, R29, 0x49, RZ ;  /* 0x000000491d107810 */ /* 0x001fc60007ffe0ff */
[----:B------:R-:W-:Y:S02]  /*168b0*/  IMAD R11, R24, R12, R11 ;  /* 0x0000000c180b7224 */ /* 0x000fe400078e020b */
[----:B------:R-:W-:Y:S01]  /*168c0*/  IMAD.HI.U32 R12, R2, R0, RZ ;  /* 0x00000000020c7227 */ /* 0x000fe200078e00ff */
[----:B------:R-:W-:Y:S02]  /*168d0*/  IABS R17, R16 ;  /* 0x0000001000117213 */ /* 0x000fe40000000000 */
[----:B------:R-:W-:Y:S01]  /*168e0*/  ISETP.GT.U32.AND P3, PT, R24, R11, PT ;  /* 0x0000000b1800720c */ /* 0x000fe20003f64070 */
[----:B------:R-:W-:Y:S02]  /*168f0*/  IMAD.MOV R5, RZ, RZ, -R12 ;  /* 0x000000ffff057224 */ /* 0x000fe400078e0a0c */
[----:B------:R-:W-:Y:S02]  /*16900*/  @!P2 IMAD.IADD R8, R8, 0x1, -R24 ;  /* 0x000000010808a824 */ /* 0x000fe400078e0a18 */
[----:B------:R-:W-:Y:S01]  /*16910*/  IMAD.MOV.U32 R15, RZ, RZ, R6 ;  /* 0x000000ffff0f7224 */ /* 0x000fe200078e0006 */
[----:B------:R-:W-:Y:S01]  /*16920*/  IADD3 R6, R29, 0x50, RZ ;  /* 0x000000501d067810 */ /* 0x000fe20007ffe0ff */
[----:B------:R-:W-:-:S02]  /*16930*/  IMAD.MOV R9, RZ, RZ, -R9 ;  /* 0x000000ffff097224 */ /* 0x000fc400078e0a09 */
[C---:B------:R-:W-:Y:S01]  /*16940*/  IMAD R0, R24.reuse, R5, R0 ;  /* 0x0000000518007224 */ /* 0x040fe200078e0200 */
[----:B------:R-:W-:Y:S01]  /*16950*/  IADD3 R5, R29, 0x51, RZ ;  /* 0x000000511d057810 */ /* 0x000fe20007ffe0ff */
[----:B------:R-:W-:Y:S01]  /*16960*/  IMAD.MOV.U32 R13, RZ, RZ, R8 ;  /* 0x000000ffff0d7224 */ /* 0x000fe200078e0008 */
[----:B------:R-:W-:Y:S01]  /*16970*/  IABS R14, R6 ;  /* 0x00000006000e7213 */ /* 0x000fe20000000000 */
[----:B------:R-:W-:Y:S01]  /*16980*/  @!P5 IMAD.MOV R15, RZ, RZ, -R15 ;  /* 0x000000ffff0fd224 */ /* 0x000fe200078e0a0f */
[----:B------:R-:W-:Y:S01]  /*16990*/  ISETP.GE.AND P5, PT, R3, RZ, PT ;  /* 0x000000ff0300720c */ /* 0x000fe20003fa6270 */
[----:B------:R-:W-:Y:S01]  /*169a0*/  IMAD R3, R24, R9, R4 ;  /* 0x0000000918037224 */ /* 0x000fe200078e0204 */
[----:B------:R-:W-:Y:S01]  /*169b0*/  IADD3 R4, R29, 0x52, RZ ;  /* 0x000000521d047810 */ /* 0x000fe20007ffe0ff */
[--C-:B------:R-:W-:Y:S01]  /*169c0*/  @!P6 IMAD.IADD R10, R10, 0x1, -R24.reuse ;  /* 0x000000010a0ae824 */ /* 0x100fe200078e0a18 */
[----:B------:R-:W-:Y:S01]  /*169d0*/  IABS R8, R5 ;  /* 0x0000000500087213 */ /* 0x000fe20000000000 */
[----:B------:R-:W-:Y:S01]  /*169e0*/  @!P1 IMAD.MOV R13, RZ, RZ, -R13 ;  /* 0x000000ffff0d9224 */ /* 0x000fe200078e0a0d */
[C---:B------:R-:W-:Y:S01]  /*169f0*/  ISETP.GT.U32.AND P1, PT, R24.reuse, R0, PT ;  /* 0x000000001800720c */ /* 0x040fe20003f24070 */
[----:B------:R-:W-:Y:S01]  /*16a00*/  @!P3 IMAD.IADD R11, R11, 0x1, -R24 ;  /* 0x000000010b0bb824 */ /* 0x000fe200078e0a18 */
[C---:B------:R-:W-:Y:S01]  /*16a10*/  ISETP.GT.U32.AND P6, PT, R24.reuse, R10, PT ;  /* 0x0000000a1800720c */ /* 0x040fe20003fc4070 */
[----:B------:R0:W-:Y:S01]  /*16a20*/  STL [R1+0xe8], R15 ;  /* 0x0000e80f01007387 */ /* 0x0001e20000100800 */
[----:B------:R-:W-:Y:S01]  /*16a30*/  ISETP.GT.U32.AND P2, PT, R24, R3, PT ;  /* 0x000000031800720c */ /* 0x000fe20003f44070 */
[----:B------:R-:W-:Y:S01]  /*16a40*/  IMAD.HI.U32 R20, R2, R17, RZ ;  /* 0x0000001102147227 */ /* 0x000fe200078e00ff */
[----:B------:R-:W-:Y:S01]  /*16a50*/  IABS R9, R4 ;  /* 0x0000000400097213 */ /* 0x000fe20000000000 */
[----:B------:R1:W-:Y:S01]  /*16a60*/  STL [R1+0x10c], R13 ;  /* 0x00010c0d01007387 */ /* 0x0003e20000100800 */
[----:B------:R-:W-:Y:S01]  /*16a70*/  ISETP.GT.U32.AND P3, PT, R24, R11, PT ;  /* 0x0000000b1800720c */ /* 0x000fe20003f64070 */
[----:B------:R-:W-:-:S02]  /*16a80*/  IMAD.MOV R20, RZ, RZ, -R20 ;  /* 0x000000ffff147224 */ /* 0x000fc400078e0a14 */
[----:B------:R-:W-:-:S04]  /*16a90*/  IMAD.HI.U32 R12, R2, R9, RZ ;  /* 0x00000009020c7227 */ /* 0x000fc800078e00ff */
[--C-:B------:R-:W-:Y:S02]  /*16aa0*/  @!P1 IMAD.IADD R0, R0, 0x1, -R24.reuse ;  /* 0x0000000100009824 */ /* 0x100fe400078e0a18 */
[--C-:B------:R-:W-:Y:S01]  /*16ab0*/  @!P6 IMAD.IADD R10, R10, 0x1, -R24.reuse ;  /* 0x000000010a0ae824 */ /* 0x100fe200078e0a18 */
[----:B------:R-:W-:Y:S01]  /*16ac0*/  ISETP.GE.AND P6, PT, R7, RZ, PT ;  /* 0x000000ff0700720c */ /* 0x000fe20003fc6270 */
[----:B------:R-:W-:Y:S01]  /*16ad0*/  @!P2 IMAD.IADD R3, R3, 0x1, -R24 ;  /* 0x000000010303a824 */ /* 0x000fe200078e0a18 */
[----:B------:R-:W-:Y:S01]  /*16ae0*/  ISETP.GT.U32.AND P1, PT, R24, R0, PT ;  /* 0x000000001800720c */ /* 0x000fe20003f24070 */
[----:B------:R-:W-:Y:S02]  /*16af0*/  IMAD.MOV R12, RZ, RZ, -R12 ;  /* 0x000000ffff0c7224 */ /* 0x000fe400078e0a0c */
[----:B------:R-:W-:Y:S01]  /*16b00*/  IMAD.HI.U32 R7, R2, R8, RZ ;  /* 0x0000000802077227 */ /* 0x000fe200078e00ff */
[----:B------:R-:W-:-:S03]  /*16b10*/  ISETP.GT.U32.AND P2, PT, R24, R3, PT ;  /* 0x000000031800720c */ /* 0x000fc60003f44070 */
[C---:B------:R-:W-:Y:S02]  /*16b20*/  IMAD R9, R24.reuse, R12, R9 ;  /* 0x0000000c18097224 */ /* 0x040fe400078e0209 */
[----:B------:R-:W-:Y:S02]  /*16b30*/  IMAD.MOV R7, RZ, RZ, -R7 ;  /* 0x000000ffff077224 */ /* 0x000fe400078e0a07 */
[----:B------:R-:W-:Y:S01]  /*16b40*/  @!P3 IMAD.IADD R11, R11, 0x1, -R24 ;  /* 0x000000010b0bb824 */ /* 0x000fe200078e0a18 */
[C---:B------:R-:W-:Y:S01]  /*16b50*/  ISETP.GT.U32.AND P3, PT, R24.reuse, R9, PT ;  /* 0x000000091800720c */ /* 0x040fe20003f64070 */
[----:B------:R-:W-:Y:S02]  /*16b60*/  IMAD R8, R24, R7, R8 ;  /* 0x0000000718087224 */ /* 0x000fe400078e0208 */
[--C-:B------:R-:W-:Y:S02]  /*16b70*/  @!P1 IMAD.IADD R0, R0, 0x1, -R24.reuse ;  /* 0x0000000100009824 */ /* 0x100fe400078e0a18 */
[----:B------:R-:W-:Y:S01]  /*16b80*/  @!P2 IMAD.IADD R3, R3, 0x1, -R24 ;  /* 0x000000010303a824 */ /* 0x000fe200078e0a18 */
[----:B------:R-:W-:Y:S01]  /*16b90*/  ISETP.GT.U32.AND P1, PT, R24, R8, PT ;  /* 0x000000081800720c */ /* 0x000fe20003f24070 */
[----:B0-----:R-:W-:Y:S01]  /*16ba0*/  IMAD.MOV.U32 R15, RZ, RZ, R10 ;  /* 0x000000ffff0f7224 */ /* 0x001fe200078e000a */
[----:B------:R-:W-:Y:S01]  /*16bb0*/  ISETP.GE.AND P2, PT, R6, RZ, PT ;  /* 0x000000ff0600720c */ /* 0x000fe20003f46270 */
[----:B-1----:R-:W-:Y:S01]  /*16bc0*/  IMAD.MOV.U32 R13, RZ, RZ, R11 ;  /* 0x000000ffff0d7224 */ /* 0x002fe200078e000b */
[C---:B------:R-:W-:Y:S01]  /*16bd0*/  IADD3 R6, R29.reuse, 0x4c, RZ ;  /* 0x0000004c1d067810 */ /* 0x040fe20007ffe0ff */
[----:B------:R-:W-:Y:S01]  /*16be0*/  IMAD.MOV.U32 R12, RZ, RZ, R3 ;  /* 0x000000ffff0c7224 */ /* 0x000fe200078e0003 */
[----:B------:R-:W-:Y:S01]  /*16bf0*/  IADD3 R3, R29, 0x4e, RZ ;  /* 0x0000004e1d037810 */ /* 0x000fe20007ffe0ff */
[----:B------:R-:W-:Y:S01]  /*16c00*/  @!P4 IMAD.MOV R15, RZ, RZ, -R15 ;  /* 0x000000ffff0fc224 */ /* 0x000fe200078e0a0f */
[----:B------:R-:W-:Y:S01]  /*16c10*/  ISETP.GE.AND P4, PT, R4, RZ, PT ;  /* 0x000000ff0400720c */ /* 0x000fe20003f86270 */
[----:B------:R-:W-:Y:S01]  /*16c20*/  @!P3 IMAD.IADD R9, R9, 0x1, -R24 ;  /* 0x000000010909b824 */ /* 0x000fe200078e0a18 */
[----:B------:R-:W-:Y:S01]  /*16c30*/  IADD3 R4, R29, 0x4f, RZ ;  /* 0x0000004f1d047810 */ /* 0x000fe20007ffe0ff */
[----:B------:R-:W-:Y:S01]  /*16c40*/  @!P0 IMAD.MOV R13, RZ, RZ, -R13 ;  /* 0x000000ffff0d8224 */ /* 0x000fe200078e0a0d */
[----:B------:R-:W-:Y:S01]  /*16c50*/  ISETP.GE.AND P0, PT, R5, RZ, PT ;  /* 0x000000ff0500720c */ /* 0x000fe20003f06270 */
[----:B------:R-:W-:Y:S01]  /*16c60*/  @!P5 IMAD.MOV R12, RZ, RZ, -R12 ;  /* 0x000000ffff0cd224 */ /* 0x000fe200078e0a0c */
[----:B------:R-:W-:Y:S01]  /*16c70*/  ISETP.GT.U32.AND P3, PT, R24, R9, PT ;  /* 0x000000091800720c */ /* 0x000fe20003f64070 */
[----:B------:R-:W-:Y:S01]  /*16c80*/  @!P1 IMAD.IADD R8, R8, 0x1, -R24 ;  /* 0x0000000108089824 */ /* 0x000fe200078e0a18 */
[----:B------:R-:W-:Y:S01]  /*16c90*/  STL [R1+0xec], R15 ;  /* 0x0000ec0f01007387 */ /* 0x000fe20000100800 */
[----:B------:R-:W-:Y:S01]  /*16ca0*/  IABS R5, R4 ;  /* 0x0000000400057213 */ /* 0x000fe20000000000 */
[----:B------:R-:W-:Y:S01]  /*16cb0*/  IMAD.MOV.U32 R11, RZ, RZ, R0 ;  /* 0x000000ffff0b7224 */ /* 0x000fe200078e0000 */
[----:B------:R-:W-:Y:S01]  /*16cc0*/  IADD3 R0, R29, 0x4d, RZ ;  /* 0x0000004d1d007810 */ /* 0x000fe20007ffe0ff */
[----:B------:R-:W-:Y:S01]  /*16cd0*/  STL [R1+0xf8], R13 ;  /* 0x0000f80d01007387 */ /* 0x000fe20000100800 */
[----:B------:R-:W-:Y:S01]  /*16ce0*/  ISETP.GT.U32.AND P1, PT, R24, R8, PT ;  /* 0x000000081800720c */ /* 0x000fe20003f24070 */
[----:B------:R-:W-:Y:S01]  /*16cf0*/  IMAD.HI.U32 R7, R2, R5, RZ ;  /* 0x0000000502077227 */ /* 0x000fe200078e00ff */
[----:B------:R-:W-:Y:S01]  /*16d00*/  ISETP.GE.AND P5, PT, R4, RZ, PT ;  /* 0x000000ff0400720c */ /* 0x000fe20003fa6270 */
[----:B------:R0:W-:Y:S01]  /*16d10*/  STL [R1+0x104], R12 ;  /* 0x0001040c01007387 */ /* 0x0001e20000100800 */
[----:B------:R-:W-:Y:S01]  /*16d20*/  IABS R4, R0 ;  /* 0x0000000000047213 */ /* 0x000fe20000000000 */
[----:B------:R-:W-:Y:S01]  /*16d30*/  @!P6 IMAD.MOV R11, RZ, RZ, -R11 ;  /* 0x000000ffff0be224 */ /* 0x000fe200078e0a0b */
[----:B------:R-:W-:Y:S01]  /*16d40*/  ISETP.GE.AND P6, PT, R3, RZ, PT ;  /* 0x000000ff0300720c */ /* 0x000fe20003fc6270 */
[----:B------:R-:W-:-:S02]  /*16d50*/  IMAD.MOV R7, RZ, RZ, -R7 ;  /* 0x000000ffff077224 */ /* 0x000fc400078e0a07 */
[--C-:B------:R-:W-:Y:S01]  /*16d60*/  @!P3 IMAD.IADD R9, R9, 0x1, -R24.reuse ;  /* 0x000000010909b824 */ /* 0x100fe200078e0a18 */
[----:B------:R-:W-:Y:S01]  /*16d70*/  STL [R1+0x108], R11 ;  /* 0x0001080b01007387 */ /* 0x000fe20000100800 */
[----:B------:R-:W-:Y:S01]  /*16d80*/  IMAD R5, R24, R7, R5 ;  /* 0x0000000718057224 */ /* 0x000fe200078e0205 */
[----:B0-----:R-:W-:Y:S01]  /*16d90*/  IABS R12, R3 ;  /* 0x00000003000c7213 */ /* 0x001fe20000000000 */
[----:B------:R-:W-:Y:S01]  /*16da0*/  IMAD.MOV.U32 R13, RZ, RZ, R9 ;  /* 0x000000ffff0d7224 */ /* 0x000fe200078e0009 */
[----:B------:R-:W-:Y:S01]  /*16db0*/  IADD3 R9, R29, 0x47, RZ ;  /* 0x000000471d097810 */ /* 0x000fe20007ffe0ff */
[----:B------:R-:W-:Y:S01]  /*16dc0*/  @!P1 IMAD.IADD R8, R8, 0x1, -R24 ;  /* 0x0000000108089824 */ /* 0x000fe200078e0a18 */
[----:B------:R-:W-:Y:S01]  /*16dd0*/  ISETP.GT.U32.AND P1, PT, R24, R5, PT ;  /* 0x000000051800720c */ /* 0x000fe20003f24070 */
[----:B------:R-:W-:-:S04]  /*16de0*/  IMAD.HI.U32 R3, R2, R12, RZ ;  /* 0x0000000c02037227 */ /* 0x000fc800078e00ff */
[----:B------:R-:W-:Y:S02]  /*16df0*/  IMAD.MOV R3, RZ, RZ, -R3 ;  /* 0x000000ffff037224 */ /* 0x000fe400078e0a03 */
[----:B------:R-:W-:Y:S02]  /*16e00*/  @!P4 IMAD.MOV R13, RZ, RZ, -R13 ;  /* 0x000000ffff0dc224 */ /* 0x000fe400078e0a0d */
[----:B------:R-:W-:Y:S02]  /*16e10*/  IMAD R12, R24, R3, R12 ;  /* 0x00000003180c7224 */ /* 0x000fe400078e020c */
[----:B------:R-:W-:Y:S01]  /*16e20*/  IMAD.HI.U32 R10, R2, R14, RZ ;  /* 0x0000000e020a7227 */ /* 0x000fe200078e00ff */
[----:B------:R0:W-:Y:S02]  /*16e30*/  STL [R1+0xf0], R13 ;  /* 0x0000f00d01007387 */ /* 0x0001e40000100800 */
[----:B------:R-:W-:Y:S01]  /*16e40*/  ISETP.GT.U32.AND P4, PT, R24, R12, PT ;  /* 0x0000000c1800720c */ /* 0x000fe20003f84070 */
[----:B------:R-:W-:-:S02]  /*16e50*/  IMAD.MOV R10, RZ, RZ, -R10 ;  /* 0x000000ffff0a7224 */ /* 0x000fc400078e0a0a */
[----:B------:R-:W-:Y:S02]  /*16e60*/  @!P1 IMAD.IADD R5, R5, 0x1, -R24 ;  /* 0x0000000105059824 */ /* 0x000fe400078e0a18 */
[----:B------:R-:W-:Y:S01]  /*16e70*/  IMAD R14, R24, R10, R14 ;  /* 0x0000000a180e7224 */ /* 0x000fe200078e020e */
[----:B------:R-:W-:Y:S01]  /*16e80*/  IABS R10, R6 ;  /* 0x00000006000a7213 */ /* 0x000fe20000000000 */
[----:B------:R-:W-:Y:S01]  /*16e90*/  IMAD.HI.U32 R7, R2, R4, RZ ;  /* 0x0000000402077227 */ /* 0x000fe200078e00ff */
[C---:B------:R-:W-:Y:S02]  /*16ea0*/  ISETP.GT.U32.AND P1, PT, R24.reuse, R5, PT ;  /* 0x000000051800720c */ /* 0x040fe40003f24070 */
[----:B------:R-:W-:Y:S01]  /*16eb0*/  ISETP.GT.U32.AND P3, PT, R24, R14, PT ;  /* 0x0000000e1800720c */ /* 0x000fe20003f64070 */
[----:B------:R-:W-:Y:S01]  /*16ec0*/  IMAD.HI.U32 R3, R2, R10, RZ ;  /* 0x0000000a02037227 */ /* 0x000fe200078e00ff */
[----:B0-----:R-:W-:-:S03]  /*16ed0*/  IADD3 R13, R29, 0x4b, RZ ;  /* 0x0000004b1d0d7810 */ /* 0x001fc60007ffe0ff */
[----:B------:R-:W-:Y:S02]  /*16ee0*/  @!P4 IMAD.IADD R12, R12, 0x1, -R24 ;  /* 0x000000010c0cc824 */ /* 0x000fe400078e0a18 */
[----:B------:R-:W-:Y:S01]  /*16ef0*/  IMAD.MOV.U32 R11, RZ, RZ, R8 ;  /* 0x000000ffff0b7224 */ /* 0x000fe200078e0008 */
[----:B------:R-:W-:Y:S01]  /*16f00*/  IABS R8, R9 ;  /* 0x0000000900087213 */ /* 0x000fe20000000000 */
[----:B------:R-:W-:Y:S01]  /*16f10*/  IMAD.MOV R3, RZ, RZ, -R3 ;  /* 0x000000ffff037224 */ /* 0x000fe200078e0a03 */
[----:B------:R-:W-:Y:S01]  /*16f20*/  ISETP.GT.U32.AND P4, PT, R24, R12, PT ;  /* 0x0000000c1800720c */ /* 0x000fe20003f84070 */
[----:B------:R-:W-:Y:S02]  /*16f30*/  IMAD.MOV R7, RZ, RZ, -R7 ;  /* 0x000000ffff077224 */ /* 0x000fe400078e0a07 */
[----:B------:R-:W-:Y:S01]  /*16f40*/  @!P0 IMAD.MOV R11, RZ, RZ, -R11 ;  /* 0x000000ffff0b8224 */ /* 0x000fe200078e0a0b */
[----:B------:R-:W-:Y:S01]  /*16f50*/  ISETP.GE.AND P0, PT, R0, RZ, PT ;  /* 0x000000ff0000720c */ /* 0x000fe20003f06270 */
[C---:B------:R-:W-:Y:S01]  /*16f60*/  IMAD R10, R24.reuse, R3, R10 ;  /* 0x00000003180a7224 */ /* 0x040fe200078e020a */
[----:B------:R-:W-:Y:S01]  /*16f70*/  IADD3 R3, R29, 0x4a, RZ ;  /* 0x0000004a1d037810 */ /* 0x000fe20007ffe0ff */
[----:B------:R-:W-:Y:S01]  /*16f80*/  IMAD R0, R24, R7, R4 ;  /* 0x0000000718007224 */ /* 0x000fe200078e0204 */
[----:B------:R-:W-:Y:S01]  /*16f90*/  IABS R7, R13 ;  /* 0x0000000d00077213 */ /* 0x000fe20000000000 */
[--C-:B------:R-:W-:Y:S01]  /*16fa0*/  @!P3 IMAD.IADD R14, R14, 0x1, -R24.reuse ;  /* 0x000000010e0eb824 */ /* 0x100fe200078e0a18 */
[----:B------:R-:W-:Y:S01]  /*16fb0*/  IABS R19, R3 ;  /* 0x0000000300137213 */ /* 0x000fe20000000000 */
[--C-:B------:R-:W-:Y:S01]  /*16fc0*/  @!P1 IMAD.IADD R5, R5, 0x1, -R24.reuse ;  /* 0x0000000105059824 */ /* 0x100fe200078e0a18 */
[----:B------:R0:W-:Y:S01]  /*16fd0*/  STL [R1+0xf4], R11 ;  /* 0x0000f40b01007387 */ /* 0x0001e20000100800 */
[----:B------:R-:W-:Y:S01]  /*16fe0*/  ISETP.GT.U32.AND P1, PT, R24, R0, PT ;  /* 0x000000001800720c */ /* 0x000fe20003f24070 */
[----:B------:R-:W-:Y:S01]  /*16ff0*/  @!P4 IMAD.IADD R12, R12, 0x1, -R24 ;  /* 0x000000010c0cc824 */ /* 0x000fe200078e0a18 */
[----:B------:R-:W-:Y:S01]  /*17000*/  ISETP.GT.U32.AND P3, PT, R24, R14, PT ;  /* 0x0000000e1800720c */ /* 0x000fe20003f64070 */
[----:B------:R-:W-:Y:S01]  /*17010*/  IMAD.HI.U32 R18, R2, R19, RZ ;  /* 0x0000001302127227 */ /* 0x000fe200078e00ff */
[----:B------:R-:W-:-:S02]  /*17020*/  ISETP.GT.U32.AND P4, PT, R24, R10, PT ;  /* 0x0000000a1800720c */ /* 0x000fc40003f84070 */
[----:B------:R-:W-:Y:S01]  /*17030*/  IADD3 R4, R29, 0x48, RZ ;  /* 0x000000481d047810 */ /* 0x000fe20007ffe0ff */
[----:B------:R-:W-:Y:S02]  /*17040*/  IMAD.MOV R18, RZ, RZ, -R18 ;  /* 0x000000ffff127224 */ /* 0x000fe400078e0a12 */
[----:B0-----:R-:W-:-:S04]  /*17050*/  IMAD.HI.U32 R11, R2, R7, RZ ;  /* 0x00000007020b7227 */ /* 0x001fc800078e00ff */
[----:B------:R-:W-:Y:S02]  /*17060*/  IMAD.MOV R11, RZ, RZ, -R11 ;  /* 0x000000ffff0b7224 */ /* 0x000fe400078e0a0b */
[C---:B------:R-:W-:Y:S02]  /*17070*/  IMAD R18, R24.reuse, R18, R19 ;  /* 0x0000001218127224 */ /* 0x040fe400078e0213 */
[----:B------:R-:W-:Y:S02]  /*17080*/  IMAD R7, R24, R11, R7 ;  /* 0x0000000b18077224 */ /* 0x000fe400078e0207 */
[--C-:B------:R-:W-:Y:S02]  /*17090*/  @!P1 IMAD.IADD R0, R0, 0x1, -R24.reuse ;  /* 0x0000000100009824 */ /* 0x100fe400078e0a18 */
[--C-:B------:R-:W-:Y:S01]  /*170a0*/  @!P3 IMAD.IADD R14, R14, 0x1, -R24.reuse ;  /* 0x000000010e0eb824 */ /* 0x100fe200078e0a18 */
[----:B------:R-:W-:Y:S01]  /*170b0*/  ISETP.GT.U32.AND P1, PT, R24, R7, PT ;  /* 0x000000071800720c */ /* 0x000fe20003f24070 */
[----:B------:R-:W-:Y:S01]  /*170c0*/  @!P4 IMAD.IADD R10, R10, 0x1, -R24 ;  /* 0x000000010a0ac824 */ /* 0x000fe200078e0a18 */
[----:B------:R-:W-:Y:S01]  /*170d0*/  ISETP.GT.U32.AND P4, PT, R24, R18, PT ;  /* 0x000000121800720c */ /* 0x000fe20003f84070 */
[----:B------:R-:W-:Y:S01]  /*170e0*/  IMAD.MOV.U32 R21, RZ, RZ, R14 ;  /* 0x000000ffff157224 */ /* 0x000fe200078e000e */
[----:B------:R-:W-:Y:S01]  /*170f0*/  ISETP.GE.AND P3, PT, R6, RZ, PT ;  /* 0x000000ff0600720c */ /* 0x000fe20003f66270 */
[----:B------:R-:W-:Y:S01]  /*17100*/  IMAD.MOV.U32 R19, RZ, RZ, R5 ;  /* 0x000000ffff137224 */ /* 0x000fe200078e0005 */
[----:B------:R-:W-:Y:S01]  /*17110*/  IABS R6, R4 ;  /* 0x0000000400067213 */ /* 0x000fe20000000000 */
[----:B------:R-:W-:Y:S01]  /*17120*/  @!P2 IMAD.MOV R21, RZ, RZ, -R21 ;  /* 0x000000ffff15a224 */ /* 0x000fe200078e0a15 */
[----:B------:R-:W-:Y:S01]  /*17130*/  ISETP.GT.U32.AND P2, PT, R24, R0, PT ;  /* 0x000000001800720c */ /* 0x000fe20003f44070 */
[----:B------:R-:W-:-:S03]  /*17140*/  IMAD.HI.U32 R11, R2, R8, RZ ;  /* 0x00000008020b7227 */ /* 0x000fc600078e00ff */
[----:B------:R-:W-:Y:S01]  /*17150*/  STL [R1+0xe4], R21 ;  /* 0x0000e41501007387 */ /* 0x000fe20000100800 */
[----:B------:R-:W-:-:S04]  /*17160*/  IMAD.HI.U32 R15, R2, R6, RZ ;  /* 0x00000006020f7227 */ /* 0x000fc800078e00ff */
[--C-:B------:R-:W-:Y:S01]  /*17170*/  @!P1 IMAD.IADD R7, R7, 0x1, -R24.reuse ;  /* 0x0000000107079824 */ /* 0x100fe200078e0a18 */
[----:B------:R-:W-:Y:S01]  /*17180*/  ISETP.GT.U32.AND P1, PT, R24, R10, PT ;  /* 0x0000000a1800720c */ /* 0x000fe20003f24070 */
[----:B------:R-:W-:Y:S02]  /*17190*/  IMAD.MOV R15, RZ, RZ, -R15 ;  /* 0x000000ffff0f7224 */ /* 0x000fe400078e0a0f */
[----:B------:R-:W-:Y:S01]  /*171a0*/  @!P4 IMAD.IADD R18, R18, 0x1, -R24 ;  /* 0x000000011212c824 */ /* 0x000fe200078e0a18 */
[C---:B------:R-:W-:Y:S01]  /*171b0*/  ISETP.GT.U32.AND P4, PT, R24.reuse, R7, PT ;  /* 0x000000071800720c */ /* 0x040fe20003f84070 */
[C---:B------:R-:W-:Y:S02]  /*171c0*/  IMAD R17, R24.reuse, R20, R17 ;  /* 0x0000001418117224 */ /* 0x040fe400078e0211 */
[C---:B------:R-:W-:Y:S01]  /*171d0*/  IMAD R6, R24.reuse, R15, R6 ;  /* 0x0000000f18067224 */ /* 0x040fe200078e0206 */
[C---:B------:R-:W-:Y:S01]  /*171e0*/  IADD3 R15, R29.reuse, 0x46, RZ ;  /* 0x000000461d0f7810 */ /* 0x040fe20007ffe0ff */
[----:B------:R-:W-:Y:S01]  /*171f0*/  @!P5 IMAD.MOV R19, RZ, RZ, -R19 ;  /* 0x000000ffff13d224 */ /* 0x000fe200078e0a13 */
[C---:B------:R-:W-:Y:S01]  /*17200*/  ISETP.GT.U32.AND P5, PT, R24.reuse, R18, PT ;  /* 0x000000121800720c */ /* 0x040fe20003fa4070 */
[----:B------:R-:W-:Y:S01]  /*17210*/  IMAD.MOV R11, RZ, RZ, -R11 ;  /* 0x000000ffff0b7224 */ /* 0x000fe200078e0a0b */
[----:B------:R-:W-:Y:S01]  /*17220*/  IABS R14, R15 ;  /* 0x0000000f000e7213 */ /* 0x000fe20000000000 */
[----:B------:R-:W-:Y:S01]  /*17230*/  @!P6 IMAD.MOV R12, RZ, RZ, -R12 ;  /* 0x000000ffff0ce224 */ /* 0x000fe200078e0a0c */
[----:B------:R-:W-:Y:S01]  /*17240*/  ISETP.GT.U32.AND P6, PT, R24, R17, PT ;  /* 0x000000111800720c */ /* 0x000fe20003fc4070 */
        /* <DEDUP_REMOVED lines=8> */
[----:B------:R-:W-:Y:S01]  /*172d0*/  @!P5 IMAD.IADD R18, R18, 0x1, -R24 ;  /* 0x000000011212d824 */ /* 0x000fe200078e0a18 */
[----:B------:R-:W-:Y:S01]  /*172e0*/  ISETP.GE.AND P1, PT, R13, RZ, PT ;  /* 0x000000ff0d00720c */ /* 0x000fe20003f26270 */
[----:B------:R-:W-:Y:S01]  /*172f0*/  IMAD.MOV.U32 R20, RZ, RZ, R0 ;  /* 0x000000ffff147224 */ /* 0x000fe200078e0000 */
[----:B------:R-:W-:Y:S01]  /*17300*/  IABS R5, R11 ;  /* 0x0000000b00057213 */ /* 0x000fe20000000000 */
[--C-:B------:R-:W-:Y:S01]  /*17310*/  @!P6 IMAD.IADD R17, R17, 0x1, -R24.reuse ;  /* 0x000000011111e824 */ /* 0x100fe200078e0a18 */
[----:B------:R-:W-:Y:S01]  /*17320*/  ISETP.GE.AND P5, PT, R3, RZ, PT ;  /* 0x000000ff0300720c */ /* 0x000fe20003fa6270 */
[----:B------:R-:W-:Y:S01]  /*17330*/  @!P2 IMAD.IADD R6, R6, 0x1, -R24 ;  /* 0x000000010606a824 */ /* 0x000fe200078e0a18 */
[----:B------:R1:W-:Y:S01]  /*17340*/  STL [R1+0xd8], R12 ;  /* 0x0000d80c01007387 */ /* 0x0003e20000100800 */
[----:B0-----:R-:W-:Y:S01]  /*17350*/  IMAD.MOV.U32 R19, RZ, RZ, R10 ;  /* 0x000000ffff137224 */ /* 0x001fe200078e000a */
[----:B------:R-:W-:Y:S01]  /*17360*/  ISETP.GE.AND P2, PT, R4, RZ, PT ;  /* 0x000000ff0400720c */ /* 0x000fe20003f46270 */
[----:B------:R-:W-:Y:S01]  /*17370*/  IMAD.HI.U32 R13, R2, R14, RZ ;  /* 0x0000000e020d7227 */ /* 0x000fe200078e00ff */
[----:B------:R-:W-:-:S02]  /*17380*/  IADD3 R0, R29, 0x44, RZ ;  /* 0x000000441d007810 */ /* 0x000fc40007ffe0ff */
[----:B------:R-:W-:Y:S01]  /*17390*/  ISETP.GE.AND P6, PT, R16, RZ, PT ;  /* 0x000000ff1000720c */ /* 0x000fe20003fc6270 */
[----:B------:R-:W-:Y:S01]  /*173a0*/  @!P0 IMAD.MOV R20, RZ, RZ, -R20 ;  /* 0x000000ffff148224 */ /* 0x000fe200078e0a14 */
[C---:B------:R-:W-:Y:S01]  /*173b0*/  ISETP.GT.U32.AND P0, PT, R24.reuse, R17, PT ;  /* 0x000000111800720c */ /* 0x040fe20003f04070 */
[----:B------:R-:W-:Y:S01]  /*173c0*/  @!P3 IMAD.MOV R19, RZ, RZ, -R19 ;  /* 0x000000ffff13b224 */ /* 0x000fe200078e0a13 */
[----:B------:R-:W-:Y:S01]  /*173d0*/  ISETP.GT.U32.AND P3, PT, R24, R6, PT ;  /* 0x000000061800720c */ /* 0x000fe20003f64070 */
[----:B-1----:R-:W-:Y:S01]  /*173e0*/  IMAD.HI.U32 R12, R2, R5, RZ ;  /* 0x00000005020c7227 */ /* 0x002fe200078e00ff */
[----:B------:R-:W-:Y:S03]  /*173f0*/  STL [R1+0xb8], R20 ;  /* 0x0000b81401007387 */ /* 0x000fe60000100800 */
[----:B------:R-:W-:Y:S01]  /*17400*/  IMAD.MOV R13, RZ, RZ, -R13 ;  /* 0x000000ffff0d7224 */ /* 0x000fe200078e0a0d */
[----:B------:R-:W-:Y:S01]  /*17410*/  STL [R1+0xb4], R19 ;  /* 0x0000b41301007387 */ /* 0x000fe20000100800 */
[----:B------:R-:W-:-:S02]  /*17420*/  IMAD.MOV R12, RZ, RZ, -R12 ;  /* 0x000000ffff0c7224 */ /* 0x000fc400078e0a0c */
[----:B------:R-:W-:Y:S01]  /*17430*/  IMAD.MOV.U32 R10, RZ, RZ, R18 ;  /* 0x000000ffff0a7224 */ /* 0x000fe200078e0012 */
[C---:B------:R-:W-:Y:S01]  /*17440*/  IADD3 R18, R29.reuse, 0x16, RZ ;  /* 0x000000161d127810 */ /* 0x040fe20007ffe0ff */
[----:B------:R-:W-:Y:S02]  /*17450*/  @!P4 IMAD.IADD R8, R8, 0x1, -R24 ;  /* 0x000000010808c824 */ /* 0x000fe400078e0a18 */
[----:B------:R-:W-:Y:S02]  /*17460*/  @!P1 IMAD.MOV R7, RZ, RZ, -R7 ;  /* 0x000000ffff079224 */ /* 0x000fe400078e0a07 */
[C---:B------:R-:W-:Y:S01]  /*17470*/  IMAD R3, R24.reuse, R13, R14 ;  /* 0x0000000d18037224 */ /* 0x040fe200078e020e */
[C---:B------:R-:W-:Y:S01]  /*17480*/  ISETP.GT.U32.AND P4, PT, R24.reuse, R8, PT ;  /* 0x000000081800720c */ /* 0x040fe20003f84070 */
[C---:B------:R-:W-:Y:S01]  /*17490*/  IMAD R4, R24.reuse, R12, R5 ;  /* 0x0000000c18047224 */ /* 0x040fe200078e0205 */
[----:B------:R-:W-:Y:S01]  /*174a0*/  IADD3 R5, R29, 0x43, RZ ;  /* 0x000000431d057810 */ /* 0x000fe20007ffe0ff */
[----:B------:R-:W-:Y:S01]  /*174b0*/  @!P5 IMAD.MOV R10, RZ, RZ, -R10 ;  /* 0x000000ffff0ad224 */ /* 0x000fe200078e0a0a */
[----:B------:R0:W-:Y:S01]  /*174c0*/  STL [R1+0xb0], R7 ;  /* 0x0000b00701007387 */ /* 0x0001e20000100800 */
[C---:B------:R-:W-:Y:S01]  /*174d0*/  ISETP.GT.U32.AND P1, PT, R24.reuse, R3, PT ;  /* 0x000000031800720c */ /* 0x040fe20003f24070 */
[--C-:B------:R-:W-:Y:S01]  /*174e0*/  @!P0 IMAD.IADD R17, R17, 0x1, -R24.reuse ;  /* 0x0000000111118824 */ /* 0x100fe200078e0a18 */
[----:B------:R-:W-:Y:S01]  /*174f0*/  ISETP.GT.U32.AND P0, PT, R24, R4, PT ;  /* 0x000000041800720c */ /* 0x000fe20003f04070 */
[----:B------:R1:W-:Y:S01]  /*17500*/  STL [R1+0xac], R10 ;  /* 0x0000ac0a01007387 */ /* 0x0003e20000100800 */
[--C-:B------:R-:W-:Y:S01]  /*17510*/  @!P3 IMAD.IADD R6, R6, 0x1, -R24.reuse ;  /* 0x000000010606b824 */ /* 0x100fe200078e0a18 */
[----:B------:R-:W-:Y:S01]  /*17520*/  ISETP.GE.AND P3, PT, R15, RZ, PT ;  /* 0x000000ff0f00720c */ /* 0x000fe20003f66270 */
[----:B------:R-:W-:Y:S01]  /*17530*/  IMAD.MOV.U32 R13, RZ, RZ, R17 ;  /* 0x000000ffff0d7224 */ /* 0x000fe200078e0011 */
[----:B------:R-:W-:Y:S01]  /*17540*/  ISETP.GE.AND P5, PT, R9, RZ, PT ;  /* 0x000000ff0900720c */ /* 0x000fe20003fa6270 */
[----:B------:R-:W-:Y:S01]  /*17550*/  @!P4 IMAD.IADD R8, R8, 0x1, -R24 ;  /* 0x000000010808c824 */ /* 0x000fe200078e0a18 */
[----:B0-----:R-:W-:Y:S01]  /*17560*/  IABS R7, R5 ;  /* 0x0000000500077213 */ /* 0x001fe20000000000 */
[----:B------:R-:W-:Y:S01]  /*17570*/  IMAD.MOV.U32 R12, RZ, RZ, R6 ;  /* 0x000000ffff0c7224 */ /* 0x000fe200078e0006 */
[----:B------:R-:W-:Y:S01]  /*17580*/  ISETP.GE.AND P4, PT, R11, RZ, PT ;  /* 0x000000ff0b00720c */ /* 0x000fe20003f86270 */
[----:B------:R-:W-:Y:S01]  /*17590*/  IMAD.MOV.U32 R28, RZ, RZ, R8 ;  /* 0x000000ffff1c7224 */ /* 0x000fe200078e0008 */
[----:B-1----:R-:W-:Y:S01]  /*175a0*/  IABS R10, R0 ;  /* 0x00000000000a7213 */ /* 0x002fe20000000000 */
[----:B------:R-:W-:Y:S01]  /*175b0*/  IMAD.MOV.U32 R15, RZ, RZ, R7 ;  /* 0x000000ffff0f7224 */ /* 0x000fe200078e0007 */
[----:B------:R-:W-:Y:S01]  /*175c0*/  IABS R19, R18 ;  /* 0x0000001200137213 */ /* 0x000fe20000000000 */
[----:B------:R-:W-:Y:S01]  /*175d0*/  @!P1 IMAD.IADD R3, R3, 0x1, -R24 ;  /* 0x0000000103039824 */ /* 0x000fe200078e0a18 */
[----:B------:R-:W-:Y:S01]  /*175e0*/  ISETP.GE.AND P1, PT, R0, RZ, PT ;  /* 0x000000ff0000720c */ /* 0x000fe20003f26270 */
[----:B------:R-:W-:-:S04]  /*175f0*/  IMAD.HI.U32 R7, R2, R10, RZ ;  /* 0x0000000a02077227 */ /* 0x000fc800078e00ff */
[----:B------:R-:W-:Y:S02]  /*17600*/  IMAD.MOV R7, RZ, RZ, -R7 ;  /* 0x000000ffff077224 */ /* 0x000fe400078e0a07 */
[----:B------:R-:W-:Y:S01]  /*17610*/  @!P0 IMAD.IADD R4, R4, 0x1, -R24 ;  /* 0x0000000104048824 */ /* 0x000fe200078e0a18 */
[C---:B------:R-:W-:Y:S01]  /*17620*/  ISETP.GT.U32.AND P0, PT, R24.reuse, R3, PT ;  /* 0x000000031800720c */ /* 0x040fe20003f04070 */
[C---:B------:R-:W-:Y:S02]  /*17630*/  IMAD R10, R24.reuse, R7, R10 ;  /* 0x00000007180a7224 */ /* 0x040fe400078e020a */
[----:B------:R-:W-:Y:S02]  /*17640*/  @!P5 IMAD.MOV R28, RZ, RZ, -R28 ;  /* 0x000000ffff1cd224 */ /* 0x000fe400078e0a1c */
[----:B------:R-:W-:Y:S01]  /*17650*/  @!P6 IMAD.MOV R13, RZ, RZ, -R13 ;  /* 0x000000ffff0de224 */ /* 0x000fe200078e0a0d */
[----:B------:R-:W-:Y:S01]  /*17660*/  ISETP.GT.U32.AND P5, PT, R24, R10, PT ;  /* 0x0000000a1800720c */ /* 0x000fe20003fa4070 */
[----:B------:R-:W-:Y:S01]  /*17670*/  IMAD.HI.U32 R0, R2, R15, RZ ;  /* 0x0000000f02007227 */ /* 0x000fe200078e00ff */
[----:B------:R-:W-:-:S02]  /*17680*/  ISETP.GT.U32.AND P6, PT, R24, R4, PT ;  /* 0x000000041800720c */ /* 0x000fc40003fc4070 */
[----:B------:R-:W-:Y:S01]  /*17690*/  STL [R1+0x8], R13 ;  /* 0x0000080d01007387 */ /* 0x000fe20000100800 */
[----:B------:R-:W-:Y:S01]  /*176a0*/  @!P2 IMAD.MOV R12, RZ, RZ, -R12 ;  /* 0x000000ffff0ca224 */ /* 0x000fe200078e0a0c */
[----:B------:R-:W-:Y:S01]  /*176b0*/  ISETP.GE.AND P2, PT, R5, RZ, PT ;  /* 0x000000ff0500720c */ /* 0x000fe20003f46270 */
[----:B------:R-:W-:Y:S01]  /*176c0*/  IMAD.MOV R0, RZ, RZ, -R0 ;  /* 0x000000ffff007224 */ /* 0x000fe200078e0a00 */
[----:B------:R-:W-:Y:S01]  /*176d0*/  IADD3 R5, R29, 0x41, RZ ;  /* 0x000000411d057810 */ /* 0x000fe20007ffe0ff */
[--C-:B------:R-:W-:Y:S01]  /*176e0*/  @!P0 IMAD.IADD R3, R3, 0x1, -R24.reuse ;  /* 0x0000000103038824 */ /* 0x100fe200078e0a18 */
[----:B------:R0:W-:Y:S01]  /*176f0*/  STL [R1+0x4], R12 ;  /* 0x0000040c01007387 */ /* 0x0001e20000100800 */
[----:B------:R-:W-:Y:S01]  /*17700*/  IMAD R15, R24, R0, R15 ;  /* 0x00000000180f7224 */ /* 0x000fe200078e020f */
[C---:B------:R-:W-:Y:S01]  /*17710*/  IADD3 R0, R29.reuse, 0x40, RZ ;  /* 0x000000401d007810 */ /* 0x040fe20007ffe0ff */
[--C-:B------:R-:W-:Y:S01]  /*17720*/  @!P5 IMAD.IADD R10, R10, 0x1, -R24.reuse ;  /* 0x000000010a0ad824 */ /* 0x100fe200078e0a18 */
[----:B------:R-:W-:Y:S01]  /*17730*/  IABS R8, R5 ;  /* 0x0000000500087213 */ /* 0x000fe20000000000 */
[----:B------:R-:W-:Y:S01]  /*17740*/  @!P6 IMAD.IADD R4, R4, 0x1, -R24 ;  /* 0x000000010404e824 */ /* 0x000fe200078e0a18 */
[C---:B------:R-:W-:Y:S01]  /*17750*/  ISETP.GT.U32.AND P6, PT, R24.reuse, R15, PT ;  /* 0x0000000f1800720c */ /* 0x040fe20003fc4070 */
[----:B------:R-:W-:Y:S01]  /*17760*/  @!P3 IMAD.MOV R3, RZ, RZ, -R3 ;  /* 0x000000ffff03b224 */ /* 0x000fe200078e0a03 */
[----:B------:R-:W-:Y:S01]  /*17770*/  ISETP.GT.U32.AND P5, PT, R24, R10, PT ;  /* 0x0000000a1800720c */ /* 0x000fe20003fa4070 */
[----:B------:R-:W-:Y:S01]  /*17780*/  IMAD.HI.U32 R6, R2, R8, RZ ;  /* 0x0000000802067227 */ /* 0x000fe200078e00ff */
[----:B0-----:R-:W-:Y:S01]  /*17790*/  IADD3 R12, R29, 0x42, RZ ;  /* 0x000000421d0c7810 */ /* 0x001fe20007ffe0ff */
[----:B------:R-:W-:Y:S01]  /*177a0*/  STL [R1+0x1df4], R28 ;  /* 0x001df41c01007387 */ /* 0x000fe20000100800 */
[----:B------:R-:W-:Y:S01]  /*177b0*/  IABS R7, R0 ;  /* 0x0000000000077213 */ /* 0x000fe20000000000 */
[----:B------:R-:W-:Y:S01]  /*177c0*/  IMAD.MOV R6, RZ, RZ, -R6 ;  /* 0x000000ffff067224 */ /* 0x000fe200078e0a06 */
[----:B------:R-:W-:Y:S01]  /*177d0*/  ISETP.GE.AND P0, PT, R12, RZ, PT ;  /* 0x000000ff0c00720c */ /* 0x000fe20003f06270 */
[----:B------:R-:W-:Y:S01]  /*177e0*/  IMAD.MOV.U32 R11, RZ, RZ, R4 ;  /* 0x000000ffff0b7224 */ /* 0x000fe200078e0004 */
[----:B------:R-:W-:Y:S01]  /*177f0*/  IABS R12, R12 ;  /* 0x0000000c000c7213 */ /* 0x000fe20000000000 */
[----:B------:R-:W-:Y:S01]  /*17800*/  IMAD R8, R24, R6, R8 ;  /* 0x0000000618087224 */ /* 0x000fe200078e0208 */
[----:B------:R-:W-:Y:S01]  /*17810*/  ISETP.GE.AND P3, PT, R5, RZ, PT ;  /* 0x000000ff0500720c */ /* 0x000fe20003f66270 */
[----:B------:R-:W-:Y:S01]  /*17820*/  @!P6 IMAD.IADD R15, R15, 0x1, -R24 ;  /* 0x000000010f0fe824 */ /* 0x000fe200078e0a18 */
[----:B------:R0:W-:Y:S01]  /*17830*/  STL [R1+0x1df8], R3 ;  /* 0x001df80301007387 */ /* 0x0001e20000100800 */
[----:B------:R-:W-:Y:S01]  /*17840*/  IMAD.HI.U32 R9, R2, R12, RZ ;  /* 0x0000000c02097227 */ /* 0x000fe200078e00ff */
[----:B------:R-:W-:-:S02]  /*17850*/  IADD3 R4, R29, 0x3c, RZ ;  /* 0x0000003c1d047810 */ /* 0x000fc40007ffe0ff */
[----:B------:R-:W-:Y:S01]  /*17860*/  ISETP.GT.U32.AND P6, PT, R24, R15, PT ;  /* 0x0000000f1800720c */ /* 0x000fe20003fc4070 */
[----:B------:R-:W-:Y:S02]  /*17870*/  IMAD.MOV R9, RZ, RZ, -R9 ;  /* 0x000000ffff097224 */ /* 0x000fe400078e0a09 */
[----:B------:R-:W-:Y:S02]  /*17880*/  @!P5 IMAD.IADD R10, R10, 0x1, -R24 ;  /* 0x000000010a0ad824 */ /* 0x000fe400078e0a18 */
[----:B------:R-:W-:Y:S01]  /*17890*/  IMAD R12, R24, R9, R12 ;  /* 0x00000009180c7224 */ /* 0x000fe200078e020c */
[----:B------:R-:W-:Y:S01]  /*178a0*/  IABS R9, R4 ;  /* 0x0000000400097213 */ /* 0x000fe20000000000 */
[----:B------:R-:W-:-:S03]  /*178b0*/  IMAD.HI.U32 R5, R2, R7, RZ ;  /* 0x0000000702057227 */ /* 0x000fc600078e00ff */
[C---:B------:R-:W-:Y:S01]  /*178c0*/  ISETP.GT.U32.AND P5, PT, R24.reuse, R12, PT ;  /* 0x0000000c1800720c */ /* 0x040fe20003fa4070 */
[----:B------:R-:W-:Y:S02]  /*178d0*/  IMAD.MOV R5, RZ, RZ, -R5 ;  /* 0x000000ffff057224 */ /* 0x000fe400078e0a05 */
[----:B------:R-:W-:Y:S01]  /*178e0*/  @!P6 IMAD.IADD R15, R15, 0x1, -R24 ;  /* 0x000000010f0fe824 */ /* 0x000fe200078e0a18 */
[C---:B------:R-:W-:Y:S01]  /*178f0*/  ISETP.GT.U32.AND P6, PT, R24.reuse, R8, PT ;  /* 0x000000081800720c */ /* 0x040fe20003fc4070 */
[----:B------:R-:W-:Y:S01]  /*17900*/  IMAD R7, R24, R5, R7 ;  /* 0x0000000518077224 */ /* 0x000fe200078e0207 */
[C---:B------:R-:W-:Y:S01]  /*17910*/  IADD3 R5, R29.reuse, 0x3d, RZ ;  /* 0x0000003d1d057810 */ /* 0x040fe20007ffe0ff */
[----:B------:R-:W-:Y:S01]  /*17920*/  @!P4 IMAD.MOV R11, RZ, RZ, -R11 ;  /* 0x000000ffff0bc224 */ /* 0x000fe200078e0a0b */
[----:B------:R-:W-:Y:S01]  /*17930*/  ISETP.GE.AND P4, PT, R0, RZ, PT ;  /* 0x000000ff0000720c */ /* 0x000fe20003f86270 */
[----:B0-----:R-:W-:Y:S01]  /*17940*/  IMAD.MOV.U32 R3, RZ, RZ, R10 ;  /* 0x000000ffff037224 */ /* 0x001fe200078e000a */
[----:B------:R-:W-:Y:S01]  /*17950*/  IADD3 R0, R29, 0x3f, RZ ;  /* 0x0000003f1d007810 */ /* 0x000fe20007ffe0ff */
[----:B------:R-:W-:Y:S01]  /*17960*/  IMAD.HI.U32 R20, R2, R19, RZ ;  /* 0x0000001302147227 */ /* 0x000fe200078e00ff */
[----:B------:R0:W-:Y:S01]  /*17970*/  STL [R1+0xa8], R11 ;  /* 0x0000a80b01007387 */ /* 0x0001e20000100800 */
[----:B------:R-:W-:-:S02]  /*17980*/  IABS R13, R5 ;  /* 0x00000005000d7213 */ /* 0x000fc40000000000 */
[--C-:B------:R-:W-:Y:S01]  /*17990*/  @!P5 IMAD.IADD R12, R12, 0x1, -R24.reuse ;  /* 0x000000010c0cd824 */ /* 0x100fe200078e0a18 */
[----:B------:R-:W-:Y:S01]  /*179a0*/  ISETP.GT.U32.AND P5, PT, R24, R7, PT ;  /* 0x000000071800720c */ /* 0x000fe20003fa4070 */
[----:B------:R-:W-:Y:S01]  /*179b0*/  @!P1 IMAD.MOV R3, RZ, RZ, -R3 ;  /* 0x000000ffff039224 */ /* 0x000fe200078e0a03 */
[----:B------:R-:W-:Y:S01]  /*179c0*/  IABS R6, R0 ;  /* 0x0000000000067213 */ /* 0x000fe20000000000 */
[----:B------:R-:W-:Y:S01]  /*179d0*/  @!P6 IMAD.IADD R8, R8, 0x1, -R24 ;  /* 0x000000010808e824 */ /* 0x000fe200078e0a18 */
[----:B------:R-:W-:Y:S01]  /*179e0*/  ISETP.GT.U32.AND P1, PT, R24, R12, PT ;  /* 0x0000000c1800720c */ /* 0x000fe20003f24070 */
[----:B------:R-:W-:Y:S01]  /*179f0*/  IMAD.MOV R20, RZ, RZ, -R20 ;  /* 0x000000ffff147224 */ /* 0x000fe200078e0a14 */
[----:B------:R1:W-:Y:S01]  /*17a00*/  STL [R1+0xa4], R3 ;  /* 0x0000a40301007387 */ /* 0x0003e20000100800 */
[----:B------:R-:W-:Y:S01]  /*17a10*/  IMAD.HI.U32 R10, R2, R6, RZ ;  /* 0x00000006020a7227 */ /* 0x000fe200078e00ff */
[----:B0-----:R-:W-:Y:S02]  /*17a20*/  IADD3 R11, R29, 0x3e, RZ ;  /* 0x0000003e1d0b7810 */ /* 0x001fe40007ffe0ff */
[----:B------:R-:W-:Y:S01]  /*17a30*/  ISETP.GT.U32.AND P6, PT, R24, R8, PT ;  /* 0x000000081800720c */ /* 0x000fe20003fc4070 */
[----:B------:R-:W-:Y:S01]  /*17a40*/  IMAD.MOV R10, RZ, RZ, -R10 ;  /* 0x000000ffff0a7224 */ /* 0x000fe200078e0a0a */
[----:B------:R-:W-:Y:S01]  /*17a50*/  IABS R14, R11 ;  /* 0x0000000b000e7213 */ /* 0x000fe20000000000 */
[----:B------:R-:W-:-:S02]  /*17a60*/  @!P5 IMAD.IADD R7, R7, 0x1, -R24 ;  /* 0x000000010707d824 */ /* 0x000fc400078e0a18 */
[----:B-1----:R-:W-:-:S03]  /*17a70*/  IMAD.MOV.U32 R3, RZ, RZ, R15 ;  /* 0x000000ffff037224 */ /* 0x002fc600078e000f */
[----:B------:R-:W-:Y:S01]  /*17a80*/  ISETP.GT.U32.AND P5, PT, R24, R7, PT ;  /* 0x000000071800720c */ /* 0x000fe20003fa4070 */
[----:B------:R-:W-:Y:S02]  /*17a90*/  @!P1 IMAD.IADD R12, R12, 0x1, -R24 ;  /* 0x000000010c0c9824 */ /* 0x000fe400078e0a18 */
[----:B------:R-:W-:Y:S01]  /*17aa0*/  @!P2 IMAD.MOV R3, RZ, RZ, -R3 ;  /* 0x000000ffff03a224 */ /* 0x000fe200078e0a03 */
[----:B------:R-:W-:Y:S01]  /*17ab0*/  ISETP.GE.AND P2, PT, R0, RZ, PT ;  /* 0x000000ff0000720c */ /* 0x000fe20003f46270 */
[----:B------:R-:W-:Y:S02]  /*17ac0*/  IMAD R0, R24, R10, R6 ;  /* 0x0000000a18007224 */ /* 0x000fe400078e0206 */
[----:B------:R-:W-:Y:S01]  /*17ad0*/  IMAD.HI.U32 R6, R2, R13, RZ ;  /* 0x0000000d02067227 */ /* 0x000fe200078e00ff */
[----:B------:R0:W-:Y:S02]  /*17ae0*/  STL [R1+0xa0], R3 ;  /* 0x0000a00301007387 */ /* 0x0001e40000100800 */
[----:B------:R-:W-:Y:S01]  /*17af0*/  ISETP.GT.U32.AND P1, PT, R24, R0, PT ;  /* 0x000000001800720c */ /* 0x000fe20003f24070 */
[----:B------:R-:W-:-:S04]  /*17b00*/  IMAD.HI.U32 R15, R2, R14, RZ ;  /* 0x0000000e020f7227 */ /* 0x000fc800078e00ff */
[----:B------:R-:W-:-:S04]  /*17b10*/  IMAD.HI.U32 R10, R2, R9, RZ ;  /* 0x00000009020a7227 */ /* 0x000fc800078e00ff */
[----:B0-----:R-:W-:Y:S02]  /*17b20*/  IMAD.MOV.U32 R3, RZ, RZ, R12 ;  /* 0x000000ffff037224 */ /* 0x001fe400078e000c */
[----:B------:R-:W-:Y:S02]  /*17b30*/  IMAD.MOV R6, RZ, RZ, -R6 ;  /* 0x000000ffff067224 */ /* 0x000fe400078e0a06 */
[----:B------:R-:W-:Y:S02]  /*17b40*/  @!P0 IMAD.MOV R3, RZ, RZ, -R3 ;  /* 0x000000ffff038224 */ /* 0x000fe400078e0a03 */
[----:B------:R-:W-:Y:S02]  /*17b50*/  IMAD.MOV R15, RZ, RZ, -R15 ;  /* 0x000000ffff0f7224 */ /* 0x000fe400078e0a0f */
[----:B------:R-:W-:Y:S01]  /*17b60*/  IMAD.MOV R10, RZ, RZ, -R10 ;  /* 0x000000ffff0a7224 */ /* 0x000fe200078e0a0a */
[----:B------:R0:W-:Y:S01]  /*17b70*/  STL [R1+0x88], R3 ;  /* 0x0000880301007387 */ /* 0x0001e20000100800 */
[----:B------:R-:W-:Y:S01]  /*17b80*/  IMAD R13, R24, R6, R13 ;  /* 0x00000006180d7224 */ /* 0x000fe200078e020d */
[----:B------:R-:W-:Y:S01]  /*17b90*/  IADD3 R6, R29, 0x3b, RZ ;  /* 0x0000003b1d067810 */ /* 0x000fe20007ffe0ff */
[----:B------:R-:W-:-:S02]  /*17ba0*/  @!P5 IMAD.IADD R7, R7, 0x1, -R24 ;  /* 0x000000010707d824 */ /* 0x000fc400078e0a18 */
[----:B------:R-:W-:Y:S01]  /*17bb0*/  @!P6 IMAD.IADD R8, R8, 0x1, -R24 ;  /* 0x000000010808e824 */ /* 0x000fe200078e0a18 */
[----:B------:R-:W-:Y:S01]  /*17bc0*/  ISETP.GE.AND P6, PT, R11, RZ, PT ;  /* 0x000000ff0b00720c */ /* 0x000fe20003fc6270 */
[C---:B------:R-:W-:Y:S01]  /*17bd0*/  IMAD R11, R24.reuse, R15, R14 ;  /* 0x0000000f180b7224 */ /* 0x040fe200078e020e */
[C---:B------:R-:W-:Y:S01]  /*17be0*/  ISETP.GT.U32.AND P5, PT, R24.reuse, R13, PT ;  /* 0x0000000d1800720c */ /* 0x040fe20003fa4070 */
[C---:B------:R-:W-:Y:S01]  /*17bf0*/  IMAD R9, R24.reuse, R10, R9 ;  /* 0x0000000a18097224 */ /* 0x040fe200078e0209 */
[----:B------:R-:W-:Y:S01]  /*17c00*/  IABS R12, R6 ;  /* 0x00000006000c7213 */ /* 0x000fe20000000000 */
[----:B0-----:R-:W-:Y:S01]  /*17c10*/  IMAD.MOV.U32 R3, RZ, RZ, R7 ;  /* 0x000000ffff037224 */ /* 0x001fe200078e0007 */
[----:B------:R-:W-:Y:S01]  /*17c20*/  ISETP.GT.U32.AND P0, PT, R24, R11, PT ;  /* 0x0000000b1800720c */ /* 0x000fe20003f04070 */
[----:B------:R-:W-:Y:S01]  /*17c30*/  @!P1 IMAD.IADD R0, R0, 0x1, -R24 ;  /* 0x0000000100009824 */ /* 0x000fe200078e0a18 */
[----:B------:R-:W-:Y:S01]  /*17c40*/  IADD3 R10, R29, 0x37, RZ ;  /* 0x000000371d0a7810 */ /* 0x000fe20007ffe0ff */
[----:B------:R-:W-:Y:S01]  /*17c50*/  @!P4 IMAD.MOV R3, RZ, RZ, -R3 ;  /* 0x000000ffff03c224 */ /* 0x000fe200078e0a03 */
[----:B------:R-:W-:Y:S01]  /*17c60*/  ISETP.GT.U32.AND P4, PT, R24, R9, PT ;  /* 0x000000091800720c */ /* 0x000fe20003f84070 */
[----:B------:R-:W-:Y:S01]  /*17c70*/  @!P3 IMAD.MOV R8, RZ, RZ, -R8 ;  /* 0x000000ffff08b224 */ /* 0x000fe200078e0a08 */
[----:B------:R-:W-:Y:S01]  /*17c80*/  ISETP.GE.AND P3, PT, R5, RZ, PT ;  /* 0x000000ff0500720c */ /* 0x000fe20003f66270 */
[----:B------:R-:W-:Y:S01]  /*17c90*/  IMAD.HI.U32 R7, R2, R12, RZ ;  /* 0x0000000c02077227 */ /* 0x000fe200078e00ff */
[----:B------:R-:W-:-:S02]  /*17ca0*/  ISETP.GT.U32.AND P1, PT, R24, R0, PT ;  /* 0x000000001800720c */ /* 0x000fc40003f24070 */
[----:B------:R-:W-:Y:S01]  /*17cb0*/  IADD3 R5, R29, 0x3a, RZ ;  /* 0x0000003a1d057810 */ /* 0x000fe20007ffe0ff */
[----:B------:R0:W-:Y:S01]  /*17cc0*/  STL [R1+0x90], R8 ;  /* 0x0000900801007387 */ /* 0x0001e20000100800 */
[--C-:B------:R-:W-:Y:S01]  /*17cd0*/  @!P5 IMAD.IADD R13, R13, 0x1, -R24.reuse ;  /* 0x000000010d0dd824 */ /* 0x100fe200078e0a18 */
[----:B------:R-:W-:Y:S01]  /*17ce0*/  IABS R14, R10 ;  /* 0x0000000a000e7213 */ /* 0x000fe20000000000 */
[--C-:B------:R-:W-:Y:S01]  /*17cf0*/  @!P0 IMAD.IADD R11, R11, 0x1, -R24.reuse ;  /* 0x000000010b0b8824 */ /* 0x100fe200078e0a18 */
[----:B------:R-:W-:Y:S01]  /*17d00*/  ISETP.GE.AND P0, PT, R6, RZ, PT ;  /* 0x000000ff0600720c */ /* 0x000fe20003f06270 */
[----:B------:R1:W-:Y:S01]  /*17d10*/  STL [R1+0x94], R3 ;  /* 0x0000940301007387 */ /* 0x0003e20000100800 */
[--C-:B------:R-:W-:Y:S01]  /*17d20*/  @!P4 IMAD.IADD R9, R9, 0x1, -R24.reuse ;  /* 0x000000010909c824 */ /* 0x100fe200078e0a18 */
[C---:B------:R-:W-:Y:S01]  /*17d30*/  ISETP.GT.U32.AND P4, PT, R24.reuse, R13, PT ;  /* 0x0000000d1800720c */ /* 0x040fe20003f84070 */
[----:B------:R-:W-:Y:S01]  /*17d40*/  IMAD.MOV R7, RZ, RZ, -R7 ;  /* 0x000000ffff077224 */ /* 0x000fe200078e0a07 */
[----:B------:R-:W-:Y:S01]  /*17d50*/  ISETP.GT.U32.AND P5, PT, R24, R11, PT ;  /* 0x0000000b1800720c */ /* 0x000fe20003fa4070 */
[----:B------:R-:W-:Y:S01]  /*17d60*/  @!P1 IMAD.IADD R0, R0, 0x1, -R24 ;  /* 0x0000000100009824 */ /* 0x000fe200078e0a18 */
[----:B0-----:R-:W-:Y:S01]  /*17d70*/  IABS R8, R5 ;  /* 0x0000000500087213 */ /* 0x001fe20000000000 */
[----:B------:R-:W-:Y:S01]  /*17d80*/  IMAD R12, R24, R7, R12 ;  /* 0x00000007180c7224 */ /* 0x000fe200078e020c */
[----:B------:R-:W-:Y:S01]  /*17d90*/  ISETP.GE.AND P1, PT, R4, RZ, PT ;  /* 0x000000ff0400720c */ /* 0x000fe20003f26270 */
[----:B-1----:R-:W-:Y:S01]  /*17da0*/  IMAD.MOV.U32 R3, RZ, RZ, R0 ;  /* 0x000000ffff037224 */ /* 0x002fe200078e0000 */
[C---:B------:R-:W-:Y:S01]  /*17db0*/  IADD3 R0, R29.reuse, 0x38, RZ ;  /* 0x000000381d007810 */ /* 0x040fe20007ffe0ff */
[----:B------:R-:W-:Y:S01]  /*17dc0*/  IMAD.HI.U32 R6, R2, R8, RZ ;  /* 0x0000000802067227 */ /* 0x000fe200078e00ff */
[----:B------:R-:W-:-:S03]  /*17dd0*/  IADD3 R4, R29, 0x39, RZ ;  /* 0x000000391d047810 */ /* 0x000fc60007ffe0ff */
[----:B------:R-:W-:Y:S01]  /*17de0*/  IMAD.MOV R6, RZ, RZ, -R6 ;  /* 0x000000ffff067224 */ /* 0x000fe200078e0a06 */
[----:B------:R-:W-:Y:S01]  /*17df0*/  IABS R7, R4 ;  /* 0x0000000400077213 */ /* 0x000fe20000000000 */
[----:B------:R-:W-:Y:S01]  /*17e00*/  @!P2 IMAD.MOV R3, RZ, RZ, -R3 ;  /* 0x000000ffff03a224 */ /* 0x000fe200078e0a03 */
[C---:B------:R-:W-:Y:S01]  /*17e10*/  ISETP.GT.U32.AND P2, PT, R24.reuse, R9, PT ;  /* 0x000000091800720c */ /* 0x040fe20003f44070 */
[C---:B------:R-:W-:Y:S01]  /*17e20*/  IMAD R8, R24.reuse, R6, R8 ;  /* 0x0000000618087224 */ /* 0x040fe200078e0208 */
[----:B------:R-:W-:Y:S01]  /*17e30*/  IABS R6, R0 ;  /* 0x0000000000067213 */ /* 0x000fe20000000000 */
[--C-:B------:R-:W-:Y:S01]  /*17e40*/  @!P4 IMAD.IADD R13, R13, 0x1, -R24.reuse ;  /* 0x000000010d0dc824 */ /* 0x100fe200078e0a18 */
[----:B------:R0:W-:Y:S01]  /*17e50*/  STL [R1+0x9c], R3 ;  /* 0x00009c0301007387 */ /* 0x0001e20000100800 */
[----:B------:R-:W-:Y:S01]  /*17e60*/  @!P5 IMAD.IADD R11, R11, 0x1, -R24 ;  /* 0x000000010b0bd824 */ /* 0x000fe200078e0a18 */
[----:B------:R-:W-:Y:S01]  /*17e70*/  ISETP.GT.U32.AND P4, PT, R24, R8, PT ;  /* 0x000000081800720c */ /* 0x000fe20003f84070 */
[----:B------:R-:W-:Y:S01]  /*17e80*/  IMAD.HI.U32 R15, R2, R6, RZ ;  /* 0x00000006020f7227 */ /* 0x000fe200078e00ff */
[----:B------:R-:W-:-:S03]  /*17e90*/  ISETP.GT.U32.AND P5, PT, R24, R12, PT ;  /* 0x0000000c1800720c */ /* 0x000fc60003fa4070 */
[----:B------:R-:W-:Y:S02]  /*17ea0*/  @!P3 IMAD.MOV R13, RZ, RZ, -R13 ;  /* 0x000000ffff0db224 */ /* 0x000fe400078e0a0d */
[----:B------:R-:W-:Y:S01]  /*17eb0*/  @!P2 IMAD.IADD R9, R9, 0x1, -R24 ;  /* 0x000000010909a824 */ /* 0x000fe200078e0a18 */
[----:B------:R-:W-:Y:S01]  /*17ec0*/  ISETP.GE.AND P2, PT, R5, RZ, PT ;  /* 0x000000ff0500720c */ /* 0x000fe20003f46270 */
[----:B0-----:R-:W-:Y:S02]  /*17ed0*/  IMAD.MOV.U32 R3, RZ, RZ, R11 ;  /* 0x000000ffff037224 */ /* 0x001fe400078e000b */
[----:B------:R-:W-:Y:S02]  /*17ee0*/  IMAD.MOV.U32 R5, RZ, RZ, R14 ;  /* 0x000000ffff057224 */ /* 0x000fe400078e000e */
[--C-:B------:R-:W-:Y:S02]  /*17ef0*/  @!P4 IMAD.IADD R8, R8, 0x1, -R24.reuse ;  /* 0x000000010808c824 */ /* 0x100fe400078e0a18 */
[----:B------:R-:W-:Y:S01]  /*17f00*/  @!P5 IMAD.IADD R12, R12, 0x1, -R24 ;  /* 0x000000010c0cd824 */ /* 0x000fe200078e0a18 */
[----:B------:R-:W-:Y:S01]  /*17f10*/  ISETP.GE.AND P5, PT, R4, RZ, PT ;  /* 0x000000ff0400720c */ /* 0x000fe20003fa6270 */
[----:B------:R-:W-:Y:S01]  /*17f20*/  @!P6 IMAD.MOV R3, RZ, RZ, -R3 ;  /* 0x000000ffff03e224 */ /* 0x000fe200078e0a03 */
[----:B------:R-:W-:Y:S01]  /*17f30*/  ISETP.GT.U32.AND P6, PT, R24, R8, PT ;  /* 0x000000081800720c */ /* 0x000fe20003fc4070 */
[----:B------:R-:W-:Y:S01]  /*17f40*/  IMAD.HI.U32 R4, R2, R5, RZ ;  /* 0x0000000502047227 */ /* 0x000fe200078e00ff */
[----:B------:R-:W-:-:S02]  /*17f50*/  ISETP.GT.U32.AND P4, PT, R24, R12, PT ;  /* 0x0000000c1800720c */ /* 0x000fc40003f84070 */
[----:B------:R0:W-:Y:S01]  /*17f60*/  STL [R1+0x8c], R3 ;  /* 0x00008c0301007387 */ /* 0x0001e20000100800 */
[----:B------:R-:W-:Y:S01]  /*17f70*/  IMAD.MOV R11, RZ, RZ, -R15 ;  /* 0x000000ffff0b7224 */ /* 0x000fe200078e0a0f */
[----:B------:R-:W-:Y:S01]  /*17f80*/  IADD3 R15, R29, 0x36, RZ ;  /* 0x000000361d0f7810 */ /* 0x000fe20007ffe0ff */
[----:B------:R-:W-:Y:S01]  /*17f90*/  IMAD.MOV R4, RZ, RZ, -R4 ;  /* 0x000000ffff047224 */ /* 0x000fe200078e0a04 */
[----:B------:R1:W-:Y:S01]  /*17fa0*/  STL [R1+0x7c], R13 ;  /* 0x00007c0d01007387 */ /* 0x0003e20000100800 */
[C---:B------:R-:W-:Y:S02]  /*17fb0*/  IMAD R6, R24.reuse, R11, R6 ;  /* 0x0000000b18067224 */ /* 0x040fe400078e0206 */
[----:B------:R-:W-:Y:S01]  /*17fc0*/  IMAD R5, R24, R4, R5 ;  /* 0x0000000418057224 */ /* 0x000fe200078e0205 */
[----:B------:R-:W-:Y:S01]  /*17fd0*/  IABS R4, R15 ;  /* 0x0000000f00047213 */ /* 0x000fe20000000000 */
[----:B------:R-:W-:-:S04]  /*17fe0*/  IMAD.HI.U32 R14, R2, R7, RZ ;  /* 0x00000007020e7227 */ /* 0x000fc800078e00ff */
[----:B0-----:R-:W-:Y:S01]  /*17ff0*/  IMAD.MOV.U32 R3, RZ, RZ, R9 ;  /* 0x000000ffff037224 */ /* 0x001fe200078e0009 */
[----:B------:R-:W-:Y:S01]  /*18000*/  IADD3 R9, R29, 0x35, RZ ;  /* 0x000000351d097810 */ /* 0x000fe20007ffe0ff */
[----:B------:R-:W-:Y:S01]  /*18010*/  @!P6 IMAD.IADD R8, R8, 0x1, -R24 ;  /* 0x000000010808e824 */ /* 0x000fe200078e0a18 */
[C---:B------:R-:W-:Y:S01]  /*18020*/  ISETP.GT.U32.AND P6, PT, R24.reuse, R5, PT ;  /* 0x000000051800720c */ /* 0x040fe20003fc4070 */
[----:B------:R-:W-:Y:S01]  /*18030*/  @!P1 IMAD.MOV R3, RZ, RZ, -R3 ;  /* 0x000000ffff039224 */ /* 0x000fe200078e0a03 */
[----:B------:R-:W-:Y:S01]  /*18040*/  ISETP.GT.U32.AND P1, PT, R24, R6, PT ;  /* 0x000000061800720c */ /* 0x000fe20003f24070 */
[----:B------:R-:W-:Y:S02]  /*18050*/  IMAD.MOV R14, RZ, RZ, -R14 ;  /* 0x000000ffff0e7224 */ /* 0x000fe400078e0a0e */
[----:B------:R-:W-:Y:S01]  /*18060*/  @!P4 IMAD.IADD R12, R12, 0x1, -R24 ;  /* 0x000000010c0cc824 */ /* 0x000fe200078e0a18 */
[----:B------:R-:W-:Y:S01]  /*18070*/  ISETP.GE.AND P4, PT, R0, RZ, PT ;  /* 0x000000ff0000720c */ /* 0x000fe20003f86270 */
[----:B------:R-:W-:Y:S01]  /*18080*/  IMAD R7, R24, R14, R7 ;  /* 0x0000000e18077224 */ /* 0x000fe200078e0207 */
[----:B------:R-:W-:Y:S01]  /*18090*/  IABS R0, R9 ;  /* 0x0000000900007213 */ /* 0x000fe20000000000 */
[----:B------:R0:W-:Y:S01]  /*180a0*/  STL [R1+0x80], R3 ;  /* 0x0000800301007387 */ /* 0x0001e20000100800 */
[----:B------:R-:W-:-:S02]  /*180b0*/  IMAD.HI.U32 R11, R2, R4, RZ ;  /* 0x00000004020b7227 */ /* 0x000fc400078e00ff */
[----:B------:R-:W-:Y:S02]  /*180c0*/  ISETP.GT.U32.AND P3, PT, R24, R7, PT ;  /* 0x000000071800720c */ /* 0x000fe40003f64070 */
[--C-:B------:R-:W-:Y:S02]  /*180d0*/  @!P6 IMAD.IADD R5, R5, 0x1, -R24.reuse ;  /* 0x000000010505e824 */ /* 0x100fe400078e0a18 */
[----:B------:R-:W-:Y:S02]  /*180e0*/  @!P1 IMAD.IADD R6, R6, 0x1, -R24 ;  /* 0x0000000106069824 */ /* 0x000fe400078e0a18 */
[----:B-1----:R-:W-:-:S03]  /*180f0*/  IMAD.HI.U32 R13, R2, R0, RZ ;  /* 0x00000000020d7227 */ /* 0x002fc600078e00ff */
[C---:B------:R-:W-:Y:S01]  /*18100*/  ISETP.GT.U32.AND P6, PT, R24.reuse, R6, PT ;  /* 0x000000061800720c */ /* 0x040fe20003fc4070 */
[----:B------:R-:W-:Y:S02]  /*18110*/  IMAD.MOV R13, RZ, RZ, -R13 ;  /* 0x000000ffff0d7224 */ /* 0x000fe400078e0a0d */
[----:B0-----:R-:W-:Y:S02]  /*18120*/  IMAD.MOV.U32 R3, RZ, RZ, R12 ;  /* 0x000000ffff037224 */ /* 0x001fe400078e000c */
[----:B------:R-:W-:Y:S01]  /*18130*/  IMAD R0, R24, R13, R0 ;  /* 0x0000000d18007224 */ /* 0x000fe200078e0200 */
[----:B------:R-:W-:Y:S01]  /*18140*/  IADD3 R13, R29, 0x32, RZ ;  /* 0x000000321d0d7810 */ /* 0x000fe20007ffe0ff */
[--C-:B------:R-:W-:Y:S01]  /*18150*/  @!P3 IMAD.IADD R7, R7, 0x1, -R24.reuse ;  /* 0x000000010707b824 */ /* 0x100fe200078e0a18 */
[----:B------:R-:W-:Y:S01]  /*18160*/  ISETP.GE.AND P3, PT, R10, RZ, PT ;  /* 0x000000ff0a00720c */ /* 0x000fe20003f66270 */
[----:B------:R-:W-:Y:S01]  /*18170*/  @!P0 IMAD.MOV R3, RZ, RZ, -R3 ;  /* 0x000000ffff038224 */ /* 0x000fe200078e0a03 */
[C---:B------:R-:W-:Y:S01]  /*18180*/  ISETP.GT.U32.AND P0, PT, R24.reuse, R5, PT ;  /* 0x000000051800720c */ /* 0x040fe20003f04070 */
[----:B------:R-:W-:Y:S01]  /*18190*/  IMAD.MOV R11, RZ, RZ, -R11 ;  /* 0x000000ffff0b7224 */ /* 0x000fe200078e0a0b */
[----:B------:R-:W-:Y:S01]  /*181a0*/  ISETP.GT.U32.AND P1, PT, R24, R7, PT ;  /* 0x000000071800720c */ /* 0x000fe20003f24070 */
[----:B------:R-:W-:Y:S01]  /*181b0*/  @!P6 IMAD.IADD R6, R6, 0x1, -R24 ;  /* 0x000000010606e824 */ /* 0x000fe200078e0a18 */
[C---:B------:R-:W-:Y:S01]  /*181c0*/  ISETP.GT.U32.AND P6, PT, R24.reuse, R0, PT ;  /* 0x000000001800720c */ /* 0x040fe20003fc4070 */
[----:B------:R-:W-:Y:S01]  /*181d0*/  IMAD R4, R24, R11, R4 ;  /* 0x0000000b18047224 */ /* 0x000fe200078e0204 */
[C---:B------:R-:W-:Y:S01]  /*181e0*/  IADD3 R10, R29.reuse, 0x34, RZ ;  /* 0x000000341d0a7810 */ /* 0x040fe20007ffe0ff */
[----:B------:R0:W-:Y:S01]  /*181f0*/  STL [R1+0x84], R3 ;  /* 0x0000840301007387 */ /* 0x0001e20000100800 */
[----:B------:R-:W-:Y:S01]  /*18200*/  IADD3 R11, R29, 0x33, RZ ;  /* 0x000000331d0b7810 */ /* 0x000fe20007ffe0ff */
[----:B------:R-:W-:Y:S01]  /*18210*/  @!P4 IMAD.MOV R6, RZ, RZ, -R6 ;  /* 0x000000ffff06c224 */ /* 0x000fe200078e0a06 */
[----:B------:R-:W-:-:S02]  /*18220*/  IABS R12, R10 ;  /* 0x0000000a000c7213 */ /* 0x000fc40000000000 */
[----:B------:R-:W-:Y:S01]  /*18230*/  IABS R14, R11 ;  /* 0x0000000b000e7213 */ /* 0x000fe20000000000 */
[----:B------:R-:W-:Y:S01]  /*18240*/  @!P0 IMAD.IADD R5, R5, 0x1, -R24 ;  /* 0x0000000105058824 */ /* 0x000fe200078e0a18 */
[----:B------:R-:W-:Y:S01]  /*18250*/  ISETP.GE.AND P0, PT, R15, RZ, PT ;  /* 0x000000ff0f00720c */ /* 0x000fe20003f06270 */
[----:B------:R-:W-:Y:S01]  /*18260*/  IMAD.HI.U32 R16, R2, R12, RZ ;  /* 0x0000000c02107227 */ /* 0x000fe200078e00ff */
[----:B------:R-:W-:-:S03]  /*18270*/  ISETP.GE.AND P4, PT, R10, RZ, PT ;  /* 0x000000ff0a00720c */ /* 0x000fc60003f86270 */
[--C-:B------:R-:W-:Y:S02]  /*18280*/  @!P6 IMAD.IADD R0, R0, 0x1, -R24.reuse ;  /* 0x000000010000e824 */ /* 0x100fe400078e0a18 */
[----:B------:R-:W-:Y:S01]  /*18290*/  @!P1 IMAD.IADD R7, R7, 0x1, -R24 ;  /* 0x0000000107079824 */ /* 0x000fe200078e0a18 */
[C---:B------:R-:W-:Y:S01]  /*182a0*/  ISETP.GT.U32.AND P1, PT, R24.reuse, R4, PT ;  /* 0x000000041800720c */ /* 0x040fe20003f24070 */
[----:B------:R-:W-:Y:S01]  /*182b0*/  IMAD.MOV R15, RZ, RZ, -R16 ;  /* 0x000000ffff0f7224 */ /* 0x000fe200078e0a10 */
[----:B------:R-:W-:Y:S01]  /*182c0*/  ISETP.GT.U32.AND P6, PT, R24, R0, PT ;  /* 0x000000001800720c */ /* 0x000fe20003fc4070 */
[----:B------:R-:W-:Y:S01]  /*182d0*/  IMAD.HI.U32 R17, R2, R14, RZ ;  /* 0x0000000e02117227 */ /* 0x000fe200078e00ff */
[----:B------:R-:W-:-:S03]  /*182e0*/  IABS R16, R13 ;  /* 0x0000000d00107213 */ /* 0x000fc60000000000 */
[C---:B------:R-:W-:Y:S02]  /*182f0*/  IMAD R12, R24.reuse, R15, R12 ;  /* 0x0000000f180c7224 */ /* 0x040fe400078e020c */
[----:B0-----:R-:W-:Y:S02]  /*18300*/  IMAD.MOV.U32 R3, RZ, RZ, R8 ;  /* 0x000000ffff037224 */ /* 0x001fe400078e0008 */
[----:B------:R-:W-:Y:S02]  /*18310*/  IMAD.MOV R17, RZ, RZ, -R17 ;  /* 0x000000ffff117224 */ /* 0x000fe400078e0a11 */
[----:B------:R-:W-:Y:S02]  /*18320*/  @!P2 IMAD.MOV R3, RZ, RZ, -R3 ;  /* 0x000000ffff03a224 */ /* 0x000fe400078e0a03 */
[----:B------:R-:W-:Y:S01]  /*18330*/  @!P5 IMAD.MOV R7, RZ, RZ, -R7 ;  /* 0x000000ffff07d224 */ /* 0x000fe200078e0a07 */
[C---:B------:R-:W-:Y:S01]  /*18340*/  ISETP.GT.U32.AND P5, PT, R24.reuse, R12, PT ;  /* 0x0000000c1800720c */ /* 0x040fe20003fa4070 */
[----:B------:R-:W-:Y:S01]  /*18350*/  IMAD R14, R24, R17, R14 ;  /* 0x00000011180e7224 */ /* 0x000fe200078e020e */
[----:B------:R0:W-:Y:S01]  /*18360*/  STL [R1+0x78], R3 ;  /* 0x0000780301007387 */ /* 0x0001e20000100800 */
[--C-:B------:R-:W-:Y:S01]  /*18370*/  @!P1 IMAD.IADD R4, R4, 0x1, -R24.reuse ;  /* 0x0000000104049824 */ /* 0x100fe200078e0a18 */
[----:B------:R-:W-:Y:S01]  /*18380*/  ISETP.GE.AND P1, PT, R9, RZ, PT ;  /* 0x000000ff0900720c */ /* 0x000fe20003f26270 */
[----:B------:R-:W-:Y:S01]  /*18390*/  @!P6 IMAD.IADD R0, R0, 0x1, -R24 ;  /* 0x000000010000e824 */ /* 0x000fe200078e0a18 */
[C---:B------:R-:W-:Y:S01]  /*183a0*/  ISETP.GT.U32.AND P6, PT, R24.reuse, R14, PT ;  /* 0x0000000e1800720c */ /* 0x040fe20003fc4070 */
[----:B------:R-:W-:Y:S01]  /*183b0*/  STL [R1+0x70], R7 ;  /* 0x0000700701007387 */ /* 0x000fe20000100800 */
[----:B------:R-:W-:-:S02]  /*183c0*/  ISETP.GT.U32.AND P2, PT, R24, R4, PT ;  /* 0x000000041800720c */ /* 0x000fc40003f44070 */
[C---:B------:R-:W-:Y:S01]  /*183d0*/  IADD3 R9, R29.reuse, 0x2f, RZ ;  /* 0x0000002f1d097810 */ /* 0x040fe20007ffe0ff */
[----:B------:R1:W-:Y:S01]  /*183e0*/  STL [R1+0x6c], R6 ;  /* 0x00006c0601007387 */ /* 0x0003e20000100800 */
[----:B0-----:R-:W-:Y:S01]  /*183f0*/  IMAD.MOV.U32 R3, RZ, RZ, R5 ;  /* 0x000000ffff037224 */ /* 0x001fe200078e0005 */
[----:B------:R-:W-:Y:S01]  /*18400*/  IADD3 R17, R29, 0x18, RZ ;  /* 0x000000181d117810 */ /* 0x000fe20007ffe0ff */
[----:B------:R-:W-:-:S04]  /*18410*/  IMAD.HI.U32 R5, R2, R16, RZ ;  /* 0x0000001002057227 */ /* 0x000fc800078e00ff */
[----:B------:R-:W-:Y:S01]  /*18420*/  @!P3 IMAD.MOV R3, RZ, RZ, -R3 ;  /* 0x000000ffff03b224 */ /* 0x000fe200078e0a03 */
[----:B------:R-:W-:Y:S01]  /*18430*/  ISETP.GE.AND P3, PT, R11, RZ, PT ;  /* 0x000000ff0b00720c */ /* 0x000fe20003f66270 */
[----:B------:R-:W-:Y:S01]  /*18440*/  IMAD.MOV R5, RZ, RZ, -R5 ;  /* 0x000000ffff057224 */ /* 0x000fe200078e0a05 */
[----:B-1----:R-:W-:Y:S01]  /*18450*/  IADD3 R6, R29, 0x31, RZ ;  /* 0x000000311d067810 */ /* 0x002fe20007ffe0ff */
[----:B------:R-:W-:Y:S01]  /*18460*/  @!P5 IMAD.IADD R12, R12, 0x1, -R24 ;  /* 0x000000010c0cd824 */ /* 0x000fe200078e0a18 */
[----:B------:R0:W-:Y:S01]  /*18470*/  STL [R1+0x68], R3 ;  /* 0x0000680301007387 */ /* 0x0001e20000100800 */
[----:B------:R-:W-:Y:S01]  /*18480*/  IMAD R5, R24, R5, R16 ;  /* 0x0000000518057224 */ /* 0x000fe200078e0210 */
[----:B------:R-:W-:Y:S01]  /*18490*/  IABS R11, R6 ;  /* 0x00000006000b7213 */ /* 0x000fe20000000000 */
[--C-:B------:R-:W-:Y:S01]  /*184a0*/  @!P6 IMAD.IADD R14, R14, 0x1, -R24.reuse ;  /* 0x000000010e0ee824 */ /* 0x100fe200078e0a18 */
[----:B------:R-:W-:Y:S01]  /*184b0*/  ISETP.GT.U32.AND P5, PT, R24, R12, PT ;  /* 0x0000000c1800720c */ /* 0x000fe20003fa4070 */
[----:B------:R-:W-:Y:S01]  /*184c0*/  @!P2 IMAD.IADD R4, R4, 0x1, -R24 ;  /* 0x000000010404a824 */ /* 0x000fe200078e0a18 */
[----:B------:R-:W-:-:S02]  /*184d0*/  ISETP.GE.AND P2, PT, R13, RZ, PT ;  /* 0x000000ff0d00720c */ /* 0x000fc40003f46270 */
[----:B------:R-:W-:Y:S01]  /*184e0*/  ISETP.GT.U32.AND P6, PT, R24, R14, PT ;  /* 0x0000000e1800720c */ /* 0x000fe20003fc4070 */
[----:B------:R-:W-:Y:S01]  /*184f0*/  IMAD.MOV.U32 R7, RZ, RZ, R4 ;  /* 0x000000ffff077224 */ /* 0x000fe200078e0004 */
[C---:B------:R-:W-:Y:S01]  /*18500*/  IADD3 R13, R29.reuse, 0x2d, RZ ;  /* 0x0000002d1d0d7810 */ /* 0x040fe20007ffe0ff */
[----:B0-----:R-:W-:Y:S01]  /*18510*/  IMAD.MOV.U32 R3, RZ, RZ, R0 ;  /* 0x000000ffff037224 */ /* 0x001fe200078e0000 */
[----:B------:R-:W-:Y:S01]  /*18520*/  IADD3 R0, R29, 0x30, RZ ;  /* 0x000000301d007810 */ /* 0x000fe20007ffe0ff */
[----:B------:R-:W-:-:S04]  /*18530*/  IMAD.HI.U32 R4, R2, R11, RZ ;  /* 0x0000000b02047227 */ /* 0x000fc800078e00ff */
[----:B------:R-:W-:Y:S01]  /*18540*/  @!P1 IMAD.MOV R3, RZ, RZ, -R3 ;  /* 0x000000ffff039224 */ /* 0x000fe200078e0a03 */
[----:B------:R-:W-:Y:S01]  /*18550*/  ISETP.GT.U32.AND P1, PT, R24, R5, PT ;  /* 0x000000051800720c */ /* 0x000fe20003f24070 */
[----:B------:R-:W-:Y:S01]  /*18560*/  @!P0 IMAD.MOV R7, RZ, RZ, -R7 ;  /* 0x000000ffff078224 */ /* 0x000fe200078e0a07 */
[----:B------:R-:W-:Y:S01]  /*18570*/  ISETP.GE.AND P0, PT, R6, RZ, PT ;  /* 0x000000ff0600720c */ /* 0x000fe20003f06270 */
[----:B------:R-:W-:Y:S01]  /*18580*/  IMAD.MOV R4, RZ, RZ, -R4 ;  /* 0x000000ffff047224 */ /* 0x000fe200078e0a04 */
[----:B------:R-:W-:Y:S01]  /*18590*/  IABS R6, R9 ;  /* 0x0000000900067213 */ /* 0x000fe20000000000 */
[--C-:B------:R-:W-:Y:S01]  /*185a0*/  @!P5 IMAD.IADD R12, R12, 0x1, -R24.reuse ;  /* 0x000000010c0cd824 */ /* 0x100fe200078e0a18 */
[----:B------:R0:W-:Y:S01]  /*185b0*/  STL [R1+0x5c], R7 ;  /* 0x00005c0701007387 */ /* 0x0001e20000100800 */
[----:B------:R-:W-:Y:S01]  /*185c0*/  IMAD R11, R24, R4, R11 ;  /* 0x00000004180b7224 */ /* 0x000fe200078e020b */
[----:B------:R-:W-:Y:S01]  /*185d0*/  ISETP.GE.AND P5, PT, R0, RZ, PT ;  /* 0x000000ff0000720c */ /* 0x000fe20003fa6270 */
[----:B------:R-:W-:Y:S01]  /*185e0*/  @!P6 IMAD.IADD R14, R14, 0x1, -R24 ;  /* 0x000000010e0ee824 */ /* 0x000fe200078e0a18 */
[----:B------:R1:W-:Y:S01]  /*185f0*/  STL [R1+0x50], R3 ;  /* 0x0000500301007387 */ /* 0x0003e20000100800 */
[----:B------:R-:W-:Y:S01]  /*18600*/  IMAD.HI.U32 R10, R2, R6, RZ ;  /* 0x00000006020a7227 */ /* 0x000fe200078e00ff */
[----:B------:R-:W-:-:S03]  /*18610*/  ISETP.GT.U32.AND P6, PT, R24, R11, PT ;  /* 0x0000000b1800720c */ /* 0x000fc60003fc4070 */
[----:B------:R-:W-:Y:S01]  /*18620*/  @!P1 IMAD.IADD R5, R5, 0x1, -R24 ;  /* 0x0000000105059824 */ /* 0x000fe200078e0a18 */
[----:B0-----:R-:W-:Y:S01]  /*18630*/  IABS R7, R0 ;  /* 0x0000000000077213 */ /* 0x001fe20000000000 */
[----:B------:R-:W-:Y:S01]  /*18640*/  IMAD.MOV R10, RZ, RZ, -R10 ;  /* 0x000000ffff0a7224 */ /* 0x000fe200078e0a0a */
[----:B------:R-:W-:Y:S01]  /*18650*/  IADD3 R0, R29, 0x2e, RZ ;  /* 0x0000002e1d007810 */ /* 0x000fe20007ffe0ff */
[----:B-1----:R-:W-:Y:S01]  /*18660*/  IMAD.MOV.U32 R3, RZ, RZ, R12 ;  /* 0x000000ffff037224 */ /* 0x002fe200078e000c */
[----:B------:R-:W-:Y:S01]  /*18670*/  ISETP.GT.U32.AND P1, PT, R24, R5, PT ;  /* 0x000000051800720c */ /* 0x000fe20003f24070 */
[----:B------:R-:W-:Y:S01]  /*18680*/  IMAD.HI.U32 R8, R2, R7, RZ ;  /* 0x0000000702087227 */ /* 0x000fe200078e00ff */
[----:B------:R-:W-:-:S03]  /*18690*/  IABS R4, R0 ;  /* 0x0000000000047213 */ /* 0x000fc60000000000 */
[----:B------:R-:W-:Y:S01]  /*186a0*/  @!P4 IMAD.MOV R3, RZ, RZ, -R3 ;  /* 0x000000ffff03c224 */ /* 0x000fe200078e0a03 */
[----:B------:R-:W-:Y:S01]  /*186b0*/  ISETP.GE.AND P4, PT, R9, RZ, PT ;  /* 0x000000ff0900720c */ /* 0x000fe20003f86270 */
[----:B------:R-:W-:Y:S02]  /*186c0*/  IMAD.MOV R8, RZ, RZ, -R8 ;  /* 0x000000ffff087224 */ /* 0x000fe400078e0a08 */
[--C-:B------:R-:W-:Y:S01]  /*186d0*/  @!P6 IMAD.IADD R11, R11, 0x1, -R24.reuse ;  /* 0x000000010b0be824 */ /* 0x100fe200078e0a18 */
[----:B------:R0:W-:Y:S01]  /*186e0*/  STL [R1+0x54], R3 ;  /* 0x0000540301007387 */ /* 0x0001e20000100800 */
[C---:B------:R-:W-:Y:S01]  /*186f0*/  IMAD R7, R24.reuse, R8, R7 ;  /* 0x0000000818077224 */ /* 0x040fe200078e0207 */
[----:B------:R-:W-:Y:S01]  /*18700*/  IADD3 R8, R29, 0x2c, RZ ;  /* 0x0000002c1d087810 */ /* 0x000fe20007ffe0ff */
[----:B------:R-:W-:Y:S01]  /*18710*/  @!P1 IMAD.IADD R5, R5, 0x1, -R24 ;  /* 0x0000000105059824 */ /* 0x000fe200078e0a18 */
[C---:B------:R-:W-:Y:S01]  /*18720*/  ISETP.GT.U32.AND P6, PT, R24.reuse, R11, PT ;  /* 0x0000000b1800720c */ /* 0x040fe20003fc4070 */
[C---:B------:R-:W-:Y:S01]  /*18730*/  IMAD R6, R24.reuse, R10, R6 ;  /* 0x0000000a18067224 */ /* 0x040fe200078e0206 */
[----:B------:R-:W-:-:S02]  /*18740*/  ISETP.GT.U32.AND P1, PT, R24, R7, PT ;  /* 0x000000071800720c */ /* 0x000fc40003f24070 */
[----:B------:R-:W-:Y:S01]  /*18750*/  IABS R10, R8 ;  /* 0x00000008000a7213 */ /* 0x000fe20000000000 */
[----:B0-----:R-:W-:-:S04]  /*18760*/  IMAD.MOV.U32 R3, RZ, RZ, R14 ;  /* 0x000000ffff037224 */ /* 0x001fc800078e000e */
[----:B------:R-:W-:Y:S01]  /*18770*/  @!P3 IMAD.MOV R3, RZ, RZ, -R3 ;  /* 0x000000ffff03b224 */ /* 0x000fe200078e0a03 */
[----:B------:R-:W-:Y:S01]  /*18780*/  ISETP.GE.AND P3, PT, R0, RZ, PT ;  /* 0x000000ff0000720c */ /* 0x000fe20003f66270 */
[----:B------:R-:W-:-:S03]  /*18790*/  IMAD.HI.U32 R0, R2, R4, RZ ;  /* 0x0000000402007227 */ /* 0x000fc600078e00ff */
[----:B------:R0:W-:Y:S01]  /*187a0*/  STL [R1+0x60], R3 ;  /* 0x0000600301007387 */ /* 0x0001e20000100800 */
[----:B------:R-:W-:Y:S02]  /*187b0*/  IMAD.MOV R0, RZ, RZ, -R0 ;  /* 0x000000ffff007224 */ /* 0x000fe400078e0a00 */
[----:B------:R-:W-:Y:S02]  /*187c0*/  @!P1 IMAD.IADD R7, R7, 0x1, -R24 ;  /* 0x0000000107079824 */ /* 0x000fe400078e0a18 */
[C---:B------:R-:W-:Y:S01]  /*187d0*/  IMAD R4, R24.reuse, R0, R4 ;  /* 0x0000000018047224 */ /* 0x040fe200078e0204 */
[----:B------:R-:W-:Y:S01]  /*187e0*/  IADD3 R0, R29, 0x2b, RZ ;  /* 0x0000002b1d007810 */ /* 0x000fe20007ffe0ff */
[----:B------:R-:W-:Y:S01]  /*187f0*/  @!P6 IMAD.IADD R11, R11, 0x1, -R24 ;  /* 0x000000010b0be824 */ /* 0x000fe200078e0a18 */
[C---:B------:R-:W-:Y:S01]  /*18800*/  ISETP.GT.U32.AND P1, PT, R24.reuse, R7, PT ;  /* 0x000000071800720c */ /* 0x040fe20003f24070 */
[----:B0-----:R-:W-:Y:S01]  /*18810*/  IMAD.MOV.U32 R3, RZ, RZ, R5 ;  /* 0x000000ffff037224 */ /* 0x001fe200078e0005 */
[----:B------:R-:W-:-:S02]  /*18820*/  ISETP.GT.U32.AND P6, PT, R24, R4, PT ;  /* 0x000000041800720c */ /* 0x000fc40003fc4070 */
[----:B------:R-:W-:Y:S01]  /*18830*/  IABS R5, R13 ;  /* 0x0000000d00057213 */ /* 0x000fe20000000000 */
[----:B------:R-:W-:Y:S01]  /*18840*/  @!P2 IMAD.MOV R3, RZ, RZ, -R3 ;  /* 0x000000ffff03a224 */ /* 0x000fe200078e0a03 */
[----:B------:R-:W-:Y:S02]  /*18850*/  ISETP.GT.U32.AND P2, PT, R24, R6, PT ;  /* 0x000000061800720c */ /* 0x000fe40003f44070 */
[----:B------:R-:W-:Y:S01]  /*18860*/  IABS R9, R0 ;  /* 0x0000000000097213 */ /* 0x000fe20000000000 */
[----:B------:R-:W-:Y:S01]  /*18870*/  IMAD.HI.U32 R12, R2, R5, RZ ;  /* 0x00000005020c7227 */ /* 0x000fe200078e00ff */
[----:B------:R0:W-:Y:S03]  /*18880*/  STL [R1+0x64], R3 ;  /* 0x0000640301007387 */ /* 0x0001e60000100800 */
[----:B------:R-:W-:Y:S02]  /*18890*/  IMAD.MOV R12, RZ, RZ, -R12 ;  /* 0x000000ffff0c7224 */ /* 0x000fe400078e0a0c */
[----:B------:R-:W-:-:S02]  /*188a0*/  @!P6 IMAD.IADD R4, R4, 0x1, -R24 ;  /* 0x000000010404e824 */ /* 0x000fc400078e0a18 */
[--C-:B------:R-:W-:Y:S01]  /*188b0*/  @!P1 IMAD.IADD R7, R7, 0x1, -R24.reuse ;  /* 0x0000000107079824 */ /* 0x100fe200078e0a18 */
[----:B------:R-:W-:Y:S01]  /*188c0*/  ISETP.GE.AND P1, PT, R8, RZ, PT ;  /* 0x000000ff0800720c */ /* 0x000fe20003f26270 */
[----:B------:R-:W-:Y:S01]  /*188d0*/  @!P2 IMAD.IADD R6, R6, 0x1, -R24 ;  /* 0x000000010606a824 */ /* 0x000fe200078e0a18 */
[----:B------:R-:W-:Y:S01]  /*188e0*/  ISETP.GT.U32.AND P6, PT, R24, R4, PT ;  /* 0x000000041800720c */ /* 0x000fe20003fc4070 */
[----:B0-----:R-:W-:Y:S02]  /*188f0*/  IMAD.MOV.U32 R3, RZ, RZ, R11 ;  /* 0x000000ffff037224 */ /* 0x001fe400078e000b */
[----:B------:R-:W-:Y:S01]  /*18900*/  IMAD.HI.U32 R11, R2, R10, RZ ;  /* 0x0000000a020b7227 */ /* 0x000fe200078e00ff */
[----:B------:R-:W-:-:S03]  /*18910*/  ISETP.GT.U32.AND P2, PT, R24, R6, PT ;  /* 0x000000061800720c */ /* 0x000fc60003f44070 */
[----:B------:R-:W-:Y:S01]  /*18920*/  @!P0 IMAD.MOV R3, RZ, RZ, -R3 ;  /* 0x000000ffff038224 */ /* 0x000fe200078e0a03 */
[----:B------:R-:W-:Y:S01]  /*18930*/  ISETP.GE.AND P0, PT, R13, RZ, PT ;  /* 0x000000ff0d00720c */ /* 0x000fe20003f06270 */
[----:B------:R-:W-:Y:S02]  /*18940*/  IMAD.MOV R11, RZ, RZ, -R11 ;  /* 0x000000ffff0b7224 */ /* 0x000fe400078e0a0b */
[----:B------:R-:W-:Y:S01]  /*18950*/  IMAD R5, R24, R12, R5 ;  /* 0x0000000c18057224 */ /* 0x000fe200078e0205 */
[----:B------:R0:W-:Y:S01]  /*18960*/  STL [R1+0x29c], R3 ;  /* 0x00029c0301007387 */ /* 0x0001e20000100800 */
[----:B------:R-:W-:-:S04]  /*18970*/  IMAD.HI.U32 R13, R2, R9, RZ ;  /* 0x00000009020d7227 */ /* 0x000fc800078e00ff */
[----:B------:R-:W-:Y:S02]  /*18980*/  IMAD R10, R24, R11, R10 ;  /* 0x0000000b180a7224 */ /* 0x000fe400078e020a */
[----:B------:R-:W-:Y:S01]  /*18990*/  @!P2 IMAD.IADD R6, R6, 0x1, -R24 ;  /* 0x000000010606a824 */ /* 0x000fe200078e0a18 */
[C---:B------:R-:W-:Y:S01]  /*189a0*/  ISETP.GT.U32.AND P2, PT, R24.reuse, R5, PT ;  /* 0x000000051800720c */ /* 0x040fe20003f44070 */
[----:B------:R-:W-:Y:S01]  /*189b0*/  IMAD.MOV.U32 R14, RZ, RZ, R7 ;  /* 0x000000ffff0e7224 */ /* 0x000fe200078e0007 */
[C---:B------:R-:W-:Y:S01]  /*189c0*/  IADD3 R7, R29.reuse, 0x28, RZ ;  /* 0x000000281d077810 */ /* 0x040fe20007ffe0ff */
[----:B------:R-:W-:Y:S02]  /*189d0*/  IMAD.MOV R8, RZ, RZ, -R13 ;  /* 0x000000ffff087224 */ /* 0x000fe400078e0a0d */
[----:B------:R-:W-:Y:S01]  /*189e0*/  @!P5 IMAD.MOV R14, RZ, RZ, -R14 ;  /* 0x000000ffff0ed224 */ /* 0x000fe200078e0a0e */
[C---:B------:R-:W-:Y:S01]  /*189f0*/  ISETP.GT.U32.AND P5, PT, R24.reuse, R10, PT ;  /* 0x0000000a1800720c */ /* 0x040fe20003fa4070 */
[----:B------:R-:W-:Y:S01]  /*18a00*/  IMAD R9, R24, R8, R9 ;  /* 0x0000000818097224 */ /* 0x000fe200078e0209 */
[C---:B------:R-:W-:Y:S01]  /*18a10*/  IADD3 R8, R29.reuse, 0x29, RZ ;  /* 0x000000291d087810 */ /* 0x040fe20007ffe0ff */
[----:B0-----:R-:W-:Y:S01]  /*18a20*/  IMAD.MOV.U32 R3, RZ, RZ, R6 ;  /* 0x000000ffff037224 */ /* 0x001fe200078e0006 */
[----:B------:R-:W-:Y:S01]  /*18a30*/  IADD3 R6, R29, 0x2a, RZ ;  /* 0x0000002a1d067810 */ /* 0x000fe20007ffe0ff */
[--C-:B------:R-:W-:Y:S01]  /*18a40*/  @!P6 IMAD.IADD R4, R4, 0x1, -R24.reuse ;  /* 0x000000010404e824 */ /* 0x100fe200078e0a18 */
[----:B------:R-:W-:Y:S01]  /*18a50*/  ISETP.GT.U32.AND P6, PT, R24, R9, PT ;  /* 0x000000091800720c */ /* 0x000fe20003fc4070 */
[--C-:B------:R-:W-:Y:S01]  /*18a60*/  @!P2 IMAD.IADD R5, R5, 0x1, -R24.reuse ;  /* 0x000000010505a824 */ /* 0x100fe200078e0a18 */
[----:B------:R-:W-:Y:S01]  /*18a70*/  IABS R13, R6 ;  /* 0x00000006000d7213 */ /* 0x000fe20000000000 */
[----:B------:R-:W-:Y:S01]  /*18a80*/  @!P4 IMAD.MOV R3, RZ, RZ, -R3 ;  /* 0x000000ffff03c224 */ /* 0x000fe200078e0a03 */
[----:B------:R-:W-:Y:S01]  /*18a90*/  ISETP.GE.AND P4, PT, R0, RZ, PT ;  /* 0x000000ff0000720c */ /* 0x000fe20003f86270 */
[----:B------:R0:W-:Y:S01]  /*18aa0*/  STL [R1+0x240], R14 ;  /* 0x0002400e01007387 */ /* 0x0001e20000100800 */
[----:B------:R-:W-:Y:S01]  /*18ab0*/  IABS R12, R8 ;  /* 0x00000008000c7213 */ /* 0x000fe20000000000 */
[----:B------:R-:W-:Y:S01]  /*18ac0*/  @!P5 IMAD.IADD R10, R10, 0x1, -R24 ;  /* 0x000000010a0ad824 */ /* 0x000fe200078e0a18 */
[----:B------:R-:W-:Y:S01]  /*18ad0*/  ISETP.GT.U32.AND P5, PT, R24, R5, PT ;  /* 0x000000051800720c */ /* 0x000fe20003fa4070 */
[----:B------:R-:W-:Y:S01]  /*18ae0*/  IMAD.HI.U32 R0, R2, R13, RZ ;  /* 0x0000000d02007227 */ /* 0x000fe200078e00ff */
[----:B------:R1:W-:Y:S01]  /*18af0*/  STL [R1+0x260], R3 ;  /* 0x0002600301007387 */ /* 0x0003e20000100800 */
[----:B------:R-:W-:-:S02]  /*18b00*/  IABS R11, R7 ;  /* 0x00000007000b7213 */ /* 0x000fc40000000000 */
[----:B------:R-:W-:Y:S01]  /*18b10*/  IMAD.MOV R0, RZ, RZ, -R0 ;  /* 0x000000ffff007224 */ /* 0x000fe200078e0a00 */
[----:B------:R-:W-:Y:S01]  /*18b20*/  ISETP.GE.AND P2, PT, R6, RZ, PT ;  /* 0x000000ff0600720c */ /* 0x000fe20003f46270 */
[----:B------:R-:W-:Y:S01]  /*18b30*/  @!P6 IMAD.IADD R9, R9, 0x1, -R24 ;  /* 0x000000010909e824 */ /* 0x000fe200078e0a18 */
[C---:B------:R-:W-:Y:S01]  /*18b40*/  ISETP.GT.U32.AND P6, PT, R24.reuse, R10, PT ;  /* 0x0000000a1800720c */ /* 0x040fe20003fc4070 */
[----:B------:R-:W-:Y:S01]  /*18b50*/  IMAD R13, R24, R0, R13 ;  /* 0x00000000180d7224 */ /* 0x000fe200078e020d */
[----:B------:R-:W-:Y:S01]  /*18b60*/  IADD3 R0, R29, 0x27, RZ ;  /* 0x000000271d007810 */ /* 0x000fe20007ffe0ff */
[----:B------:R-:W-:-:S03]  /*18b70*/  IMAD.HI.U32 R6, R2, R11, RZ ;  /* 0x0000000b02067227 */ /* 0x000fc600078e00ff */
[----:B0-----:R-:W-:Y:S01]  /*18b80*/  IABS R14, R0 ;  /* 0x00000000000e7213 */ /* 0x001fe20000000000 */
[----:B-1----:R-:W-:Y:S02]  /*18b90*/  IMAD.MOV.U32 R3, RZ, RZ, R4 ;  /* 0x000000ffff037224 */ /* 0x002fe400078e0004 */
[----:B------:R-:W-:-:S04]  /*18ba0*/  IMAD.HI.U32 R4, R2, R12, RZ ;  /* 0x0000000c02047227 */ /* 0x000fc800078e00ff */
[----:B------:R-:W-:Y:S02]  /*18bb0*/  IMAD.MOV R4, RZ, RZ, -R4 ;  /* 0x000000ffff047224 */ /* 0x000fe400078e0a04 */
[----:B------:R-:W-:Y:S01]  /*18bc0*/  @!P5 IMAD.IADD R5, R5, 0x1, -R24 ;  /* 0x000000010505d824 */ /* 0x000fe200078e0a18 */
[C---:B------:R-:W-:Y:S01]  /*18bd0*/  ISETP.GT.U32.AND P5, PT, R24.reuse, R13, PT ;  /* 0x0000000d1800720c */ /* 0x040fe20003fa4070 */
[C---:B------:R-:W-:Y:S01]  /*18be0*/  IMAD R12, R24.reuse, R4, R12 ;  /* 0x00000004180c7224 */ /* 0x040fe200078e020c */
[----:B------:R-:W-:Y:S01]  /*18bf0*/  IADD3 R4, R29, 0x26, RZ ;  /* 0x000000261d047810 */ /* 0x000fe20007ffe0ff */
[----:B------:R-:W-:Y:S01]  /*18c00*/  @!P3 IMAD.MOV R3, RZ, RZ, -R3 ;  /* 0x000000ffff03b224 */ /* 0x000fe200078e0a03 */
[----:B------:R-:W-:Y:S01]  /*18c10*/  ISETP.GT.U32.AND P3, PT, R24, R9, PT ;  /* 0x000000091800720c */ /* 0x000fe20003f64070 */
[----:B------:R-:W-:Y:S01]  /*18c20*/  @!P6 IMAD.IADD R10, R10, 0x1, -R24 ;  /* 0x000000010a0ae824 */ /* 0x000fe200078e0a18 */
[----:B------:R-:W-:Y:S01]  /*18c30*/  ISETP.GT.U32.AND P6, PT, R24, R12, PT ;  /* 0x0000000c1800720c */ /* 0x000fe20003fc4070 */
[----:B------:R-:W-:Y:S01]  /*18c40*/  IMAD.MOV R6, RZ, RZ, -R6 ;  /* 0x000000ffff067224 */ /* 0x000fe200078e0a06 */
[----:B------:R0:W-:Y:S01]  /*18c50*/  STL [R1+0x268], R3 ;  /* 0x0002680301007387 */ /* 0x0001e20000100800 */
[----:B------:R-:W-:-:S02]  /*18c60*/  @!P1 IMAD.MOV R10, RZ, RZ, -R10 ;  /* 0x000000ffff0a9224 */ /* 0x000fc400078e0a0a */
[----:B------:R-:W-:Y:S02]  /*18c70*/  IMAD R11, R24, R6, R11 ;  /* 0x00000006180b7224 */ /* 0x000fe400078e020b */
[----:B------:R-:W-:-:S03]  /*18c80*/  @!P5 IMAD.IADD R13, R13, 0x1, -R24 ;  /* 0x000000010d0dd824 */ /* 0x000fc600078e0a18 */
[----:B------:R-:W-:Y:S01]  /*18c90*/  ISETP.GT.U32.AND P1, PT, R24, R11, PT ;  /* 0x0000000b1800720c */ /* 0x000fe20003f24070 */
[--C-:B------:R-:W-:Y:S01]  /*18ca0*/  @!P3 IMAD.IADD R9, R9, 0x1, -R24.reuse ;  /* 0x000000010909b824 */ /* 0x100fe200078e0a18 */
[----:B------:R-:W-:Y:S01]  /*18cb0*/  ISETP.GE.AND P3, PT, R8, RZ, PT ;  /* 0x000000ff0800720c */ /* 0x000fe20003f66270 */
[----:B0-----:R-:W-:Y:S01]  /*18cc0*/  IMAD.MOV.U32 R3, RZ, RZ, R5 ;  /* 0x000000ffff037224 */ /* 0x001fe200078e0005 */
[----:B------:R-:W-:Y:S01]  /*18cd0*/  ISETP.GT.U32.AND P5, PT, R24, R13, PT ;  /* 0x0000000d1800720c */ /* 0x000fe20003fa4070 */
[----:B------:R-:W-:Y:S01]  /*18ce0*/  @!P6 IMAD.IADD R12, R12, 0x1, -R24 ;  /* 0x000000010c0ce824 */ /* 0x000fe200078e0a18 */
[----:B------:R-:W-:Y:S01]  /*18cf0*/  IABS R8, R4 ;  /* 0x0000000400087213 */ /* 0x000fe20000000000 */
[----:B------:R-:W-:Y:S02]  /*18d00*/  IMAD.MOV.U32 R5, RZ, RZ, R14 ;  /* 0x000000ffff057224 */ /* 0x000fe400078e000e */
[----:B------:R-:W-:Y:S01]  /*18d10*/  @!P0 IMAD.MOV R3, RZ, RZ, -R3 ;  /* 0x000000ffff038224 */ /* 0x000fe200078e0a03 */
[----:B------:R-:W-:Y:S01]  /*18d20*/  ISETP.GE.AND P0, PT, R7, RZ, PT ;  /* 0x000000ff0700720c */ /* 0x000fe20003f06270 */
[----:B------:R-:W-:Y:S01]  /*18d30*/  IMAD.MOV.U32 R7, RZ, RZ, R8 ;  /* 0x000000ffff077224 */ /* 0x000fe200078e0008 */
[----:B------:R-:W-:Y:S01]  /*18d40*/  ISETP.GT.U32.AND P6, PT, R24, R12, PT ;  /* 0x0000000c1800720c */ /* 0x000fe20003fc4070 */
[----:B------:R-:W-:Y:S01]  /*18d50*/  IMAD.HI.U32 R8, R2, R5, RZ ;  /* 0x0000000502087227 */ /* 0x000fe200078e00ff */
[----:B------:R-:W-:Y:S03]  /*18d60*/  STL [R1+0x248], R3 ;  /* 0x0002480301007387 */ /* 0x000fe60000100800 */
[----:B------:R-:W-:Y:S01]  /*18d70*/  IMAD.MOV R8, RZ, RZ, -R8 ;  /* 0x000000ffff087224 */ /* 0x000fe200078e0a08 */
[----:B------:R0:W-:Y:S01]  /*18d80*/  STL [R1+0xd0], R10 ;  /* 0x0000d00a01007387 */ /* 0x0001e20000100800 */
[----:B------:R-:W-:Y:S01]  /*18d90*/  @!P5 IMAD.IADD R13, R13, 0x1, -R24 ;  /* 0x000000010d0dd824 */ /* 0x000fe200078e0a18 */
[----:B------:R-:W-:Y:S01]  /*18da0*/  ISETP.GE.AND P5, PT, R4, RZ, PT ;  /* 0x000000ff0400720c */ /* 0x000fe20003fa6270 */
[----:B------:R-:W-:-:S02]  /*18db0*/  IMAD R4, R24, R8, R5 ;  /* 0x0000000818047224 */ /* 0x000fc400078e0205 */
[----:B------:R-:W-:-:S04]  /*18dc0*/  IMAD.HI.U32 R6, R2, R7, RZ ;  /* 0x0000000702067227 */ /* 0x000fc800078e00ff */
[----:B------:R-:W-:Y:S01]  /*18dd0*/  @!P6 IMAD.IADD R12, R12, 0x1, -R24 ;  /* 0x000000010c0ce824 */ /* 0x000fe200078e0a18 */
[C---:B------:R-:W-:Y:S01]  /*18de0*/  ISETP.GT.U32.AND P6, PT, R24.reuse, R4, PT ;  /* 0x000000041800720c */ /* 0x040fe20003fc4070 */
[----:B------:R-:W-:Y:S01]  /*18df0*/  IMAD.MOV R6, RZ, RZ, -R6 ;  /* 0x000000ffff067224 */ /* 0x000fe200078e0a06 */
[----:B0-----:R-:W-:Y:S01]  /*18e00*/  IADD3 R10, R29, 0x25, RZ ;  /* 0x000000251d0a7810 */ /* 0x001fe20007ffe0ff */
[----:B------:R-:W-:Y:S02]  /*18e10*/  IMAD.MOV.U32 R3, RZ, RZ, R9 ;  /* 0x000000ffff037224 */ /* 0x000fe400078e0009 */
[----:B------:R-:W-:Y:S01]  /*18e20*/  @!P1 IMAD.IADD R11, R11, 0x1, -R24 ;  /* 0x000000010b0b9824 */ /* 0x000fe200078e0a18 */
[----:B------:R-:W-:Y:S01]  /*18e30*/  IABS R5, R10 ;  /* 0x0000000a00057213 */ /* 0x000fe20000000000 */
[C---:B------:R-:W-:Y:S01]  /*18e40*/  IMAD R7, R24.reuse, R6, R7 ;  /* 0x0000000618077224 */ /* 0x040fe200078e0207 */
[C---:B------:R-:W-:Y:S01]  /*18e50*/  IADD3 R6, R29.reuse, 0x23, RZ ;  /* 0x000000231d067810 */ /* 0x040fe20007ffe0ff */
[----:B------:R-:W-:Y:S01]  /*18e60*/  IMAD.MOV.U32 R14, RZ, RZ, R13 ;  /* 0x000000ffff0e7224 */ /* 0x000fe200078e000d */
[----:B------:R-:W-:Y:S01]  /*18e70*/  ISETP.GT.U32.AND P1, PT, R24, R11, PT ;  /* 0x0000000b1800720c */ /* 0x000fe20003f24070 */
[----:B------:R-:W-:Y:S01]  /*18e80*/  @!P4 IMAD.MOV R3, RZ, RZ, -R3 ;  /* 0x000000ffff03c224 */ /* 0x000fe200078e0a03 */
[----:B------:R-:W-:Y:S01]  /*18e90*/  ISETP.GE.AND P4, PT, R0, RZ, PT ;  /* 0x000000ff0000720c */ /* 0x000fe20003f86270 */
[----:B------:R-:W-:Y:S01]  /*18ea0*/  @!P2 IMAD.MOV R14, RZ, RZ, -R14 ;  /* 0x000000ffff0ea224 */ /* 0x000fe200078e0a0e */
[----:B------:R-:W-:Y:S01]  /*18eb0*/  ISETP.GT.U32.AND P2, PT, R24, R7, PT ;  /* 0x000000071800720c */ /* 0x000fe20003f44070 */
[----:B------:R-:W-:Y:S01]  /*18ec0*/  @!P6 IMAD.IADD R4, R4, 0x1, -R24 ;  /* 0x000000010404e824 */ /* 0x000fe200078e0a18 */
[----:B------:R0:W-:Y:S01]  /*18ed0*/  STL [R1+0x214], R3 ;  /* 0x0002140301007387 */ /* 0x0001e20000100800 */
[----:B------:R-:W-:-:S02]  /*18ee0*/  IADD3 R0, R29, 0x24, RZ ;  /* 0x000000241d007810 */ /* 0x000fc40007ffe0ff */
[----:B------:R-:W-:Y:S01]  /*18ef0*/  ISETP.GE.AND P6, PT, R10, RZ, PT ;  /* 0x000000ff0a00720c */ /* 0x000fe20003fc6270 */
[----:B------:R-:W-:Y:S01]  /*18f00*/  STL [R1+0x1b4], R14 ;  /* 0x0001b40e01007387 */ /* 0x000fe20000100800 */
[----:B------:R-:W-:Y:S02]  /*18f10*/  IABS R9, R0 ;  /* 0x0000000000097213 */ /* 0x000fe40000000000 */
[----:B------:R-:W-:Y:S01]  /*18f20*/  @!P1 IMAD.IADD R11, R11, 0x1, -R24 ;  /* 0x000000010b0b9824 */ /* 0x000fe200078e0a18 */
[----:B------:R-:W-:Y:S01]  /*18f30*/  IABS R8, R6 ;  /* 0x0000000600087213 */ /* 0x000fe20000000000 */
[----:B0-----:R-:W-:Y:S01]  /*18f40*/  IMAD.MOV.U32 R3, RZ, RZ, R12 ;  /* 0x000000ffff037224 */ /* 0x001fe200078e000c */
[----:B------:R-:W-:Y:S01]  /*18f50*/  ISETP.GE.AND P1, PT, R0, RZ, PT ;  /* 0x000000ff0000720c */ /* 0x000fe20003f26270 */
[----:B------:R-:W-:Y:S01]  /*18f60*/  @!P2 IMAD.IADD R7, R7, 0x1, -R24 ;  /* 0x000000010707a824 */ /* 0x000fe200078e0a18 */
[----:B------:R-:W-:Y:S01]  /*18f70*/  IADD3 R13, R29, 0x22, RZ ;  /* 0x000000221d0d7810 */ /* 0x000fe20007ffe0ff */
[----:B------:R-:W-:Y:S01]  /*18f80*/  @!P3 IMAD.MOV R3, RZ, RZ, -R3 ;  /* 0x000000ffff03b224 */ /* 0x000fe200078e0a03 */
[----:B------:R-:W-:Y:S01]  /*18f90*/  ISETP.GT.U32.AND P3, PT, R24, R4, PT ;  /* 0x000000041800720c */ /* 0x000fe20003f64070 */
[----:B------:R-:W-:Y:S01]  /*18fa0*/  IMAD.HI.U32 R12, R2, R5, RZ ;  /* 0x00000005020c7227 */ /* 0x000fe200078e00ff */
[----:B------:R-:W-:-:S02]  /*18fb0*/  ISETP.GT.U32.AND P2, PT, R24, R7, PT ;  /* 0x000000071800720c */ /* 0x000fc40003f44070 */
[----:B------:R0:W-:Y:S01]  /*18fc0*/  STL [R1+0x20c], R3 ;  /* 0x00020c0301007387 */ /* 0x0001e20000100800 */
[----:B------:R-:W-:-:S04]  /*18fd0*/  IMAD.HI.U32 R10, R2, R9, RZ ;  /* 0x00000009020a7227 */ /* 0x000fc800078e00ff */
[----:B------:R-:W-:Y:S02]  /*18fe0*/  IMAD.MOV R12, RZ, RZ, -R12 ;  /* 0x000000ffff0c7224 */ /* 0x000fe400078e0a0c */
[----:B------:R-:W-:Y:S02]  /*18ff0*/  IMAD.MOV R10, RZ, RZ, -R10 ;  /* 0x000000ffff0a7224 */ /* 0x000fe400078e0a0a */
[----:B------:R-:W-:Y:S02]  /*19000*/  @!P3 IMAD.IADD R4, R4, 0x1, -R24 ;  /* 0x000000010404b824 */ /* 0x000fe400078e0a18 */
[----:B0-----:R-:W-:Y:S02]  /*19010*/  IMAD.MOV.U32 R3, RZ, RZ, R11 ;  /* 0x000000ffff037224 */ /* 0x001fe400078e000b */
[----:B------:R-:W-:Y:S02]  /*19020*/  IMAD R5, R24, R12, R5 ;  /* 0x0000000c18057224 */ /* 0x000fe400078e0205 */
[----:B------:R-:W-:Y:S01]  /*19030*/  @!P0 IMAD.MOV R3, RZ, RZ, -R3 ;  /* 0x000000ffff038224 */ /* 0x000fe200078e0a03 */
[----:B------:R-:W-:Y:S01]  /*19040*/  ISETP.GE.AND P0, PT, R6, RZ, PT ;  /* 0x000000ff0600720c */ /* 0x000fe20003f06270 */
[C---:B------:R-:W-:Y:S01]  /*19050*/  IMAD R9, R24.reuse, R10, R9 ;  /* 0x0000000a18097224 */ /* 0x040fe200078e0209 */
[----:B------:R-:W-:Y:S01]  /*19060*/  ISETP.GT.U32.AND P3, PT, R24, R5, PT ;  /* 0x000000051800720c */ /* 0x000fe20003f64070 */
[----:B------:R-:W-:Y:S01]  /*19070*/  IMAD.HI.U32 R0, R2, R8, RZ ;  /* 0x0000000802007227 */ /* 0x000fe200078e00ff */
[----:B------:R0:W-:Y:S01]  /*19080*/  STL [R1+0x1c0], R3 ;  /* 0x0001c00301007387 */ /* 0x0001e20000100800 */
[----:B------:R-:W-:-:S02]  /*19090*/  IADD3 R10, R29, 0x21, RZ ;  /* 0x000000211d0a7810 */ /* 0x000fc40007ffe0ff */
[----:B------:R-:W-:Y:S01]  /*190a0*/  IMAD.MOV R0, RZ, RZ, -R0 ;  /* 0x000000ffff007224 */ /* 0x000fe200078e0a00 */
[----:B------:R-:W-:Y:S01]  /*190b0*/  IABS R6, R29 ;  /* 0x0000001d00067213 */ /* 0x000fe20000000000 */
[----:B------:R-:W-:Y:S01]  /*190c0*/  @!P2 IMAD.IADD R7, R7, 0x1, -R24 ;  /* 0x000000010707a824 */ /* 0x000fe200078e0a18 */
[----:B------:R-:W-:Y:S01]  /*190d0*/  ISETP.GE.AND P2, PT, R13, RZ, PT ;  /* 0x000000ff0d00720c */ /* 0x000fe20003f46270 */
[C---:B------:R-:W-:Y:S01]  /*190e0*/  IMAD R8, R24.reuse, R0, R8 ;  /* 0x0000000018087224 */ /* 0x040fe200078e0208 */
[----:B------:R-:W-:Y:S01]  /*190f0*/  IABS R13, R13 ;  /* 0x0000000d000d7213 */ /* 0x000fe20000000000 */
[----:B0-----:R-:W-:Y:S01]  /*19100*/  IMAD.MOV.U32 R3, RZ, RZ, R4 ;  /* 0x000000ffff037224 */ /* 0x001fe200078e0004 */
[----:B------:R-:W-:Y:S01]  /*19110*/  IABS R11, R10 ;  /* 0x0000000a000b7213 */ /* 0x000fe20000000000 */
[----:B------:R-:W-:Y:S01]  /*19120*/  @!P3 IMAD.IADD R5, R5, 0x1, -R24 ;  /* 0x000000010505b824 */ /* 0x000fe200078e0a18 */
[----:B------:R-:W-:Y:S01]  /*19130*/  IADD3 R4, R29, 0x20, RZ ;  /* 0x000000201d047810 */ /* 0x000fe20007ffe0ff */
[----:B------:R-:W-:Y:S01]  /*19140*/  @!P4 IMAD.MOV R3, RZ, RZ, -R3 ;  /* 0x000000ffff03c224 */ /* 0x000fe200078e0a03 */
[----:B------:R-:W-:Y:S01]  /*19150*/  ISETP.GT.U32.AND P4, PT, R24, R9, PT ;  /* 0x000000091800720c */ /* 0x000fe20003f84070 */
[----:B------:R-:W-:Y:S01]  /*19160*/  IMAD.HI.U32 R14, R2, R13, RZ ;  /* 0x0000000d020e7227 */ /* 0x000fe200078e00ff */
[----:B------:R-:W-:-:S02]  /*19170*/  ISETP.GT.U32.AND P3, PT, R24, R5, PT ;  /* 0x000000051800720c */ /* 0x000fc40003f64070 */
[----:B------:R0:W-:Y:S01]  /*19180*/  STL [R1+0x1d4], R3 ;  /* 0x0001d40301007387 */ /* 0x0001e20000100800 */
[----:B------:R-:W-:Y:S01]  /*19190*/  IMAD.MOV R14, RZ, RZ, -R14 ;  /* 0x000000ffff0e7224 */ /* 0x000fe200078e0a0e */
[----:B------:R-:W-:Y:S01]  /*191a0*/  IABS R0, R4 ;  /* 0x0000000400007213 */ /* 0x000fe20000000000 */
[----:B------:R-:W-:-:S04]  /*191b0*/  IMAD.HI.U32 R12, R2, R11, RZ ;  /* 0x0000000b020c7227 */ /* 0x000fc800078e00ff */
[----:B------:R-:W-:Y:S02]  /*191c0*/  IMAD.MOV R12, RZ, RZ, -R12 ;  /* 0x000000ffff0c7224 */ /* 0x000fe400078e0a0c */
[--C-:B------:R-:W-:Y:S02]  /*191d0*/  @!P4 IMAD.IADD R9, R9, 0x1, -R24.reuse ;  /* 0x000000010909c824 */ /* 0x100fe400078e0a18 */
[----:B0-----:R-:W-:Y:S02]  /*191e0*/  IMAD.MOV.U32 R3, RZ, RZ, R7 ;  /* 0x000000ffff037224 */ /* 0x001fe400078e0007 */
[----:B------:R-:W-:Y:S01]  /*191f0*/  @!P3 IMAD.IADD R5, R5, 0x1, -R24 ;  /* 0x000000010505b824 */ /* 0x000fe200078e0a18 */
[C---:B------:R-:W-:Y:S01]  /*19200*/  ISETP.GT.U32.AND P4, PT, R24.reuse, R9, PT ;  /* 0x000000091800720c */ /* 0x040fe20003f84070 */
[----:B------:R-:W-:Y:S01]  /*19210*/  @!P5 IMAD.MOV R3, RZ, RZ, -R3 ;  /* 0x000000ffff03d224 */ /* 0x000fe200078e0a03 */
[----:B------:R-:W-:Y:S01]  /*19220*/  ISETP.GT.U32.AND P5, PT, R24, R8, PT ;  /* 0x000000081800720c */ /* 0x000fe20003fa4070 */
[----:B------:R-:W-:Y:S01]  /*19230*/  IMAD.MOV.U32 R15, RZ, RZ, R5 ;  /* 0x000000ffff0f7224 */ /* 0x000fe200078e0005 */
[----:B------:R-:W-:Y:S01]  /*19240*/  ISETP.GE.AND P3, PT, R10, RZ, PT ;  /* 0x000000ff0a00720c */ /* 0x000fe20003f66270 */
[C---:B------:R-:W-:Y:S01]  /*19250*/  IMAD R10, R24.reuse, R14, R13 ;  /* 0x0000000e180a7224 */ /* 0x040fe200078e020d */
[----:B------:R0:W-:Y:S01]  /*19260*/  STL [R1+0x1c4], R3 ;  /* 0x0001c40301007387 */ /* 0x0001e20000100800 */
[----:B------:R-:W-:-:S02]  /*19270*/  IMAD R11, R24, R12, R11 ;  /* 0x0000000c180b7224 */ /* 0x000fc400078e020b */
[----:B------:R-:W-:-:S04]  /*19280*/  IMAD.HI.U32 R12, R2, R0, RZ ;  /* 0x00000000020c7227 */ /* 0x000fc800078e00ff */
[--C-:B------:R-:W-:Y:S01]  /*19290*/  @!P4 IMAD.IADD R9, R9, 0x1, -R24.reuse ;  /* 0x000000010909c824 */ /* 0x100fe200078e0a18 */
[----:B------:R-:W-:Y:S01]  /*192a0*/  ISETP.GT.U32.AND P4, PT, R24, R10, PT ;  /* 0x0000000a1800720c */ /* 0x000fe20003f84070 */
[----:B------:R-:W-:Y:S02]  /*192b0*/  @!P5 IMAD.IADD R8, R8, 0x1, -R24 ;  /* 0x000000010808d824 */ /* 0x000fe400078e0a18 */
[----:B0-----:R-:W-:Y:S02]  /*192c0*/  IMAD.MOV.U32 R3, RZ, RZ, R9 ;  /* 0x000000ffff037224 */ /* 0x001fe400078e0009 */
[----:B------:R-:W-:Y:S01]  /*192d0*/  @!P6 IMAD.MOV R15, RZ, RZ, -R15 ;  /* 0x000000ffff0fe224 */ /* 0x000fe200078e0a0f */
[C---:B------:R-:W-:Y:S01]  /*192e0*/  ISETP.GT.U32.AND P5, PT, R24.reuse, R8, PT ;  /* 0x000000081800720c */ /* 0x040fe20003fa4070 */
[----:B------:R-:W-:Y:S01]  /*192f0*/  @!P1 IMAD.MOV R3, RZ, RZ, -R3 ;  /* 0x000000ffff039224 */ /* 0x000fe200078e0a03 */
[----:B------:R-:W-:Y:S01]  /*19300*/  ISETP.GT.U32.AND P6, PT, R24, R11, PT ;  /* 0x0000000b1800720c */ /* 0x000fe20003fc4070 */
[----:B------:R-:W-:Y:S01]  /*19310*/  IMAD.MOV R5, RZ, RZ, -R12 ;  /* 0x000000ffff057224 */ /* 0x000fe200078e0a0c */
[----:B------:R-:W-:Y:S01]  /*19320*/  STL [R1+0xe0], R15 ;  /* 0x0000e00f01007387 */ /* 0x000fe20000100800 */
[----:B------:R-:W-:Y:S01]  /*19330*/  IMAD.HI.U32 R7, R2, R6, RZ ;  /* 0x0000000602077227 */ /* 0x000fe200078e00ff */
[----:B------:R-:W-:-:S02]  /*19340*/  ISETP.GE.AND P1, PT, R4, RZ, PT ;  /* 0x000000ff0400720c */ /* 0x000fc40003f26270 */
[----:B------:R0:W-:Y:S01]  /*19350*/  STL [R1+0x178], R3 ;  /* 0x0001780301007387 */ /* 0x0001e20000100800 */
[----:B------:R-:W-:Y:S01]  /*19360*/  IMAD R0, R24, R5, R0 ;  /* 0x0000000518007224 */ /* 0x000fe200078e0200 */
[----:B------:R-:W-:Y:S01]  /*19370*/  IADD3 R5, R29, 0x1e, RZ ;  /* 0x0000001e1d057810 */ /* 0x000fe20007ffe0ff */
[--C-:B------:R-:W-:Y:S02]  /*19380*/  @!P4 IMAD.IADD R10, R10, 0x1, -R24.reuse ;  /* 0x000000010a0ac824 */ /* 0x100fe400078e0a18 */
[--C-:B------:R-:W-:Y:S02]  /*19390*/  @!P5 IMAD.IADD R8, R8, 0x1, -R24.reuse ;  /* 0x000000010808d824 */ /* 0x100fe400078e0a18 */
[----:B------:R-:W-:Y:S01]  /*193a0*/  IMAD.MOV R7, RZ, RZ, -R7 ;  /* 0x000000ffff077224 */ /* 0x000fe200078e0a07 */
[C---:B------:R-:W-:Y:S01]  /*193b0*/  ISETP.GT.U32.AND P4, PT, R24.reuse, R10, PT ;  /* 0x0000000a1800720c */ /* 0x040fe20003f84070 */
[----:B------:R-:W-:Y:S02]  /*193c0*/  @!P6 IMAD.IADD R11, R11, 0x1, -R24 ;  /* 0x000000010b0be824 */ /* 0x000fe400078e0a18 */
[----:B0-----:R-:W-:Y:S01]  /*193d0*/  IMAD.MOV.U32 R3, RZ, RZ, R8 ;  /* 0x000000ffff037224 */ /* 0x001fe200078e0008 */
[----:B------:R-:W-:Y:S01]  /*193e0*/  IABS R8, R5 ;  /* 0x0000000500087213 */ /* 0x000fe20000000000 */
[C---:B------:R-:W-:Y:S01]  /*193f0*/  IMAD R4, R24.reuse, R7, R6 ;  /* 0x0000000718047224 */ /* 0x040fe200078e0206 */
[----:B------:R-:W-:Y:S01]  /*19400*/  IADD3 R7, R29, 0x1f, RZ ;  /* 0x0000001f1d077810 */ /* 0x000fe20007ffe0ff */
[----:B------:R-:W-:Y:S01]  /*19410*/  @!P0 IMAD.MOV R3, RZ, RZ, -R3 ;  /* 0x000000ffff038224 */ /* 0x000fe200078e0a03 */
[----:B------:R-:W-:-:S02]  /*19420*/  ISETP.GT.U32.AND P0, PT, R24, R0, PT ;  /* 0x000000001800720c */ /* 0x000fc40003f04070 */
[----:B------:R-:W-:Y:S02]  /*19430*/  IABS R9, R7 ;  /* 0x0000000700097213 */ /* 0x000fe40000000000 */
[----:B------:R-:W-:Y:S01]  /*19440*/  ISETP.GT.U32.AND P5, PT, R24, R4, PT ;  /* 0x000000041800720c */ /* 0x000fe20003fa4070 */
[----:B------:R-:W-:Y:S01]  /*19450*/  @!P4 IMAD.IADD R10, R10, 0x1, -R24 ;  /* 0x000000010a0ac824 */ /* 0x000fe200078e0a18 */
[----:B------:R-:W-:Y:S01]  /*19460*/  ISETP.GE.AND P4, PT, R7, RZ, PT ;  /* 0x000000ff0700720c */ /* 0x000fe20003f86270 */
[----:B------:R-:W-:Y:S01]  /*19470*/  IMAD.HI.U32 R7, R2, R8, RZ ;  /* 0x0000000802077227 */ /* 0x000fe200078e00ff */
[----:B------:R-:W-:Y:S01]  /*19480*/  ISETP.GT.U32.AND P6, PT, R24, R11, PT ;  /* 0x0000000b1800720c */ /* 0x000fe20003fc4070 */
[----:B------:R0:W-:Y:S01]  /*19490*/  STL [R1+0x188], R3 ;  /* 0x0001880301007387 */ /* 0x0001e20000100800 */
[----:B------:R-:W-:Y:S01]  /*194a0*/  IADD3 R6, R29, 0x1d, RZ ;  /* 0x0000001d1d067810 */ /* 0x000fe20007ffe0ff */
[----:B------:R-:W-:-:S03]  /*194b0*/  IMAD.HI.U32 R12, R2, R9, RZ ;  /* 0x00000009020c7227 */ /* 0x000fc600078e00ff */
[----:B------:R-:W-:Y:S01]  /*194c0*/  IABS R16, R6 ;  /* 0x0000000600107213 */ /* 0x000fe20000000000 */
[----:B------:R-:W-:Y:S02]  /*194d0*/  @!P0 IMAD.IADD R0, R0, 0x1, -R24 ;  /* 0x0000000100008824 */ /* 0x000fe400078e0a18 */
[----:B------:R-:W-:Y:S02]  /*194e0*/  IMAD.MOV R7, RZ, RZ, -R7 ;  /* 0x000000ffff077224 */ /* 0x000fe400078e0a07 */
[----:B------:R-:W-:Y:S01]  /*194f0*/  IMAD.MOV R12, RZ, RZ, -R12 ;  /* 0x000000ffff0c7224 */ /* 0x000fe200078e0a0c */
[C---:B------:R-:W-:Y:S01]  /*19500*/  ISETP.GT.U32.AND P0, PT, R24.reuse, R0, PT ;  /* 0x000000001800720c */ /* 0x040fe20003f04070 */
[----:B------:R-:W-:Y:S02]  /*19510*/  IMAD R8, R24, R7, R8 ;  /* 0x0000000718087224 */ /* 0x000fe400078e0208 */
[--C-:B------:R-:W-:Y:S02]  /*19520*/  @!P5 IMAD.IADD R4, R4, 0x1, -R24.reuse ;  /* 0x000000010404d824 */ /* 0x100fe400078e0a18 */
[C---:B------:R-:W-:Y:S01]  /*19530*/  IMAD R9, R24.reuse, R12, R9 ;  /* 0x0000000c18097224 */ /* 0x040fe200078e0209 */
[----:B------:R-:W-:Y:S01]  /*19540*/  IADD3 R12, R29, 0x15, RZ ;  /* 0x000000151d0c7810 */ /* 0x000fe20007ffe0ff */
[----:B------:R-:W-:Y:S01]  /*19550*/  @!P6 IMAD.IADD R11, R11, 0x1, -R24 ;  /* 0x000000010b0be824 */ /* 0x000fe200078e0a18 */
[C---:B------:R-:W-:Y:S01]  /*19560*/  ISETP.GT.U32.AND P5, PT, R24.reuse, R4, PT ;  /* 0x000000041800720c */ /* 0x040fe20003fa4070 */
[----:B------:R-:W-:Y:S01]  /*19570*/  IMAD.MOV.U32 R13, RZ, RZ, R10 ;  /* 0x000000ffff0d7224 */ /* 0x000fe200078e000a */
[----:B------:R-:W-:Y:S01]  /*19580*/  ISETP.GT.U32.AND P6, PT, R24, R9, PT ;  /* 0x000000091800720c */ /* 0x000fe20003fc4070 */
[----:B0-----:R-:W-:-:S02]  /*19590*/  IMAD.MOV.U32 R3, RZ, RZ, R11 ;  /* 0x000000ffff037224 */ /* 0x001fc400078e000b */
[--C-:B------:R-:W-:Y:S01]  /*195a0*/  @!P0 IMAD.IADD R0, R0, 0x1, -R24.reuse ;  /* 0x0000000100008824 */ /* 0x100fe200078e0a18 */
[----:B------:R-:W-:Y:S01]  /*195b0*/  ISETP.GT.U32.AND P0, PT, R24, R8, PT ;  /* 0x000000081800720c */ /* 0x000fe20003f04070 */
[----:B------:R-:W-:Y:S01]  /*195c0*/  @!P2 IMAD.MOV R13, RZ, RZ, -R13 ;  /* 0x000000ffff0da224 */ /* 0x000fe200078e0a0d */
[----:B------:R-:W-:Y:S01]  /*195d0*/  ISETP.GE.AND P2, PT, R5, RZ, PT ;  /* 0x000000ff0500720c */ /* 0x000fe20003f46270 */
[----:B------:R-:W-:Y:S01]  /*195e0*/  @!P3 IMAD.MOV R3, RZ, RZ, -R3 ;  /* 0x000000ffff03b224 */ /* 0x000fe200078e0a03 */
[C---:B------:R-:W-:Y:S01]  /*195f0*/  IADD3 R5, R29.reuse, 0x1c, RZ ;  /* 0x0000001c1d057810 */ /* 0x040fe20007ffe0ff */
[----:B------:R-:W-:Y:S01]  /*19600*/  IMAD.HI.U32 R10, R2, R16, RZ ;  /* 0x00000010020a7227 */ /* 0x000fe200078e00ff */
[----:B------:R0:W-:Y:S01]  /*19610*/  STL [R1+0x134], R13 ;  /* 0x0001340d01007387 */ /* 0x0001e20000100800 */
[----:B------:R-:W-:Y:S02]  /*19620*/  ISETP.GE.AND P3, PT, R29, RZ, PT ;  /* 0x000000ff1d00720c */ /* 0x000fe40003f66270 */
[--C-:B------:R-:W-:Y:S01]  /*19630*/  @!P5 IMAD.IADD R4, R4, 0x1, -R24.reuse ;  /* 0x000000010404d824 */ /* 0x100fe200078e0a18 */
[----:B------:R1:W-:Y:S01]  /*19640*/  STL [R1+0x138], R3 ;  /* 0x0001380301007387 */ /* 0x0003e20000100800 */
[--C-:B------:R-:W-:Y:S01]  /*19650*/  @!P6 IMAD.IADD R9, R9, 0x1, -R24.reuse ;  /* 0x000000010909e824 */ /* 0x100fe200078e0a18 */
[----:B------:R-:W-:Y:S01]  /*19660*/  ISETP.GE.AND P5, PT, R6, RZ, PT ;  /* 0x000000ff0600720c */ /* 0x000fe20003fa6270 */
[----:B------:R-:W-:Y:S01]  /*19670*/  @!P0 IMAD.IADD R8, R8, 0x1, -R24 ;  /* 0x0000000108088824 */ /* 0x000fe200078e0a18 */
[----:B------:R-:W-:Y:S01]  /*19680*/  IADD3 R6, R29, 0x19, RZ ;  /* 0x000000191d067810 */ /* 0x000fe20007ffe0ff */
[----:B------:R-:W-:Y:S01]  /*19690*/  IMAD.MOV.U32 R11, RZ, RZ, R4 ;  /* 0x000000ffff0b7224 */ /* 0x000fe200078e0004 */
[----:B0-----:R-:W-:Y:S01]  /*196a0*/  IABS R13, R5 ;  /* 0x00000005000d7213 */ /* 0x001fe20000000000 */
[----:B------:R-:W-:Y:S01]  /*196b0*/  IMAD.MOV R10, RZ, RZ, -R10 ;  /* 0x000000ffff0a7224 */ /* 0x000fe200078e0a0a */
[----:B------:R-:W-:-:S02]  /*196c0*/  ISETP.GT.U32.AND P0, PT, R24, R8, PT ;  /* 0x000000081800720c */ /* 0x000fc40003f04070 */
[----:B------:R-:W-:Y:S01]  /*196d0*/  ISETP.GT.U32.AND P6, PT, R24, R9, PT ;  /* 0x000000091800720c */ /* 0x000fe20003fc4070 */
[----:B------:R-:W-:Y:S01]  /*196e0*/  IMAD.HI.U32 R7, R2, R13, RZ ;  /* 0x0000000d02077227 */ /* 0x000fe200078e00ff */
[----:B------:R-:W-:Y:S02]  /*196f0*/  IADD3 R4, R29, 0x1b, RZ ;  /* 0x0000001b1d047810 */ /* 0x000fe40007ffe0ff */
[----:B------:R-:W-:Y:S01]  /*19700*/  IABS R15, R6 ;  /* 0x00000006000f7213 */ /* 0x000fe20000000000 */
[----:B------:R-:W-:Y:S01]  /*19710*/  IMAD.MOV R7, RZ, RZ, -R7 ;  /* 0x000000ffff077224 */ /* 0x000fe200078e0a07 */
[----:B------:R-:W-:Y:S01]  /*19720*/  IABS R14, R4 ;  /* 0x00000004000e7213 */ /* 0x000fe20000000000 */
[----:B-1----:R-:W-:Y:S02]  /*19730*/  IMAD.MOV.U32 R3, RZ, RZ, R0 ;  /* 0x000000ffff037224 */ /* 0x002fe400078e0000 */
[----:B------:R-:W-:Y:S02]  /*19740*/  IMAD R13, R24, R7, R13 ;  /* 0x00000007180d7224 */ /* 0x000fe400078e020d */
[----:B------:R-:W-:-:S04]  /*19750*/  IMAD.HI.U32 R0, R2, R14, RZ ;  /* 0x0000000e02007227 */ /* 0x000fc800078e00ff */
[--C-:B------:R-:W-:Y:S01]  /*19760*/  @!P0 IMAD.IADD R8, R8, 0x1, -R24.reuse ;  /* 0x0000000108088824 */ /* 0x100fe200078e0a18 */
[C---:B------:R-:W-:Y:S01]  /*19770*/  ISETP.GT.U32.AND P0, PT, R24.reuse, R13, PT ;  /* 0x0000000d1800720c */ /* 0x040fe20003f04070 */
[----:B------:R-:W-:Y:S02]  /*19780*/  @!P6 IMAD.IADD R9, R9, 0x1, -R24 ;  /* 0x000000010909e824 */ /* 0x000fe400078e0a18 */
[----:B------:R-:W-:Y:S02]  /*19790*/  IMAD.MOV R0, RZ, RZ, -R0 ;  /* 0x000000ffff007224 */ /* 0x000fe400078e0a00 */
[C---:B------:R-:W-:Y:S02]  /*197a0*/  IMAD R16, R24.reuse, R10, R16 ;  /* 0x0000000a18107224 */ /* 0x040fe400078e0210 */
[C---:B------:R-:W-:Y:S02]  /*197b0*/  IMAD R14, R24.reuse, R0, R14 ;  /* 0x00000000180e7224 */ /* 0x040fe400078e020e */
[----:B------:R-:W-:Y:S01]  /*197c0*/  IMAD.MOV.U32 R10, RZ, RZ, R9 ;  /* 0x000000ffff0a7224 */ /* 0x000fe200078e0009 */
[----:B------:R-:W-:Y:S01]  /*197d0*/  ISETP.GT.U32.AND P6, PT, R24, R16, PT ;  /* 0x000000101800720c */ /* 0x000fe20003fc4070 */
[----:B------:R-:W-:Y:S01]  /*197e0*/  @!P1 IMAD.MOV R3, RZ, RZ, -R3 ;  /* 0x000000ffff039224 */ /* 0x000fe200078e0a03 */
[----:B------:R-:W-:Y:S01]  /*197f0*/  ISETP.GE.AND P1, PT, R4, RZ, PT ;  /* 0x000000ff0400720c */ /* 0x000fe20003f26270 */
[----:B------:R-:W-:Y:S01]  /*19800*/  @!P4 IMAD.MOV R10, RZ, RZ, -R10 ;  /* 0x000000ffff0ac224 */ /* 0x000fe200078e0a0a */
[----:B------:R-:W-:Y:S01]  /*19810*/  IADD3 R4, R29, 0x1a, RZ ;  /* 0x0000001a1d047810 */ /* 0x000fe20007ffe0ff */
[----:B------:R-:W-:Y:S01]  /*19820*/  @!P3 IMAD.MOV R11, RZ, RZ, -R11 ;  /* 0x000000ffff0bb224 */ /* 0x000fe200078e0a0b */
[----:B------:R-:W-:Y:S01]  /*19830*/  ISETP.GT.U32.AND P4, PT, R24, R14, PT ;  /* 0x0000000e1800720c */ /* 0x000fe20003f84070 */
[--C-:B------:R-:W-:Y:S01]  /*19840*/  @!P0 IMAD.IADD R13, R13, 0x1, -R24.reuse ;  /* 0x000000010d0d8824 */ /* 0x100fe200078e0a18 */
[----:B------:R-:W-:Y:S01]  /*19850*/  ISETP.GE.AND P3, PT, R5, RZ, PT ;  /* 0x000000ff0500720c */ /* 0x000fe20003f66270 */
[----:B------:R-:W-:Y:S01]  /*19860*/  IMAD.HI.U32 R0, R2, R15, RZ ;  /* 0x0000000f02007227 */ /* 0x000fe200078e00ff */
[----:B------:R-:W-:Y:S01]  /*19870*/  IABS R5, R4 ;  /* 0x0000000400057213 */ /* 0x000fe20000000000 */
[----:B------:R0:W-:Y:S01]  /*19880*/  STL [R1+0x13c], R11 ;  /* 0x00013c0b01007387 */ /* 0x0001e20000100800 */
[----:B------:R-:W-:Y:S01]  /*19890*/  ISETP.GT.U32.AND P0, PT, R24, R13, PT ;  /* 0x0000000d1800720c */ /* 0x000fe20003f04070 */
[----:B------:R-:W-:-:S02]  /*198a0*/  @!P6 IMAD.IADD R16, R16, 0x1, -R24 ;  /* 0x000000011010e824 */ /* 0x000fc400078e0a18 */
[----:B------:R-:W-:Y:S01]  /*198b0*/  IMAD.HI.U32 R7, R2, R5, RZ ;  /* 0x0000000502077227 */ /* 0x000fe200078e00ff */
[----:B------:R1:W-:Y:S02]  /*198c0*/  STL [R1+0x140], R3 ;  /* 0x0001400301007387 */ /* 0x0003e40000100800 */
[----:B------:R-:W-:Y:S01]  /*198d0*/  ISETP.GT.U32.AND P6, PT, R24, R16, PT ;  /* 0x000000101800720c */ /* 0x000fe20003fc4070 */
[----:B------:R-:W-:Y:S01]  /*198e0*/  IMAD.MOV R7, RZ, RZ, -R7 ;  /* 0x000000ffff077224 */ /* 0x000fe200078e0a07 */
[----:B------:R-:W-:Y:S01]  /*198f0*/  STL [R1+0xfc], R10 ;  /* 0x0000fc0a01007387 */ /* 0x000fe20000100800 */
[----:B------:R-:W-:Y:S01]  /*19900*/  @!P4 IMAD.IADD R14, R14, 0x1, -R24 ;  /* 0x000000010e0ec824 */ /* 0x000fe200078e0a18 */
[----:B0-----:R-:W-:Y:S01]  /*19910*/  IADD3 R11, R29, 0x17, RZ ;  /* 0x000000171d0b7810 */ /* 0x001fe20007ffe0ff */
[----:B------:R-:W-:Y:S02]  /*19920*/  IMAD.MOV R0, RZ, RZ, -R0 ;  /* 0x000000ffff007224 */ /* 0x000fe400078e0a00 */
[----:B------:R-:W-:Y:S01]  /*19930*/  @!P0 IMAD.IADD R13, R13, 0x1, -R24 ;  /* 0x000000010d0d8824 */ /* 0x000fe200078e0a18 */
[C---:B------:R-:W-:Y:S01]  /*19940*/  ISETP.GT.U32.AND P4, PT, R24.reuse, R14, PT ;  /* 0x0000000e1800720c */ /* 0x040fe20003f84070 */
[----:B-1----:R-:W-:Y:S01]  /*19950*/  IMAD.MOV.U32 R3, RZ, RZ, R8 ;  /* 0x000000ffff037224 */ /* 0x002fe200078e0008 */
[----:B------:R-:W-:Y:S01]  /*19960*/  IABS R8, R12 ;  /* 0x0000000c00087213 */ /* 0x000fe20000000000 */
[----:B------:R-:W-:Y:S01]  /*19970*/  IMAD R15, R24, R0, R15 ;  /* 0x00000000180f7224 */ /* 0x000fe200078e020f */
[----:B------:R-:W-:Y:S01]  /*19980*/  IADD3 R0, R29, 0x14, RZ ;  /* 0x000000141d007810 */ /* 0x000fe20007ffe0ff */
[----:B------:R-:W-:Y:S01]  /*19990*/  @!P2 IMAD.MOV R3, RZ, RZ, -R3 ;  /* 0x000000ffff03a224 */ /* 0x000fe200078e0a03 */
[----:B------:R-:W-:Y:S01]  /*199a0*/  ISETP.GE.AND P2, PT, R4, RZ, PT ;  /* 0x000000ff0400720c */ /* 0x000fe20003f46270 */
[----:B------:R-:W-:Y:S01]  /*199b0*/  IMAD R4, R24, R7, R5 ;  /* 0x0000000718047224 */ /* 0x000fe200078e0205 */
[----:B------:R-:W-:Y:S01]  /*199c0*/  IABS R5, R17 ;  /* 0x0000001100057213 */ /* 0x000fe20000000000 */
[----:B------:R-:W-:Y:S01]  /*199d0*/  @!P6 IMAD.IADD R16, R16, 0x1, -R24 ;  /* 0x000000011010e824 */ /* 0x000fe200078e0a18 */
[----:B------:R0:W-:Y:S01]  /*199e0*/  STL [R1+0x100], R3 ;  /* 0x0001000301007387 */ /* 0x0001e20000100800 */
[----:B------:R-:W-:-:S02]  /*199f0*/  ISETP.GE.AND P6, PT, R6, RZ, PT ;  /* 0x000000ff0600720c */ /* 0x000fc40003fc6270 */
[----:B------:R-:W-:Y:S01]  /*19a00*/  ISETP.GT.U32.AND P0, PT, R24, R4, PT ;  /* 0x000000041800720c */ /* 0x000fe20003f04070 */
[----:B------:R-:W-:Y:S01]  /*19a10*/  IMAD.HI.U32 R7, R2, R5, RZ ;  /* 0x0000000502077227 */ /* 0x000fe200078e00ff */
[----:B------:R-:W-:Y:S02]  /*19a20*/  IABS R6, R11 ;  /* 0x0000000b00067213 */ /* 0x000fe40000000000 */
[----:B------:R-:W-:Y:S01]  /*19a30*/  IABS R9, R0 ;  /* 0x0000000000097213 */ /* 0x000fe20000000000 */
[----:B------:R-:W-:Y:S02]  /*19a40*/  IMAD.MOV R7, RZ, RZ, -R7 ;  /* 0x000000ffff077224 */ /* 0x000fe400078e0a07 */
[----:B------:R-:W-:Y:S01]  /*19a50*/  @!P4 IMAD.IADD R14, R14, 0x1, -R24 ;  /* 0x000000010e0ec824 */ /* 0x000fe200078e0a18 */
[C---:B------:R-:W-:Y:S01]  /*19a60*/  ISETP.GT.U32.AND P4, PT, R24.reuse, R15, PT ;  /* 0x0000000f1800720c */ /* 0x040fe20003f84070 */
[----:B------:R-:W-:Y:S02]  /*19a70*/  IMAD R5, R24, R7, R5 ;  /* 0x0000000718057224 */ /* 0x000fe400078e0205 */
[----:B0-----:R-:W-:Y:S01]  /*19a80*/  IMAD.MOV.U32 R3, RZ, RZ, R16 ;  /* 0x000000ffff037224 */ /* 0x001fe200078e0010 */
[----:B------:R-:W-:Y:S01]  /*19a90*/  IADD3 R16, R29, 0x12, RZ ;  /* 0x000000121d107810 */ /* 0x000fe20007ffe0ff */
[----:B------:R-:W-:Y:S01]  /*19aa0*/  @!P0 IMAD.IADD R4, R4, 0x1, -R24 ;  /* 0x0000000104048824 */ /* 0x000fe200078e0a18 */
[----:B------:R-:W-:Y:S01]  /*19ab0*/  ISETP.GT.U32.AND P0, PT, R24, R5, PT ;  /* 0x000000051800720c */ /* 0x000fe20003f04070 */
[----:B------:R-:W-:-:S02]  /*19ac0*/  @!P5 IMAD.MOV R3, RZ, RZ, -R3 ;  /* 0x000000ffff03d224 */ /* 0x000fc400078e0a03 */
[----:B------:R-:W-:-:S03]  /*19ad0*/  IMAD.HI.U32 R21, R2, R6, RZ ;  /* 0x0000000602157227 */ /* 0x000fc600078e00ff */
[----:B------:R0:W-:Y:S01]  /*19ae0*/  STL [R1+0xc8], R3 ;  /* 0x0000c80301007387 */ /* 0x0001e20000100800 */
[----:B------:R-:W-:Y:S02]  /*19af0*/  @!P4 IMAD.IADD R15, R15, 0x1, -R24 ;  /* 0x000000010f0fc824 */ /* 0x000fe400078e0a18 */
[----:B------:R-:W-:Y:S02]  /*19b00*/  IMAD.MOV R21, RZ, RZ, -R21 ;  /* 0x000000ffff157224 */ /* 0x000fe400078e0a15 */
[----:B------:R-:W-:Y:S01]  /*19b10*/  IMAD.HI.U32 R7, R2, R8, RZ ;  /* 0x0000000802077227 */ /* 0x000fe200078e00ff */
[----:B------:R-:W-:-:S03]  /*19b20*/  ISETP.GT.U32.AND P5, PT, R24, R15, PT ;  /* 0x0000000f1800720c */ /* 0x000fc60003fa4070 */
[----:B------:R-:W-:Y:S01]  /*19b30*/  @!P0 IMAD.IADD R5, R5, 0x1, -R24 ;  /* 0x0000000105058824 */ /* 0x000fe200078e0a18 */
[C---:B------:R-:W-:Y:S01]  /*19b40*/  ISETP.GT.U32.AND P0, PT, R24.reuse, R4, PT ;  /* 0x000000041800720c */ /* 0x040fe20003f04070 */
[----:B0-----:R-:W-:Y:S01]  /*19b50*/  IMAD.MOV.U32 R3, RZ, RZ, R13 ;  /* 0x000000ffff037224 */ /* 0x001fe200078e000d */
[----:B------:R-:W-:Y:S01]  /*19b60*/  IABS R13, R16 ;  /* 0x00000010000d7213 */ /* 0x000fe20000000000 */
[C---:B------:R-:W-:Y:S02]  /*19b70*/  IMAD R6, R24.reuse, R21, R6 ;  /* 0x0000001518067224 */ /* 0x040fe400078e0206 */
[----:B------:R-:W-:Y:S01]  /*19b80*/  @!P3 IMAD.MOV R3, RZ, RZ, -R3 ;  /* 0x000000ffff03b224 */ /* 0x000fe200078e0a03 */
[----:B------:R-:W-:Y:S01]  /*19b90*/  ISETP.GT.U32.AND P3, PT, R24, R5, PT ;  /* 0x000000051800720c */ /* 0x000fe20003f64070 */
[----:B------:R-:W-:Y:S01]  /*19ba0*/  IMAD.HI.U32 R10, R2, R9, RZ ;  /* 0x00000009020a7227 */ /* 0x000fe200078e00ff */
[----:B------:R-:W-:Y:S02]  /*19bb0*/  ISETP.GT.U32.AND P4, PT, R24, R6, PT ;  /* 0x000000061800720c */ /* 0x000fe40003f84070 */
[----:B------:R0:W-:Y:S01]  /*19bc0*/  STL [R1+0xc4], R3 ;  /* 0x0000c40301007387 */ /* 0x0001e20000100800 */
[--C-:B------:R-:W-:Y:S01]  /*19bd0*/  @!P5 IMAD.IADD R15, R15, 0x1, -R24.reuse ;  /* 0x000000010f0fd824 */ /* 0x100fe200078e0a18 */
[----:B------:R-:W-:Y:S01]  /*19be0*/  ISETP.GE.AND P5, PT, R17, RZ, PT ;  /* 0x000000ff1100720c */ /* 0x000fe20003fa6270 */
[----:B------:R-:W-:-:S02]  /*19bf0*/  @!P0 IMAD.IADD R4, R4, 0x1, -R24 ;  /* 0x0000000104048824 */ /* 0x000fc400078e0a18 */
[----:B------:R-:W-:Y:S02]  /*19c00*/  IMAD.MOV R21, RZ, RZ, -R7 ;  /* 0x000000ffff157224 */ /* 0x000fe400078e0a07 */
[----:B------:R-:W-:Y:S02]  /*19c10*/  IMAD R7, R24, R20, R19 ;  /* 0x0000001418077224 */ /* 0x000fe400078e0213 */
[----:B------:R-:W-:Y:S01]  /*19c20*/  IMAD.MOV R19, RZ, RZ, -R10 ;  /* 0x000000ffff137224 */ /* 0x000fe200078e0a0a */
[----:B------:R-:W-:Y:S01]  /*19c30*/  IADD3 R10, R29, 0x13, RZ ;  /* 0x000000131d0a7810 */ /* 0x000fe20007ffe0ff */
[----:B0-----:R-:W-:Y:S02]  /*19c40*/  IMAD.MOV.U32 R3, RZ, RZ, R14 ;  /* 0x000000ffff037224 */ /* 0x001fe400078e000e */
[----:B------:R-:W-:Y:S02]  /*19c50*/  @!P4 IMAD.IADD R6, R6, 0x1, -R24 ;  /* 0x000000010606c824 */ /* 0x000fe400078e0a18 */
[----:B------:R-:W-:Y:S01]  /*19c60*/  @!P1 IMAD.MOV R3, RZ, RZ, -R3 ;  /* 0x000000ffff039224 */ /* 0x000fe200078e0a03 */
[C---:B------:R-:W-:Y:S01]  /*19c70*/  ISETP.GT.U32.AND P1, PT, R24.reuse, R7, PT ;  /* 0x000000071800720c */ /* 0x040fe20003f24070 */
[C---:B------:R-:W-:Y:S01]  /*19c80*/  IMAD R8, R24.reuse, R21, R8 ;  /* 0x0000001518087224 */ /* 0x040fe200078e0208 */
[C---:B------:R-:W-:Y:S01]  /*19c90*/  ISETP.GT.U32.AND P4, PT, R24.reuse, R6, PT ;  /* 0x000000061800720c */ /* 0x040fe20003f84070 */
[C---:B------:R-:W-:Y:S01]  /*19ca0*/  IMAD R9, R24.reuse, R19, R9 ;  /* 0x0000001318097224 */ /* 0x040fe200078e0209 */
[----:B------:R0:W-:Y:S01]  /*19cb0*/  STL [R1+0xc0], R3 ;  /* 0x0000c00301007387 */ /* 0x0001e20000100800 */
[----:B------:R-:W-:Y:S01]  /*19cc0*/  IABS R19, R10 ;  /* 0x0000000a00137213 */ /* 0x000fe20000000000 */
[----:B------:R-:W-:Y:S01]  /*19cd0*/  @!P3 IMAD.IADD R5, R5, 0x1, -R24 ;  /* 0x000000010505b824 */ /* 0x000fe200078e0a18 */
[----:B------:R-:W-:Y:S01]  /*19ce0*/  ISETP.GT.U32.AND P0, PT, R24, R8, PT ;  /* 0x000000081800720c */ /* 0x000fe20003f04070 */
[----:B------:R-:W-:Y:S01]  /*19cf0*/  IMAD.HI.U32 R14, R2, R13, RZ ;  /* 0x0000000d020e7227 */ /* 0x000fe200078e00ff */
[----:B------:R-:W-:-:S03]  /*19d00*/  ISETP.GT.U32.AND P3, PT, R24, R9, PT ;  /* 0x000000091800720c */ /* 0x000fc60003f64070 */
[----:B------:R-:W-:-:S04]  /*19d10*/  IMAD.HI.U32 R17, R2, R19, RZ ;  /* 0x0000001302117227 */ /* 0x000fc800078e00ff */
[----:B0-----:R-:W-:Y:S02]  /*19d20*/  IMAD.MOV.U32 R3, RZ, RZ, R4 ;  /* 0x000000ffff037224 */ /* 0x001fe400078e0004 */
[----:B------:R-:W-:Y:S02]  /*19d30*/  IMAD.MOV.U32 R4, RZ, RZ, R15 ;  /* 0x000000ffff047224 */ /* 0x000fe400078e000f */
[----:B------:R-:W-:Y:S02]  /*19d40*/  @!P2 IMAD.MOV R3, RZ, RZ, -R3 ;  /* 0x000000ffff03a224 */ /* 0x000fe400078e0a03 */
[----:B------:R-:W-:Y:S02]  /*19d50*/  @!P6 IMAD.MOV R4, RZ, RZ, -R4 ;  /* 0x000000ffff04e224 */ /* 0x000fe400078e0a04 */
[----:B------:R-:W-:Y:S02]  /*19d60*/  IMAD.MOV R17, RZ, RZ, -R17 ;  /* 0x000000ffff117224 */ /* 0x000fe400078e0a11 */
[--C-:B------:R-:W-:Y:S01]  /*19d70*/  @!P4 IMAD.IADD R6, R6, 0x1, -R24.reuse ;  /* 0x000000010606c824 */ /* 0x100fe200078e0a18 */
[----:B------:R0:W-:Y:S01]  /*19d80*/  STL [R1+0x1d94], R4 ;  /* 0x001d940401007387 */ /* 0x0001e20000100800 */
[----:B------:R-:W-:Y:S01]  /*19d90*/  ISETP.GE.AND P4, PT, R11, RZ, PT ;  /* 0x000000ff0b00720c */ /* 0x000fe20003f86270 */
[--C-:B------:R-:W-:Y:S01]  /*19da0*/  @!P0 IMAD.IADD R8, R8, 0x1, -R24.reuse ;  /* 0x0000000108088824 */ /* 0x100fe200078e0a18 */
[----:B------:R-:W-:Y:S01]  /*19db0*/  ISETP.GE.AND P0, PT, R12, RZ, PT ;  /* 0x000000ff0c00720c */ /* 0x000fe20003f06270 */
[----:B------:R1:W-:Y:S01]  /*19dc0*/  STL [R1+0x98], R3 ;  /* 0x0000980301007387 */ /* 0x0003e20000100800 */
[----:B------:R-:W-:Y:S01]  /*19dd0*/  @!P1 IMAD.IADD R7, R7, 0x1, -R24 ;  /* 0x0000000107079824 */ /* 0x000fe200078e0a18 */
[----:B------:R-:W-:Y:S01]  /*19de0*/  ISETP.GE.AND P1, PT, R18, RZ, PT ;  /* 0x000000ff1200720c */ /* 0x000fe20003f26270 */
[----:B------:R-:W-:-:S02]  /*19df0*/  IMAD R12, R24, R17, R19 ;  /* 0x00000011180c7224 */ /* 0x000fc400078e0213 */
[----:B------:R-:W-:Y:S01]  /*19e00*/  @!P3 IMAD.IADD R9, R9, 0x1, -R24 ;  /* 0x000000010909b824 */ /* 0x000fe200078e0a18 */
[----:B0-----:R-:W2:Y:S01]  /*19e10*/  LDL R4, [R1+0x4b4] ;  /* 0x0004b40001047983 */ /* 0x001ea20000100800 */
[C---:B------:R-:W-:Y:S01]  /*19e20*/  ISETP.GT.U32.AND P6, PT, R24.reuse, R8, PT ;  /* 0x000000081800720c */ /* 0x040fe20003fc4070 */
[----:B------:R-:W-:Y:S01]  /*19e30*/  IMAD.MOV R14, RZ, RZ, -R14 ;  /* 0x000000ffff0e7224 */ /* 0x000fe200078e0a0e */
[C---:B------:R-:W-:Y:S01]  /*19e40*/  ISETP.GT.U32.AND P2, PT, R24.reuse, R7, PT ;  /* 0x000000071800720c */ /* 0x040fe20003f44070 */
[----:B------:R-:W-:Y:S01]  /*19e50*/  @!P5 IMAD.MOV R5, RZ, RZ, -R5 ;  /* 0x000000ffff05d224 */ /* 0x000fe200078e0a05 */
[C---:B------:R-:W-:Y:S01]  /*19e60*/  ISETP.GT.U32.AND P5, PT, R24.reuse, R12, PT ;  /* 0x0000000c1800720c */ /* 0x040fe20003fa4070 */
[C---:B------:R-:W-:Y:S01]  /*19e70*/  IMAD R11, R24.reuse, R14, R13 ;  /* 0x0000000e180b7224 */ /* 0x040fe200078e020d */
[----:B------:R-:W-:Y:S02]  /*19e80*/  ISETP.GT.U32.AND P3, PT, R24, R9, PT ;  /* 0x000000091800720c */ /* 0x000fe40003f64070 */
[----:B------:R-:W-:Y:S01]  /*19e90*/  IADD3 R14, R29, 0x11, RZ ;  /* 0x000000111d0e7810 */ /* 0x000fe20007ffe0ff */
[----:B------:R-:W-:Y:S01]  /*19ea0*/  @!P4 IMAD.MOV R6, RZ, RZ, -R6 ;  /* 0x000000ffff06c224 */ /* 0x000fe200078e0a06 */
[----:B------:R-:W-:-:S02]  /*19eb0*/  ISETP.GE.AND P4, PT, R0, RZ, PT ;  /* 0x000000ff0000720c */ /* 0x000fc40003f86270 */
[----:B------:R-:W-:Y:S01]  /*19ec0*/  IABS R0, R14 ;  /* 0x0000000e00007213 */ /* 0x000fe20000000000 */
[--C-:B------:R-:W-:Y:S01]  /*19ed0*/  @!P6 IMAD.IADD R8, R8, 0x1, -R24.reuse ;  /* 0x000000010808e824 */ /* 0x100fe200078e0a18 */
[----:B------:R-:W-:Y:S01]  /*19ee0*/  ISETP.GE.AND P6, PT, R10, RZ, PT ;  /* 0x000000ff0a00720c */ /* 0x000fe20003fc6270 */
[----:B------:R-:W-:Y:S02]  /*19ef0*/  @!P2 IMAD.IADD R7, R7, 0x1, -R24 ;  /* 0x000000010707a824 */ /* 0x000fe400078e0a18 */
[----:B------:R-:W-:-:S04]  /*19f00*/  IMAD.HI.U32 R10, R2, R0, RZ ;  /* 0x00000000020a7227 */ /* 0x000fc800078e00ff */
[--C-:B------:R-:W-:Y:S02]  /*19f10*/  @!P5 IMAD.IADD R12, R12, 0x1, -R24.reuse ;  /* 0x000000010c0cd824 */ /* 0x100fe400078e0a18 */
[----:B------:R-:W-:Y:S01]  /*19f20*/  @!P3 IMAD.IADD R9, R9, 0x1, -R24 ;  /* 0x000000010909b824 */ /* 0x000fe200078e0a18 */
[----:B------:R-:W-:Y:S01]  /*19f30*/  ISETP.GE.AND P3, PT, R16, RZ, PT ;  /* 0x000000ff1000720c */ /* 0x000fe20003f66270 */
[----:B------:R-:W-:Y:S01]  /*19f40*/  IMAD.MOV R16, RZ, RZ, -R10 ;  /* 0x000000ffff107224 */ /* 0x000fe200078e0a0a */
[----:B------:R-:W-:Y:S01]  /*19f50*/  ISETP.GE.AND P5, PT, R14, RZ, PT ;  /* 0x000000ff0e00720c */ /* 0x000fe20003fa6270 */
[----:B------:R-:W-:Y:S01]  /*19f60*/  @!P1 IMAD.MOV R7, RZ, RZ, -R7 ;  /* 0x000000ffff079224 */ /* 0x000fe200078e0a07 */
[C---:B------:R-:W-:Y:S01]  /*19f70*/  ISETP.GT.U32.AND P1, PT, R24.reuse, R12, PT ;  /* 0x0000000c1800720c */ /* 0x040fe20003f24070 */
[C---:B------:R-:W-:Y:S01]  /*19f80*/  IMAD R0, R24.reuse, R16, R0 ;  /* 0x0000001018007224 */ /* 0x040fe200078e0200 */
[----:B------:R-:W-:Y:S01]  /*19f90*/  ISETP.GT.U32.AND P2, PT, R24, R11, PT ;  /* 0x0000000b1800720c */ /* 0x000fe20003f44070 */
[----:B------:R-:W-:-:S03]  /*19fa0*/  @!P0 IMAD.MOV R8, RZ, RZ, -R8 ;  /* 0x000000ffff088224 */ /* 0x000fc600078e0a08 */
[----:B------:R-:W-:-:S07]  /*19fb0*/  ISETP.GT.U32.AND P0, PT, R24, R0, PT ;  /* 0x000000001800720c */ /* 0x000fce0003f04070 */
[--C-:B------:R-:W-:Y:S02]  /*19fc0*/  @!P1 IMAD.IADD R12, R12, 0x1, -R24.reuse ;  /* 0x000000010c0c9824 */ /* 0x100fe400078e0a18 */
[----:B------:R-:W-:-:S04]  /*19fd0*/  @!P2 IMAD.IADD R11, R11, 0x1, -R24 ;  /* 0x000000010b0ba824 */ /* 0x000fc800078e0a18 */
[----:B------:R-:W-:Y:S01]  /*19fe0*/  @!P0 IMAD.IADD R0, R0, 0x1, -R24 ;  /* 0x0000000100008824 */ /* 0x000fe200078e0a18 */
[----:B------:R-:W-:Y:S01]  /*19ff0*/  ISETP.GT.U32.AND P2, PT, R24, R11, PT ;  /* 0x0000000b1800720c */ /* 0x000fe20003f44070 */
[----:B------:R-:W-:-:S12]  /*1a000*/  @!P4 IMAD.MOV R9, RZ, RZ, -R9 ;  /* 0x000000ffff09c224 */ /* 0x000fd800078e0a09 */
[----:B------:R-:W-:-:S04]  /*1a010*/  @!P2 IMAD.IADD R11, R11, 0x1, -R24 ;  /* 0x000000010b0ba824 */ /* 0x000fc800078e0a18 */
[----:B------:R-:W-:Y:S01]  /*1a020*/  @!P3 IMAD.MOV R11, RZ, RZ, -R11 ;  /* 0x000000ffff0bb224 */ /* 0x000fe200078e0a0b */
[----:B------:R-:W-:Y:S04]  /*1a030*/  STL [R1+0x1d98], R5 ;  /* 0x001d980501007387 */ /* 0x000fe80000100800 */
[----:B------:R-:W-:Y:S04]  /*1a040*/  STL [R1+0x1d9c], R6 ;  /* 0x001d9c0601007387 */ /* 0x000fe80000100800 */
[----:B------:R-:W-:Y:S04]  /*1a050*/  STL [R1+0x1da0], R7 ;  /* 0x001da00701007387 */ /* 0x000fe80000100800 */
[----:B------:R-:W-:Y:S04]  /*1a060*/  STL [R1+0x1da4], R8 ;  /* 0x001da40801007387 */ /* 0x000fe80000100800 */
[----:B------:R-:W-:Y:S01]  /*1a070*/  STL [R1+0x1da8], R9 ;  /* 0x001da80901007387 */ /* 0x000fe20000100800 */
[----:B--2---:R-:W-:-:S04]  /*1a080*/  IADD3 R13, R4, 0x10, RZ ;  /* 0x00000010040d7810 */ /* 0x004fc80007ffe0ff */
[----:B------:R-:W-:-:S05]  /*1a090*/  IABS R15, R13 ;  /* 0x0000000d000f7213 */ /* 0x000fca0000000000 */
[----:B------:R-:W-:-:S04]  /*1a0a0*/  IMAD.HI.U32 R14, R2, R15, RZ ;  /* 0x0000000f020e7227 */ /* 0x000fc800078e00ff */
[----:B------:R-:W-:-:S04]  /*1a0b0*/  IMAD.MOV R10, RZ, RZ, -R14 ;  /* 0x000000ffff0a7224 */ /* 0x000fc800078e0a0e */
[----:B------:R-:W-:-:S05]  /*1a0c0*/  IMAD R15, R24, R10, R15 ;  /* 0x0000000a180f7224 */ /* 0x000fca00078e020f */
[----:B------:R-:W-:Y:S01]  /*1a0d0*/  ISETP.GT.U32.AND P1, PT, R24, R15, PT ;  /* 0x0000000f1800720c */ /* 0x000fe20003f24070 */
[----:B------:R-:W-:Y:S01]  /*1a0e0*/  IMAD.MOV.U32 R10, RZ, RZ, R12 ;  /* 0x000000ffff0a7224 */ /* 0x000fe200078e000c */
[----:B------:R-:W-:-:S03]  /*1a0f0*/  IADD3 R16, R4, 0xf, RZ ;  /* 0x0000000f04107810 */ /* 0x000fc60007ffe0ff */
[----:B------:R-:W-:Y:S01]  /*1a100*/  @!P6 IMAD.MOV R10, RZ, RZ, -R10 ;  /* 0x000000ffff0ae224 */ /* 0x000fe200078e0a0a */
[----:B------:R-:W-:Y:S02]  /*1a110*/  ISETP.GT.U32.AND P6, PT, R24, R0, PT ;  /* 0x000000001800720c */ /* 0x000fe40003fc4070 */
[----:B------:R-:W-:-:S05]  /*1a120*/  IABS R12, R16 ;  /* 0x00000010000c7213 */ /* 0x000fca0000000000 */
[----:B------:R-:W-:Y:S01]  /*1a130*/  @!P1 IMAD.IADD R15, R15, 0x1, -R24 ;  /* 0x000000010f0f9824 */ /* 0x000fe200078e0a18 */
[----:B------:R-:W-:Y:S01]  /*1a140*/  IADD3 R14, R4, 0xe, RZ ;  /* 0x0000000e040e7810 */ /* 0x000fe20007ffe0ff */
[----:B------:R-:W-:-:S03]  /*1a150*/  IMAD.HI.U32 R19, R2, R12, RZ ;  /* 0x0000000c02137227 */ /* 0x000fc600078e00ff */
[----:B------:R-:W-:Y:S02]  /*1a160*/  ISETP.GT.U32.AND P1, PT, R24, R15, PT ;  /* 0x0000000f1800720c */ /* 0x000fe40003f24070 */
[----:B------:R-:W-:Y:S01]  /*1a170*/  ISETP.GE.AND P4, PT, R13, RZ, PT ;  /* 0x000000ff0d00720c */ /* 0x000fe20003f86270 */
[----:B------:R-:W-:Y:S01]  /*1a180*/  IMAD.MOV R19, RZ, RZ, -R19 ;  /* 0x000000ffff137224 */ /* 0x000fe200078e0a13 */
[----:B------:R-:W-:Y:S02]  /*1a190*/  IADD3 R13, R4, 0xc, RZ ;  /* 0x0000000c040d7810 */ /* 0x000fe40007ffe0ff */
[----:B------:R-:W-:Y:S01]  /*1a1a0*/  ISETP.GE.AND P0, PT, R14, RZ, PT ;  /* 0x000000ff0e00720c */ /* 0x000fe20003f06270 */
[----:B------:R-:W-:Y:S01]  /*1a1b0*/  @!P6 IMAD.IADD R0, R0, 0x1, -R24 ;  /* 0x000000010000e824 */ /* 0x000fe200078e0a18 */
[----:B------:R-:W-:Y:S02]  /*1a1c0*/  IABS R14, R14 ;  /* 0x0000000e000e7213 */ /* 0x000fe40000000000 */
[----:B------:R-:W-:-:S02]  /*1a1d0*/  ISETP.GE.AND P2, PT, R16, RZ, PT ;  /* 0x000000ff1000720c */ /* 0x000fc40003f46270 */
[----:B------:R-:W-:Y:S02]  /*1a1e0*/  IABS R16, R13 ;  /* 0x0000000d00107213 */ /* 0x000fe40000000000 */
[----:B------:R-:W-:Y:S01]  /*1a1f0*/  ISETP.GE.AND P6, PT, R13, RZ, PT ;  /* 0x000000ff0d00720c */ /* 0x000fe20003fc6270 */
[----:B------:R-:W-:Y:S02]  /*1a200*/  IMAD R13, R24, R19, R12 ;  /* 0x00000013180d7224 */ /* 0x000fe400078e020c */
[----:B------:R-:W-:-:S04]  /*1a210*/  IMAD.HI.U32 R17, R2, R14, RZ ;  /* 0x0000000e02117227 */ /* 0x000fc800078e00ff */
[----:B------:R-:W-:Y:S01]  /*1a220*/  @!P1 IMAD.IADD R15, R15, 0x1, -R24 ;  /* 0x000000010f0f9824 */ /* 0x000fe200078e0a18 */
[C---:B------:R-:W-:Y:S01]  /*1a230*/  ISETP.GT.U32.AND P1, PT, R24.reuse, R13, PT ;  /* 0x0000000d1800720c */ /* 0x040fe20003f24070 */
[----:B------:R-:W-:Y:S02]  /*1a240*/  IMAD.MOV R17, RZ, RZ, -R17 ;  /* 0x000000ffff117224 */ /* 0x000fe400078e0a11 */
[----:B------:R-:W-:Y:S02]  /*1a250*/  IMAD.MOV.U32 R12, RZ, RZ, R0 ;  /* 0x000000ffff0c7224 */ /* 0x000fe400078e0000 */
[----:B------:R-:W-:Y:S01]  /*1a260*/  IMAD R14, R24, R17, R14 ;  /* 0x00000011180e7224 */ /* 0x000fe200078e020e */
[----:B------:R-:W-:Y:S01]  /*1a270*/  IADD3 R18, R4, 0xd, RZ ;  /* 0x0000000d04127810 */ /* 0x000fe20007ffe0ff */
[----:B------:R-:W-:-:S03]  /*1a280*/  @!P5 IMAD.MOV R12, RZ, RZ, -R12 ;  /* 0x000000ffff0cd224 */ /* 0x000fc600078e0a0c */
[----:B------:R-:W-:Y:S02]  /*1a290*/  ISETP.GT.U32.AND P5, PT, R24, R14, PT ;  /* 0x0000000e1800720c */ /* 0x000fe40003fa4070 */
[----:B------:R-:W-:Y:S01]  /*1a2a0*/  ISETP.GE.AND P3, PT, R18, RZ, PT ;  /* 0x000000ff1200720c */ /* 0x000fe20003f66270 */
[----:B------:R-:W-:Y:S01]  /*1a2b0*/  @!P1 IMAD.IADD R13, R13, 0x1, -R24 ;  /* 0x000000010d0d9824 */ /* 0x000fe200078e0a18 */
[----:B------:R-:W-:-:S04]  /*1a2c0*/  IABS R18, R18 ;  /* 0x0000001200127213 */ /* 0x000fc80000000000 */
[----:B------:R-:W-:Y:S01]  /*1a2d0*/  ISETP.GT.U32.AND P1, PT, R24, R13, PT ;  /* 0x0000000d1800720c */ /* 0x000fe20003f24070 */
[----:B------:R-:W-:-:S04]  /*1a2e0*/  IMAD.HI.U32 R19, R2, R18, RZ ;  /* 0x0000001202137227 */ /* 0x000fc800078e00ff */
[----:B------:R-:W-:Y:S02]  /*1a2f0*/  IMAD.MOV R19, RZ, RZ, -R19 ;  /* 0x000000ffff137224 */ /* 0x000fe400078e0a13 */
[----:B------:R-:W-:Y:S02]  /*1a300*/  @!P5 IMAD.IADD R14, R14, 0x1, -R24 ;  /* 0x000000010e0ed824 */ /* 0x000fe400078e0a18 */
[----:B-1----:R-:W-:Y:S02]  /*1a310*/  IMAD.MOV.U32 R3, RZ, RZ, R15 ;  /* 0x000000ffff037224 */ /* 0x002fe400078e000f */
[C---:B------:R-:W-:Y:S01]  /*1a320*/  IMAD R15, R24.reuse, R19, R18 ;  /* 0x00000013180f7224 */ /* 0x040fe200078e0212 */
[----:B------:R-:W-:Y:S01]  /*1a330*/  ISETP.GT.U32.AND P5, PT, R24, R14, PT ;  /* 0x0000000e1800720c */ /* 0x000fe20003fa4070 */
[----:B------:R-:W-:-:S04]  /*1a340*/  IMAD.HI.U32 R0, R2, R16, RZ ;  /* 0x0000001002007227 */ /* 0x000fc800078e00ff */
[----:B------:R-:W-:Y:S01]  /*1a350*/  @!P1 IMAD.IADD R13, R13, 0x1, -R24 ;  /* 0x000000010d0d9824 */ /* 0x000fe200078e0a18 */
[----:B------:R-:W-:Y:S01]  /*1a360*/  ISETP.GT.U32.AND P1, PT, R24, R15, PT ;  /* 0x0000000f1800720c */ /* 0x000fe20003f24070 */
[----:B------:R-:W-:-:S04]  /*1a370*/  IMAD.MOV R0, RZ, RZ, -R0 ;  /* 0x000000ffff007224 */ /* 0x000fc800078e0a00 */
[----:B------:R-:W-:Y:S01]  /*1a380*/  IMAD R16, R24, R0, R16 ;  /* 0x0000000018107224 */ /* 0x000fe200078e0210 */
[----:B------:R-:W-:Y:S01]  /*1a390*/  IADD3 R17, R4, 0xb, RZ ;  /* 0x0000000b04117810 */ /* 0x000fe20007ffe0ff */
[----:B------:R-:W-:-:S03]  /*1a3a0*/  @!P5 IMAD.IADD R14, R14, 0x1, -R24 ;  /* 0x000000010e0ed824 */ /* 0x000fc600078e0a18 */
[C---:B------:R-:W-:Y:S01]  /*1a3b0*/  ISETP.GT.U32.AND P5, PT, R24.reuse, R16, PT ;  /* 0x000000101800720c */ /* 0x040fe20003fa4070 */
[----:B------:R-:W-:Y:S01]  /*1a3c0*/  @!P4 IMAD.MOV R3, RZ, RZ, -R3 ;  /* 0x000000ffff03c224 */ /* 0x000fe200078e0a03 */
[----:B------:R-:W-:Y:S01]  /*1a3d0*/  ISETP.GE.AND P4, PT, R17, RZ, PT ;  /* 0x000000ff1100720c */ /* 0x000fe20003f86270 */
[----:B------:R-:W-:Y:S01]  /*1a3e0*/  @!P1 IMAD.IADD R15, R15, 0x1, -R24 ;  /* 0x000000010f0f9824 */ /* 0x000fe200078e0a18 */
[----:B------:R-:W-:Y:S01]  /*1a3f0*/  IABS R17, R17 ;  /* 0x0000001100117213 */ /* 0x000fe20000000000 */
[----:B------:R-:W-:Y:S03]  /*1a400*/  STL [R1+0x1dac], R10 ;  /* 0x001dac0a01007387 */ /* 0x000fe60000100800 */
[----:B------:R-:W-:Y:S01]  /*1a410*/  ISETP.GT.U32.AND P1, PT, R24, R15, PT ;  /* 0x0000000f1800720c */ /* 0x000fe20003f24070 */
[----:B------:R-:W-:Y:S01]  /*1a420*/  STL [R1+0x1db0], R11 ;  /* 0x001db00b01007387 */ /* 0x000fe20000100800 */
[----:B------:R-:W-:-:S03]  /*1a430*/  IMAD.HI.U32 R0, R2, R17, RZ ;  /* 0x0000001102007227 */ /* 0x000fc600078e00ff */
[----:B------:R-:W-:Y:S04]  /*1a440*/  STL [R1+0x1db4], R12 ;  /* 0x001db40c01007387 */ /* 0x000fe80000100800 */
[----:B------:R0:W-:Y:S01]  /*1a450*/  STL [R1+0x30], R3 ;  /* 0x0000300301007387 */ /* 0x0001e20000100800 */
[----:B------:R-:W-:Y:S01]  /*1a460*/  IMAD.MOV R0, RZ, RZ, -R0 ;  /* 0x000000ffff007224 */ /* 0x000fe200078e0a00 */
[----:B------:R-:W-:Y:S01]  /*1a470*/  IADD3 R28, R4, 0x9, RZ ;  /* 0x00000009041c7810 */ /* 0x000fe20007ffe0ff */
[----:B------:R-:W-:Y:S01]  /*1a480*/  @!P5 IMAD.IADD R16, R16, 0x1, -R24 ;  /* 0x000000011010d824 */ /* 0x000fe200078e0a18 */
[----:B0-----:R-:W-:Y:S01]  /*1a490*/  IADD3 R3, R4, 0xa, RZ ;  /* 0x0000000a04037810 */ /* 0x001fe20007ffe0ff */
[----:B------:R-:W-:-:S03]  /*1a4a0*/  IMAD R17, R24, R0, R17 ;  /* 0x0000000018117224 */ /* 0x000fc600078e0211 */
[----:B------:R-:W-:Y:S02]  /*1a4b0*/  IABS R18, R3 ;  /* 0x0000000300127213 */ /* 0x000fe40000000000 */
[----:B------:R-:W-:Y:S02]  /*1a4c0*/  IABS R19, R28 ;  /* 0x0000001c00137213 */ /* 0x000fe40000000000 */
[----:B------:R-:W-:Y:S01]  /*1a4d0*/  ISETP.GT.U32.AND P5, PT, R24, R16, PT ;  /* 0x000000101800720c */ /* 0x000fe20003fa4070 */
[----:B------:R-:W-:Y:S01]  /*1a4e0*/  IMAD.HI.U32 R25, R2, R18, RZ ;  /* 0x0000001202197227 */ /* 0x000fe200078e00ff */
[----:B------:R-:W-:-:S03]  /*1a4f0*/  IADD3 R8, R4, 0x4, RZ ;  /* 0x0000000404087810 */ /* 0x000fc60007ffe0ff */
[----:B------:R-:W-:Y:S01]  /*1a500*/  @!P1 IMAD.IADD R15, R15, 0x1, -R24 ;  /* 0x000000010f0f9824 */ /* 0x000fe200078e0a18 */
[----:B------:R-:W-:Y:S01]  /*1a510*/  ISETP.GT.U32.AND P1, PT, R24, R17, PT ;  /* 0x000000111800720c */ /* 0x000fe20003f24070 */
[----:B------:R-:W-:Y:S01]  /*1a520*/  IMAD.HI.U32 R23, R2, R19, RZ ;  /* 0x0000001302177227 */ /* 0x000fe200078e00ff */
[----:B------:R-:W-:Y:S02]  /*1a530*/  IABS R26, R8 ;  /* 0x00000008001a7213 */ /* 0x000fe40000000000 */
[C---:B------:R-:W-:Y:S01]  /*1a540*/  IADD3 R12, R4.reuse, 0x8, RZ ;  /* 0x00000008040c7810 */ /* 0x040fe20007ffe0ff */
[----:B------:R-:W-:Y:S01]  /*1a550*/  IMAD.MOV R25, RZ, RZ, -R25 ;  /* 0x000000ffff197224 */ /* 0x000fe200078e0a19 */
[----:B------:R-:W-:Y:S01]  /*1a560*/  IADD3 R11, R4, 0x7, RZ ;  /* 0x00000007040b7810 */ /* 0x000fe20007ffe0ff */
[----:B------:R-:W-:Y:S01]  /*1a570*/  IMAD.MOV R23, RZ, RZ, -R23 ;  /* 0x000000ffff177224 */ /* 0x000fe200078e0a17 */
[----:B------:R-:W-:Y:S01]  /*1a580*/  IABS R20, R12 ;  /* 0x0000000c00147213 */ /* 0x000fe20000000000 */
[----:B------:R-:W-:-:S02]  /*1a590*/  IMAD R18, R24, R25, R18 ;  /* 0x0000001918127224 */ /* 0x000fc400078e0212 */
[----:B------:R-:W-:Y:S01]  /*1a5a0*/  IMAD.HI.U32 R29, R2, R26, RZ ;  /* 0x0000001a021d7227 */ /* 0x000fe200078e00ff */
[----:B------:R-:W-:-:S03]  /*1a5b0*/  IABS R21, R11 ;  /* 0x0000000b00157213 */ /* 0x000fc60000000000 */
[----:B------:R-:W-:Y:S02]  /*1a5c0*/  IMAD R19, R24, R23, R19 ;  /* 0x0000001718137224 */ /* 0x000fe400078e0213 */
[--C-:B------:R-:W-:Y:S01]  /*1a5d0*/  @!P5 IMAD.IADD R16, R16, 0x1, -R24.reuse ;  /* 0x000000011010d824 */ /* 0x100fe200078e0a18 */
[----:B------:R-:W-:Y:S01]  /*1a5e0*/  ISETP.GT.U32.AND P5, PT, R24, R18, PT ;  /* 0x000000121800720c */ /* 0x000fe20003fa4070 */
[----:B------:R-:W-:Y:S02]  /*1a5f0*/  IMAD.MOV R29, RZ, RZ, -R29 ;  /* 0x000000ffff1d7224 */ /* 0x000fe400078e0a1d */
[----:B------:R-:W-:Y:S01]  /*1a600*/  IMAD.HI.U32 R22, R2, R20, RZ ;  /* 0x0000001402167227 */ /* 0x000fe200078e00ff */
[C---:B------:R-:W-:Y:S02]  /*1a610*/  IADD3 R10, R4.reuse, 0x6, RZ ;  /* 0x00000006040a7810 */ /* 0x040fe40007ffe0ff */
[C---:B------:R-:W-:Y:S01]  /*1a620*/  IADD3 R9, R4.reuse, 0x5, RZ ;  /* 0x0000000504097810 */ /* 0x040fe20007ffe0ff */
[----:B------:R-:W-:Y:S01]  /*1a630*/  @!P1 IMAD.IADD R17, R17, 0x1, -R24 ;  /* 0x0000000111119824 */ /* 0x000fe200078e0a18 */
[----:B------:R-:W-:Y:S01]  /*1a640*/  IADD3 R7, R4, 0x3, RZ ;  /* 0x0000000304077810 */ /* 0x000fe20007ffe0ff */
[----:B------:R-:W-:Y:S01]  /*1a650*/  IMAD R26, R24, R29, R26 ;  /* 0x0000001d181a7224 */ /* 0x000fe200078e021a */
[----:B------:R-:W-:Y:S01]  /*1a660*/  IADD3 R6, R4, 0x2, RZ ;  /* 0x0000000204067810 */ /* 0x000fe20007ffe0ff */
[----:B------:R-:W-:Y:S01]  /*1a670*/  IMAD.HI.U32 R0, R2, R21, RZ ;  /* 0x0000001502007227 */ /* 0x000fe200078e00ff */
[----:B------:R-:W-:-:S02]  /*1a680*/  ISETP.GT.U32.AND P1, PT, R24, R19, PT ;  /* 0x000000131800720c */ /* 0x000fc40003f24070 */
[----:B------:R-:W-:Y:S01]  /*1a690*/  IADD3 R29, R4, 0x1, RZ ;  /* 0x00000001041d7810 */ /* 0x000fe20007ffe0ff */
[----:B------:R-:W-:Y:S01]  /*1a6a0*/  IMAD.MOV R22, RZ, RZ, -R22 ;  /* 0x000000ffff167224 */ /* 0x000fe200078e0a16 */
[----:B------:R-:W0:Y:S01]  /*1a6b0*/  S2R R4, SR_TID.X ;  /* 0x0000000000047919 */ /* 0x000e220000002100 */
[----:B------:R-:W-:Y:S02]  /*1a6c0*/  IMAD.MOV R0, RZ, RZ, -R0 ;  /* 0x000000ffff007224 */ /* 0x000fe400078e0a00 */
[C---:B------:R-:W-:Y:S01]  /*1a6d0*/  IMAD R20, R24.reuse, R22, R20 ;  /* 0x0000001618147224 */ /* 0x040fe200078e0214 */
[----:B------:R-:W-:Y:S01]  /*1a6e0*/  IABS R22, R10 ;  /* 0x0000000a00167213 */ /* 0x000fe20000000000 */
[----:B------:R-:W-:Y:S02]  /*1a6f0*/  IMAD R21, R24, R0, R21 ;  /* 0x0000000018157224 */ /* 0x000fe400078e0215 */
[----:B------:R-:W-:Y:S01]  /*1a700*/  @!P5 IMAD.IADD R18, R18, 0x1, -R24 ;  /* 0x000000011212d824 */ /* 0x000fe200078e0a18 */
[----:B------:R-:W-:Y:S01]  /*1a710*/  ISETP.GT.U32.AND P5, PT, R24, R20, PT ;  /* 0x000000141800720c */ /* 0x000fe20003fa4070 */
[----:B------:R-:W-:Y:S01]  /*1a720*/  IMAD.HI.U32 R25, R2, R22, RZ ;  /* 0x0000001602197227 */ /* 0x000fe200078e00ff */
[----:B------:R-:W-:-:S03]  /*1a730*/  IABS R23, R9 ;  /* 0x0000000900177213 */ /* 0x000fc60000000000 */
[----:B------:R-:W-:Y:S01]  /*1a740*/  @!P1 IMAD.IADD R19, R19, 0x1, -R24 ;  /* 0x0000000113139824 */ /* 0x000fe200078e0a18 */
[----:B------:R-:W-:Y:S01]  /*1a750*/  ISETP.GT.U32.AND P1, PT, R24, R21, PT ;  /* 0x000000151800720c */ /* 0x000fe20003f24070 */
[----:B------:R-:W-:-:S04]  /*1a760*/  IMAD.MOV R25, RZ, RZ, -R25 ;  /* 0x000000ffff197224 */ /* 0x000fc800078e0a19 */
[----:B------:R-:W-:Y:S02]  /*1a770*/  IMAD R22, R24, R25, R22 ;  /* 0x0000001918167224 */ /* 0x000fe400078e0216 */
[----:B------:R-:W-:Y:S01]  /*1a780*/  IMAD.HI.U32 R25, R2, R23, RZ ;  /* 0x0000001702197227 */ /* 0x000fe200078e00ff */
[----:B------:R-:W-:Y:S02]  /*1a790*/  IABS R27, R7 ;  /* 0x00000007001b7213 */ /* 0x000fe40000000000 */
[----:B------:R-:W-:Y:S01]  /*1a7a0*/  IABS R0, R6 ;  /* 0x0000000600007213 */ /* 0x000fe20000000000 */
[----:B------:R-:W-:Y:S01]  /*1a7b0*/  @!P5 IMAD.IADD R20, R20, 0x1, -R24 ;  /* 0x000000011414d824 */ /* 0x000fe200078e0a18 */
[C---:B------:R-:W-:Y:S01]  /*1a7c0*/  ISETP.GT.U32.AND P5, PT, R24.reuse, R18, PT ;  /* 0x000000121800720c */ /* 0x040fe20003fa4070 */
[----:B------:R-:W-:Y:S01]  /*1a7d0*/  IMAD.MOV R25, RZ, RZ, -R25 ;  /* 0x000000ffff197224 */ /* 0x000fe200078e0a19 */
[----:B0-----:R-:W-:Y:S01]  /*1a7e0*/  SHF.R.U32.HI R4, RZ, 0x6, R4 ;  /* 0x00000006ff047819 */ /* 0x001fe20000011604 */
[----:B------:R-:W-:Y:S01]  /*1a7f0*/  @!P0 IMAD.MOV R14, RZ, RZ, -R14 ;  /* 0x000000ffff0e8224 */ /* 0x000fe200078e0a0e */
[C---:B------:R-:W-:Y:S01]  /*1a800*/  ISETP.GT.U32.AND P0, PT, R24.reuse, R19, PT ;  /* 0x000000131800720c */ /* 0x040fe20003f04070 */
[----:B------:R-:W-:Y:S01]  /*1a810*/  @!P1 IMAD.IADD R21, R21, 0x1, -R24 ;  /* 0x0000000115159824 */ /* 0x000fe200078e0a18 */
[C---:B------:R-:W-:Y:S01]  /*1a820*/  ISETP.GT.U32.AND P1, PT, R24.reuse, R20, PT ;  /* 0x000000141800720c */ /* 0x040fe20003f24070 */
[----:B------:R-:W-:Y:S01]  /*1a830*/  IMAD R23, R24, R25, R23 ;  /* 0x0000001918177224 */ /* 0x000fe200078e0217 */
[----:B------:R-:W-:Y:S01]  /*1a840*/  SGXT.U32 R4, R4, 0x1 ;  /* 0x000000010404781a */ /* 0x000fe20000000000 */
[----:B------:R-:W-:-:S04]  /*1a850*/  IMAD.HI.U32 R5, R2, R0, RZ ;  /* 0x0000000002057227 */ /* 0x000fc800078e00ff */
[----:B------:R-:W-:Y:S01]  /*1a860*/  IMAD.HI.U32 R25, R2, R27, RZ ;  /* 0x0000001b02197227 */ /* 0x000fe200078e00ff */
[----:B------:R-:W-:-:S03]  /*1a870*/  LOP3.LUT R4, R4, 0x7e, RZ, 0xfc, !PT ;  /* 0x0000007e04047812 */ /* 0x000fc600078efcff */
[----:B------:R-:W-:Y:S02]  /*1a880*/  IMAD.MOV R5, RZ, RZ, -R5 ;  /* 0x000000ffff057224 */ /* 0x000fe400078e0a05 */
[----:B------:R-:W-:Y:S02]  /*1a890*/  IMAD.MOV R25, RZ, RZ, -R25 ;  /* 0x000000ffff197224 */ /* 0x000fe400078e0a19 */
[C---:B------:R-:W-:Y:S02]  /*1a8a0*/  IMAD R0, R24.reuse, R5, R0 ;  /* 0x0000000518007224 */ /* 0x040fe400078e0200 */
[----:B------:R-:W-:Y:S02]  /*1a8b0*/  IMAD R27, R24, R25, R27 ;  /* 0x00000019181b7224 */ /* 0x000fe400078e021b */
[----:B------:R-:W-:Y:S01]  /*1a8c0*/  @!P5 IMAD.IADD R18, R18, 0x1, -R24 ;  /* 0x000000011212d824 */ /* 0x000fe200078e0a18 */
[C---:B------:R-:W-:Y:S01]  /*1a8d0*/  ISETP.GT.U32.AND P5, PT, R24.reuse, R23, PT ;  /* 0x000000171800720c */ /* 0x040fe20003fa4070 */
[----:B------:R-:W-:Y:S01]  /*1a8e0*/  @!P3 IMAD.MOV R15, RZ, RZ, -R15 ;  /* 0x000000ffff0fb224 */ /* 0x000fe200078e0a0f */
[----:B------:R-:W-:Y:S01]  /*1a8f0*/  ISETP.GT.U32.AND P3, PT, R24, R21, PT ;  /* 0x000000151800720c */ /* 0x000fe20003f64070 */
[----:B------:R-:W-:-:S02]  /*1a900*/  IMAD R5, R4, c[0x0][0x188], RZ ;  /* 0x0000620004057a24 */ /* 0x000fc400078e02ff */
[----:B------:R-:W-:Y:S02]  /*1a910*/  IMAD.MOV R4, RZ, RZ, -c[0x0][0x188] ;  /* 0x80006200ff047624 */ /* 0x000fe400078e02ff */
[--C-:B------:R-:W-:Y:S01]  /*1a920*/  @!P0 IMAD.IADD R19, R19, 0x1, -R24.reuse ;  /* 0x0000000113138824 */ /* 0x100fe200078e0a18 */
[----:B------:R-:W-:Y:S01]  /*1a930*/  ISETP.GT.U32.AND P0, PT, R24, R26, PT ;  /* 0x0000001a1800720c */ /* 0x000fe20003f04070 */
[----:B------:R-:W-:Y:S01]  /*1a940*/  @!P1 IMAD.IADD R20, R20, 0x1, -R24 ;  /* 0x0000000114149824 */ /* 0x000fe200078e0a18 */
[----:B------:R-:W-:Y:S01]  /*1a950*/  ISETP.GT.U32.AND P1, PT, R24, R27, PT ;  /* 0x0000001b1800720c */ /* 0x000fe20003f24070 */
[----:B------:R-:W-:Y:S02]  /*1a960*/  IMAD R5, R4, 0x2, R5 ;  /* 0x0000000204057824 */ /* 0x000fe400078e0205 */
[----:B------:R-:W-:Y:S01]  /*1a970*/  @!P2 IMAD.MOV R13, RZ, RZ, -R13 ;  /* 0x000000ffff0da224 */ /* 0x000fe200078e0a0d */
[----:B------:R-:W-:Y:S01]  /*1a980*/  ISETP.GT.U32.AND P2, PT, R24, R17, PT ;  /* 0x000000111800720c */ /* 0x000fe20003f44070 */
[----:B------:R-:W-:-:S02]  /*1a990*/  IMAD R5, R4, 0x2, R5 ;  /* 0x0000000204057824 */ /* 0x000fc400078e0205 */
[--C-:B------:R-:W-:Y:S01]  /*1a9a0*/  @!P5 IMAD.IADD R23, R23, 0x1, -R24.reuse ;  /* 0x000000011717d824 */ /* 0x100fe200078e0a18 */
[----:B------:R-:W-:Y:S01]  /*1a9b0*/  STL [R1+0x1db8], R13 ;  /* 0x001db80d01007387 */ /* 0x000fe20000100800 */
[----:B------:R-:W-:Y:S01]  /*1a9c0*/  IMAD R5, R4, 0x2, R5 ;  /* 0x0000000204057824 */ /* 0x000fe200078e0205 */
[----:B------:R-:W-:Y:S01]  /*1a9d0*/  ISETP.GE.AND P5, PT, R28, RZ, PT ;  /* 0x000000ff1c00720c */ /* 0x000fe20003fa6270 */
[--C-:B------:R-:W-:Y:S01]  /*1a9e0*/  @!P3 IMAD.IADD R21, R21, 0x1, -R24.reuse ;  /* 0x000000011515b824 */ /* 0x100fe200078e0a18 */
[----:B------:R-:W-:Y:S01]  /*1a9f0*/  STL [R1+0x1dbc], R14 ;  /* 0x001dbc0e01007387 */ /* 0x000fe20000100800 */
[----:B------:R-:W-:Y:S01]  /*1aa00*/  ISETP.GE.AND P3, PT, R3, RZ, PT ;  /* 0x000000ff0300720c */ /* 0x000fe20003f66270 */
[--C-:B------:R-:W-:Y:S02]  /*1aa10*/  @!P0 IMAD.IADD R26, R26, 0x1, -R24.reuse ;  /* 0x000000011a1a8824 */ /* 0x100fe400078e0a18 */
[----:B------:R-:W-:Y:S01]  /*1aa20*/  STL [R1+0x1dc0], R15 ;  /* 0x001dc00f01007387 */ /* 0x000fe20000100800 */
[----:B------:R-:W-:Y:S01]  /*1aa30*/  ISETP.GE.AND P0, PT, R12, RZ, PT ;  /* 0x000000ff0c00720c */ /* 0x000fe20003f06270 */
[----:B------:R-:W-:-:S02]  /*1aa40*/  @!P1 IMAD.IADD R27, R27, 0x1, -R24 ;  /* 0x000000011b1b9824 */ /* 0x000fc400078e0a18 */
[----:B------:R-:W2:Y:S01]  /*1aa50*/  LDL.LU R3, [R1+0x1df8] ;  /* 0x001df80001037983 */ /* 0x000ea20000300800 */
[----:B------:R-:W-:-:S03]  /*1aa60*/  ISETP.GE.AND P1, PT, R11, RZ, PT ;  /* 0x000000ff0b00720c */ /* 0x000fc60003f26270 */
[----:B------:R-:W3:Y:S04]  /*1aa70*/  LDL.LU R28, [R1+0x1df4] ;  /* 0x001df400011c7983 */ /* 0x000ee80000300800 */
[----:B------:R0:W-:Y:S01]  /*1aa80*/  STL [R1+0x850], R5 ;  /* 0x0008500501007387 */ /* 0x0001e20000100800 */
[----:B------:R-:W-:Y:S01]  /*1aa90*/  @!P2 IMAD.IADD R17, R17, 0x1, -R24 ;  /* 0x000000011111a824 */ /* 0x000fe200078e0a18 */
[----:B------:R-:W-:Y:S01]  /*1aaa0*/  ISETP.GT.U32.AND P2, PT, R24, R22, PT ;  /* 0x000000161800720c */ /* 0x000fe20003f44070 */
[----:B------:R-:W-:Y:S02]  /*1aab0*/  @!P6 IMAD.MOV R16, RZ, RZ, -R16 ;  /* 0x000000ffff10e224 */ /* 0x000fe400078e0a10 */
[----:B0-----:R-:W-:Y:S02]  /*1aac0*/  IMAD R5, R4, 0x2, R5 ;  /* 0x0000000204057824 */ /* 0x001fe400078e0205 */
[----:B------:R-:W-:-:S03]  /*1aad0*/  @!P4 IMAD.MOV R17, RZ, RZ, -R17 ;  /* 0x000000ffff11c224 */ /* 0x000fc600078e0a11 */
[----:B------:R0:W-:Y:S01]  /*1aae0*/  STL [R1+0x85c], R5 ;  /* 0x00085c0501007387 */ /* 0x0001e20000100800 */
[C---:B------:R-:W-:Y:S01]  /*1aaf0*/  ISETP.GT.U32.AND P4, PT, R24.reuse, R23, PT ;  /* 0x000000171800720c */ /* 0x040fe20003f84070 */
[----:B------:R-:W-:Y:S01]  /*1ab00*/  @!P5 IMAD.MOV R19, RZ, RZ, -R19 ;  /* 0x000000ffff13d224 */ /* 0x000fe200078e0a13 */
[----:B------:R-:W-:Y:S01]  /*1ab10*/  ISETP.GT.U32.AND P5, PT, R24, R27, PT ;  /* 0x0000001b1800720c */ /* 0x000fe20003fa4070 */
[----:B------:R-:W-:Y:S02]  /*1ab20*/  @!P3 IMAD.MOV R18, RZ, RZ, -R18 ;  /* 0x000000ffff12b224 */ /* 0x000fe400078e0a12 */
[C---:B0-----:R-:W-:Y:S02]  /*1ab30*/  IMAD R5, R4.reuse, 0x2, R5 ;  /* 0x0000000204057824 */ /* 0x041fe400078e0205 */
[----:B------:R-:W-:Y:S02]  /*1ab40*/  @!P0 IMAD.MOV R20, RZ, RZ, -R20 ;  /* 0x000000ffff148224 */ /* 0x000fe400078e0a14 */
[----:B------:R-:W-:Y:S01]  /*1ab50*/  @!P1 IMAD.MOV R21, RZ, RZ, -R21 ;  /* 0x000000ffff159224 */ /* 0x000fe200078e0a15 */
[----:B------:R0:W-:Y:S04]  /*1ab60*/  STL [R1+0x824], R5 ;  /* 0x0008240501007387 */ /* 0x0001e80000100800 */
[----:B------:R-:W-:Y:S04]  /*1ab70*/  STL [R1+0x1dc4], R16 ;  /* 0x001dc41001007387 */ /* 0x000fe80000100800 */
[----:B------:R-:W-:Y:S01]  /*1ab80*/  STL [R1+0x1dc8], R17 ;  /* 0x001dc81101007387 */ /* 0x000fe20000100800 */
[----:B0-----:R-:W-:-:S03]  /*1ab90*/  IMAD R5, R4, 0x2, R5 ;  /* 0x0000000204057824 */ /* 0x001fc600078e0205 */
[----:B------:R-:W-:Y:S01]  /*1aba0*/  STL [R1+0x1dcc], R18 ;  /* 0x001dcc1201007387 */ /* 0x000fe20000100800 */
[----:B------:R-:W-:-:S03]  /*1abb0*/  IABS R25, R29 ;  /* 0x0000001d00197213 */ /* 0x000fc60000000000 */
[----:B------:R-:W-:Y:S01]  /*1abc0*/  STL [R1+0x1dd0], R19 ;  /* 0x001dd01301007387 */ /* 0x000fe20000100800 */
[----:B------:R-:W-:-:S03]  /*1abd0*/  @!P2 IMAD.IADD R22, R22, 0x1, -R24 ;  /* 0x000000011616a824 */ /* 0x000fc600078e0a18 */
[----:B------:R-:W-:Y:S01]  /*1abe0*/  STL [R1+0x1dd4], R20 ;  /* 0x001dd41401007387 */ /* 0x000fe20000100800 */
[----:B------:R-:W-:-:S03]  /*1abf0*/  ISETP.GT.U32.AND P2, PT, R24, R0, PT ;  /* 0x000000001800720c */ /* 0x000fc60003f44070 */
[----:B------:R-:W-:Y:S01]  /*1ac00*/  STL [R1+0x1dd8], R21 ;  /* 0x001dd81501007387 */ /* 0x000fe20000100800 */
[----:B------:R-:W-:-:S03]  /*1ac10*/  @!P4 IMAD.IADD R23, R23, 0x1, -R24 ;  /* 0x000000011717c824 */ /* 0x000fc600078e0a18 */
[----:B------:R0:W-:Y:S01]  /*1ac20*/  STL [R1+0x818], R5 ;  /* 0x0008180501007387 */ /* 0x0001e20000100800 */
[----:B------:R-:W-:Y:S01]  /*1ac30*/  IMAD.HI.U32 R2, R2, R25, RZ ;  /* 0x0000001902027227 */ /* 0x000fe200078e00ff */
[----:B------:R-:W-:Y:S02]  /*1ac40*/  ISETP.GE.AND P4, PT, R8, RZ, PT ;  /* 0x000000ff0800720c */ /* 0x000fe40003f86270 */
[----:B------:R-:W1:Y:S01]  /*1ac50*/  S2R R8, SR_TID.X ;  /* 0x0000000000087919 */ /* 0x000e620000002100 */
[----:B------:R-:W-:Y:S01]  /*1ac60*/  @!P5 IMAD.IADD R27, R27, 0x1, -R24 ;  /* 0x000000011b1bd824 */ /* 0x000fe200078e0a18 */
[----:B------:R-:W-:Y:S01]  /*1ac70*/  ISETP.GE.AND P5, PT, R6, RZ, PT ;  /* 0x000000ff0600720c */ /* 0x000fe20003fa6270 */
[C---:B0-----:R-:W-:Y:S02]  /*1ac80*/  IMAD R5, R4.reuse, 0x2, R5 ;  /* 0x0000000204057824 */ /* 0x041fe400078e0205 */
[----:B------:R-:W-:Y:S02]  /*1ac90*/  IMAD.MOV R2, RZ, RZ, -R2 ;  /* 0x000000ffff027224 */ /* 0x000fe400078e0a02 */
[----:B------:R-:W-:Y:S01]  /*1aca0*/  IMAD R6, R4, 0x2, R5 ;  /* 0x0000000204067824 */ /* 0x000fe200078e0205 */
[----:B------:R0:W-:Y:S01]  /*1acb0*/  STL [R1+0x814], R5 ;  /* 0x0008140501007387 */ /* 0x0001e20000100800 */
[----:B------:R-:W-:-:S03]  /*1acc0*/  IMAD R2, R24, R2, R25 ;  /* 0x0000000218027224 */ /* 0x000fc600078e0219 */
[----:B0-----:R-:W0:Y:S01]  /*1acd0*/  S2R R5, SR_TID.X ;  /* 0x0000000000057919 */ /* 0x001e220000002100 */
[----:B------:R-:W-:Y:S01]  /*1ace0*/  @!P2 IMAD.IADD R0, R0, 0x1, -R24 ;  /* 0x000000010000a824 */ /* 0x000fe200078e0a18 */
[C---:B------:R-:W-:Y:S02]  /*1acf0*/  ISETP.GT.U32.AND P1, PT, R24.reuse, R2, PT ;  /* 0x000000021800720c */ /* 0x040fe40003f24070 */
[----:B------:R4:W-:Y:S01]  /*1ad00*/  STL [R1+0x81c], R6 ;  /* 0x00081c0601007387 */ /* 0x0009e20000100800 */
[C---:B------:R-:W-:Y:S02]  /*1ad10*/  ISETP.GT.U32.AND P3, PT, R24.reuse, R26, PT ;  /* 0x0000001a1800720c */ /* 0x040fe40003f64070 */
[----:B------:R-:W-:Y:S01]  /*1ad20*/  ISETP.GT.U32.AND P0, PT, R24, R0, PT ;  /* 0x000000001800720c */ /* 0x000fe20003f04070 */
[----:B----4-:R-:W-:Y:S01]  /*1ad30*/  IMAD R6, R4, 0x2, R6 ;  /* 0x0000000204067824 */ /* 0x010fe200078e0206 */
[----:B------:R-:W-:-:S04]  /*1ad40*/  ISETP.GT.U32.AND P2, PT, R24, R22, PT ;  /* 0x000000161800720c */ /* 0x000fc80003f44070 */
[----:B------:R4:W-:Y:S01]  /*1ad50*/  STL [R1+0x820], R6 ;  /* 0x0008200601007387 */ /* 0x0009e20000100800 */
[----:B-1----:R-:W-:Y:S01]  /*1ad60*/  LOP3.LUT R8, R8, 0x3f, RZ, 0xc0, !PT ;  /* 0x0000003f08087812 */ /* 0x002fe200078ec0ff */
[----:B------:R-:W-:Y:S02]  /*1ad70*/  @!P1 IMAD.IADD R2, R2, 0x1, -R24 ;  /* 0x0000000102029824 */ /* 0x000fe400078e0a18 */
[----:B----4-:R-:W-:Y:S01]  /*1ad80*/  IMAD R6, R4, 0x2, R6 ;  /* 0x0000000204067824 */ /* 0x010fe200078e0206 */
[----:B0-----:R-:W-:-:S04]  /*1ad90*/  LOP3.LUT P1, RZ, R5, 0x40, RZ, 0xc0, !PT ;  /* 0x0000004005ff7812 */ /* 0x001fc8000782c0ff */
[----:B------:R0:W-:Y:S01]  /*1ada0*/  STL [R1+0x828], R6 ;  /* 0x0008280601007387 */ /* 0x0001e20000100800 */
[----:B------:R-:W-:Y:S01]  /*1adb0*/  IMAD.MOV.U32 R12, RZ, RZ, 0x7f ;  /* 0x0000007fff0c7424 */ /* 0x000fe200078e00ff */
[----:B------:R-:W-:Y:S01]  /*1adc0*/  ISETP.GE.AND P6, PT, R10, RZ, PT ;  /* 0x000000ff0a00720c */ /* 0x000fe20003fc6270 */
[--C-:B------:R-:W-:Y:S01]  /*1add0*/  @!P3 IMAD.IADD R26, R26, 0x1, -R24.reuse ;  /* 0x000000011a1ab824 */ /* 0x100fe200078e0a18 */
[----:B------:R-:W-:Y:S01]  /*1ade0*/  ISETP.GE.AND P3, PT, R7, RZ, PT ;  /* 0x000000ff0700720c */ /* 0x000fe20003f66270 */
[----:B------:R-:W-:Y:S02]  /*1adf0*/  @!P0 IMAD.IADD R0, R0, 0x1, -R24 ;  /* 0x0000000100008824 */ /* 0x000fe400078e0a18 */
[----:B0-----:R-:W-:Y:S01]  /*1ae00*/  IMAD R6, R4, 0x2, R6 ;  /* 0x0000000204067824 */ /* 0x001fe200078e0206 */
[----:B------:R-:W-:Y:S01]  /*1ae10*/  ISETP.GE.AND P0, PT, R29, RZ, PT ;  /* 0x000000ff1d00720c */ /* 0x000fe20003f06270 */
[----:B------:R-:W-:Y:S01]  /*1ae20*/  IMAD.SHL.U32 R8, R8, 0x2, RZ ;  /* 0x0000000208087824 */ /* 0x000fe200078e00ff */
[----:B------:R-:W-:-:S02]  /*1ae30*/  LOP3.LUT R7, R5, 0x7, RZ, 0xc0, !PT ;  /* 0x0000000705077812 */ /* 0x000fc400078ec0ff */
[----:B------:R0:W-:Y:S01]  /*1ae40*/  STL [R1+0x82c], R6 ;  /* 0x00082c0601007387 */ /* 0x0001e20000100800 */
[----:B------:R-:W-:Y:S01]  /*1ae50*/  @!P2 IMAD.IADD R22, R22, 0x1, -R24 ;  /* 0x000000011616a824 */ /* 0x000fe200078e0a18 */
[----:B------:R-:W-:Y:S02]  /*1ae60*/  SEL R29, RZ, 0x90, !P1 ;  /* 0x00000090ff1d7807 */ /* 0x000fe40004800000 */
[----:B------:R-:W-:Y:S02]  /*1ae70*/  ISETP.GE.AND P2, PT, R9, RZ, PT ;  /* 0x000000ff0900720c */ /* 0x000fe40003f46270 */
[----:B------:R-:W-:Y:S01]  /*1ae80*/  IADD3 R12, R12, c[0x0][0x180], RZ ;  /* 0x000060000c0c7a10 */ /* 0x000fe20007ffe0ff */
[----:B0-----:R-:W-:Y:S01]  /*1ae90*/  IMAD R6, R4, 0x2, R6 ;  /* 0x0000000204067824 */ /* 0x001fe200078e0206 */
[----:B------:R-:W-:Y:S01]  /*1aea0*/  LOP3.LUT R8, R29, R8, RZ, 0x3c, !PT ;  /* 0x000000081d087212 */ /* 0x000fe200078e3cff */
[----:B------:R-:W-:Y:S01]  /*1aeb0*/  IMAD.SHL.U32 R10, R5, 0x2, RZ ;  /* 0x00000002050a7824 */ /* 0x000fe200078e00ff */
[----:B------:R-:W-:Y:S01]  /*1aec0*/  SHF.R.S32.HI R25, RZ, 0x1f, R12 ;  /* 0x0000001fff197819 */ /* 0x000fe2000001140c */
[----:B------:R-:W-:Y:S01]  /*1aed0*/  IMAD.SHL.U32 R11, R7, 0x10, RZ ;  /* 0x00000010070b7824 */ /* 0x000fe200078e00ff */
[----:B------:R0:W-:Y:S01]  /*1aee0*/  STL [R1+0x830], R6 ;  /* 0x0008300601007387 */ /* 0x0001e20000100800 */
[----:B------:R-:W-:-:S02]  /*1aef0*/  LOP3.LUT R5, R5, 0x7f, RZ, 0xc0, !PT ;  /* 0x0000007f05057812 */ /* 0x000fc400078ec0ff */
[----:B------:R-:W-:Y:S01]  /*1af00*/  LEA.HI R12, R25, R12, RZ, 0x7 ;  /* 0x0000000c190c7211 */ /* 0x000fe200078f38ff */
[----:B------:R-:W-:Y:S01]  /*1af10*/  STL [R1+0x690], R8 ;  /* 0x0006900801007387 */ /* 0x000fe20000100800 */
[----:B------:R-:W-:Y:S01]  /*1af20*/  LOP3.LUT R25, R11, 0x30, R10, 0x78, !PT ;  /* 0x000000300b197812 */ /* 0x000fe200078e780a */
[----:B0-----:R-:W-:Y:S02]  /*1af30*/  IMAD R6, R4, 0x2, R6 ;  /* 0x0000000204067824 */ /* 0x001fe400078e0206 */
[----:B------:R-:W-:-:S03]  /*1af40*/  IMAD R5, R5, c[0x0][0x18c], RZ ;  /* 0x0000630005057a24 */ /* 0x000fc600078e02ff */
[----:B------:R0:W-:Y:S01]  /*1af50*/  STL [R1+0x838], R6 ;  /* 0x0008380601007387 */ /* 0x0001e20000100800 */
[----:B------:R-:W-:Y:S02]  /*1af60*/  @!P6 IMAD.MOV R22, RZ, RZ, -R22 ;  /* 0x000000ffff16e224 */ /* 0x000fe400078e0a16 */
[C---:B------:R-:W-:Y:S02]  /*1af70*/  IMAD R9, R7.reuse, 0x90, RZ ;  /* 0x0000009007097824 */ /* 0x040fe400078e02ff */
[----:B------:R-:W-:Y:S02]  /*1af80*/  @!P2 IMAD.MOV R23, RZ, RZ, -R23 ;  /* 0x000000ffff17a224 */ /* 0x000fe400078e0a17 */
[C---:B0-----:R-:W-:Y:S02]  /*1af90*/  IMAD R6, R4.reuse, 0x2, R6 ;  /* 0x0000000204067824 */ /* 0x041fe400078e0206 */
[----:B------:R-:W-:Y:S01]  /*1afa0*/  IMAD R7, R7, 0x100, R25 ;  /* 0x0000010007077824 */ /* 0x000fe200078e0219 */
[----:B------:R-:W-:Y:S01]  /*1afb0*/  LEA R25, P6, R5, c[0x0][0x168], 0x1 ;  /* 0x00005a0005197a11 */ /* 0x000fe200078c08ff */
[----:B------:R-:W-:Y:S01]  /*1afc0*/  IMAD R4, R4, 0x2, R6 ;  /* 0x0000000204047824 */ /* 0x000fe200078e0206 */
[----:B------:R-:W-:Y:S04]  /*1afd0*/  STL [R1+0x1ddc], R22 ;  /* 0x001ddc1601007387 */ /* 0x000fe80000100800 */
[----:B------:R-:W-:Y:S04]  /*1afe0*/  STL [R1+0x834], R6 ;  /* 0x0008340601007387 */ /* 0x000fe80000100800 */
[----:B------:R0:W-:Y:S04]  /*1aff0*/  STL [R1+0x1de0], R23 ;  /* 0x001de01701007387 */ /* 0x0001e80000100800 */
[----:B------:R1:W-:Y:S04]  /*1b000*/  STL [R1+0x83c], R4 ;  /* 0x00083c0401007387 */ /* 0x0003e80000100800 */
[----:B------:R4:W-:Y:S01]  /*1b010*/  STL [R1+0x1d20], R25 ;  /* 0x001d201901007387 */ /* 0x0009e20000100800 */
[----:B0-----:R-:W-:-:S03]  /*1b020*/  IMAD.MOV R23, RZ, RZ, -c[0x0][0x188] ;  /* 0x80006200ff177624 */ /* 0x001fc600078e02ff */
[----:B------:R0:W5:Y:S01]  /*1b030*/  LDL R22, [R1+0x428] ;  /* 0x0004280001167983 */ /* 0x0001620000100800 */
[----:B------:R-:W-:-:S03]  /*1b040*/  IMAD R5, R23, 0x2, R4 ;  /* 0x0000000217057824 */ /* 0x000fc600078e0204 */
[----:B------:R-:W2:Y:S04]  /*1b050*/  LDL.LU R29, [R1+0x1a0] ;  /* 0x0001a000011d7983 */ /* 0x000ea80000300800 */
[----:B------:R-:W2:Y:S04]  /*1b060*/  LDL.LU R21, [R1+0x110] ;  /* 0x0001100001157983 */ /* 0x000ea80000300800 */
[----:B------:R0:W-:Y:S04]  /*1b070*/  STL [R1+0x848], R5 ;  /* 0x0008480501007387 */ /* 0x0001e80000100800 */
[----:B------:R-:W3:Y:S04]  /*1b080*/  LDL.LU R20, [R1+0x74] ;  /* 0x0000740001147983 */ /* 0x000ee80000300800 */
[----:B------:R-:W3:Y:S04]  /*1b090*/  LDL.LU R19, [R1+0x58] ;  /* 0x0000580001137983 */ /* 0x000ee80000300800 */
[----:B------:R-:W3:Y:S04]  /*1b0a0*/  LDL.LU R8, [R1+0x4c] ;  /* 0x00004c0001087983 */ /* 0x000ee80000300800 */
[----:B-1----:R-:W3:Y:S01]  /*1b0b0*/  LDL.LU R4, [R1+0x48] ;  /* 0x0000480001047983 */ /* 0x002ee20000300800 */
[----:B----4-:R-:W-:-:S03]  /*1b0c0*/  IMAD R25, R23, 0x2, R5 ;  /* 0x0000000217197824 */ /* 0x010fc600078e0205 */
[----:B------:R-:W4:Y:S04]  /*1b0d0*/  LDL.LU R18, [R1+0x44] ;  /* 0x0000440001127983 */ /* 0x000f280000300800 */
[----:B------:R-:W4:Y:S04]  /*1b0e0*/  LDL.LU R17, [R1+0x40] ;  /* 0x0000400001117983 */ /* 0x000f280000300800 */
[----:B------:R-:W4:Y:S04]  /*1b0f0*/  LDL.LU R16, [R1+0x770] ;  /* 0x0007700001107983 */ /* 0x000f280000300800 */
[----:B------:R-:W-:Y:S01]  /*1b100*/  STL [R1+0x840], R25 ;  /* 0x0008401901007387 */ /* 0x000fe20000100800 */
[----:B------:R-:W-:-:S03]  /*1b110*/  LOP3.LUT R9, R9, 0x10, R10, 0x78, !PT ;  /* 0x0000001009097812 */ /* 0x000fc600078e780a */
[----:B------:R-:W4:Y:S04]  /*1b120*/  LDL.LU R7, [R1+0x7b4] ;  /* 0x0007b40001077983 */ /* 0x000f280000300800 */
[----:B------:R-:W4:Y:S04]  /*1b130*/  LDL.LU R15, [R1+0x7bc] ;  /* 0x0007bc00010f7983 */ /* 0x000f280000300800 */
[----:B------:R-:W4:Y:S01]  /*1b140*/  LDL.LU R10, [R1+0x7c0] ;  /* 0x0007c000010a7983 */ /* 0x000f220000300800 */
[----:B------:R-:W-:-:S03]  /*1b150*/  ISETP.GT.U32.AND P1, PT, R24, R2, PT ;  /* 0x000000021800720c */ /* 0x000fc60003f24070 */
[----:B------:R-:W4:Y:S04]  /*1b160*/  LDL.LU R6, [R1+0x7c4] ;  /* 0x0007c40001067983 */ /* 0x000f280000300800 */
[----:B------:R-:W4:Y:S04]  /*1b170*/  LDL.LU R14, [R1+0x7c8] ;  /* 0x0007c800010e7983 */ /* 0x000f280000300800 */
[----:B------:R-:W4:Y:S04]  /*1b180*/  LDL.LU R13, [R1+0x7b8] ;  /* 0x0007b800010d7983 */ /* 0x000f280000300800 */
[----:B------:R-:W4:Y:S04]  /*1b190*/  LDL.LU R12, [R1+0x778] ;  /* 0x00077800010c7983 */ /* 0x000f280000300800 */
[----:B------:R-:W4:Y:S04]  /*1b1a0*/  LDL.LU R11, [R1+0x7a8] ;  /* 0x0007a800010b7983 */ /* 0x000f280000300800 */
[----:B------:R-:W4:Y:S01]  /*1b1b0*/  LDL.LU R9, [R1+0x7ac] ;  /* 0x0007ac0001097983 */ /* 0x000f220000300800 */
[----:B------:R-:W-:Y:S01]  /*1b1c0*/  @!P1 IMAD.IADD R2, R2, 0x1, -R24 ;  /* 0x0000000102029824 */ /* 0x000fe200078e0a18 */
[----:B------:R-:W-:-:S02]  /*1b1d0*/  ISETP.NE.AND P1, PT, RZ, c[0x0][0x178], PT ;  /* 0x00005e00ff007a0c */ /* 0x000fc40003f25270 */
[----:B0-----:R-:W4:Y:S01]  /*1b1e0*/  LDL.LU R5, [R1+0x7b0] ;  /* 0x0007b00001057983 */ /* 0x001f220000300800 */
[----:B------:R-:W-:Y:S02]  /*1b1f0*/  @!P4 IMAD.MOV R26, RZ, RZ, -R26 ;  /* 0x000000ffff1ac224 */ /* 0x000fe400078e0a1a */
[----:B------:R-:W-:Y:S02]  /*1b200*/  @!P3 IMAD.MOV R27, RZ, RZ, -R27 ;  /* 0x000000ffff1bb224 */ /* 0x000fe400078e0a1b */
[----:B------:R-:W-:Y:S01]  /*1b210*/  @!P5 IMAD.MOV R0, RZ, RZ, -R0 ;  /* 0x000000ffff00d224 */ /* 0x000fe200078e0a00 */
[----:B------:R-:W-:Y:S01]  /*1b220*/  STL [R1+0x1de4], R26 ;  /* 0x001de41a01007387 */ /* 0x000fe20000100800 */
[----:B------:R-:W-:Y:S01]  /*1b230*/  @!P0 IMAD.MOV R2, RZ, RZ, -R2 ;  /* 0x000000ffff028224 */ /* 0x000fe200078e0a02 */
[----:B------:R-:W-:Y:S02]  /*1b240*/  ISETP.NE.AND P2, PT, RZ, c[0x0][0x17c], PT ;  /* 0x00005f00ff007a0c */ /* 0x000fe40003f45270 */
[----:B------:R-:W-:Y:S01]  /*1b250*/  STL [R1+0x1de8], R27 ;  /* 0x001de81b01007387 */ /* 0x000fe20000100800 */
[----:B------:R-:W-:-:S03]  /*1b260*/  LOP3.LUT R24, RZ, c[0x0][0x17c], RZ, 0x33, !PT ;  /* 0x00005f00ff187a12 */ /* 0x000fc600078e33ff */
[----:B------:R0:W-:Y:S04]  /*1b270*/  STL [R1+0x1dec], R0 ;  /* 0x001dec0001007387 */ /* 0x0001e80000100800 */
[----:B------:R2:W-:Y:S01]  /*1b280*/  STL [R1+0x1df0], R2 ;  /* 0x001df00201007387 */ /* 0x0005e20000100800 */
[----:B0-----:R-:W-:Y:S01]  /*1b290*/  IMAD R0, R23, 0x2, R25 ;  /* 0x0000000217007824 */ /* 0x001fe200078e0219 */
[----:B-----5:R-:W-:-:S05]  /*1b2a0*/  @!P1 LOP3.LUT R22, RZ, c[0x0][0x178], RZ, 0x33, !PT ;  /* 0x00005e00ff169a12 */ /* 0x020fca00078e33ff */
[----:B------:R0:W-:Y:S01]  /*1b2b0*/  @!P1 STL [R1+0x428], R22 ;  /* 0x0004281601009387 */ /* 0x0001e20000100800 */
[----:B--2---:R-:W-:-:S03]  /*1b2c0*/  SEL R2, R24, R21, !P2 ;  /* 0x0000001518027207 */ /* 0x004fc60005000000 */
[----:B------:R3:W-:Y:S01]  /*1b2d0*/  STL [R1+0x844], R0 ;  /* 0x0008440001007387 */ /* 0x0007e20000100800 */
[C---:B0-----:R-:W-:Y:S02]  /*1b2e0*/  SEL R22, R24.reuse, R29, !P2 ;  /* 0x0000001d18167207 */ /* 0x041fe40005000000 */
[C---:B---3--:R-:W-:Y:S02]  /*1b2f0*/  SEL R0, R24.reuse, R20, !P2 ;  /* 0x0000001418007207 */ /* 0x048fe40005000000 */
[C---:B------:R-:W-:Y:S01]  /*1b300*/  SEL R19, R24.reuse, R19, !P2 ;  /* 0x0000001318137207 */ /* 0x040fe20005000000 */
[----:B------:R-:W-:Y:S04]  /*1b310*/  STL [R1+0x808], R22 ;  /* 0x0008081601007387 */ /* 0x000fe80000100800 */
[----:B------:R0:W-:Y:S04]  /*1b320*/  STL [R1+0x804], R2 ;  /* 0x0008040201007387 */ /* 0x0001e80000100800 */
[----:B------:R1:W-:Y:S04]  /*1b330*/  STL [R1+0x800], R0 ;  /* 0x0008000001007387 */ /* 0x0003e80000100800 */
[----:B------:R-:W-:Y:S01]  /*1b340*/  STL [R1+0x7fc], R19 ;  /* 0x0007fc1301007387 */ /* 0x000fe20000100800 */
[----:B0-----:R-:W-:-:S03]  /*1b350*/  SEL R2, R24, R8, !P2 ;  /* 0x0000000818027207 */ /* 0x001fc60005000000 */
[----:B------:R-:W2:Y:S01]  /*1b360*/  LDL.LU R8, [R1+0x788] ;  /* 0x0007880001087983 */ /* 0x000ea20000300800 */
[----:B-1----:R-:W-:-:S03]  /*1b370*/  SEL R0, R24, R4, !P2 ;  /* 0x0000000418007207 */ /* 0x002fc60005000000 */
[----:B------:R0:W-:Y:S04]  /*1b380*/  STL [R1+0x7f8], R2 ;  /* 0x0007f80201007387 */ /* 0x0001e80000100800 */
[----:B------:R-:W3:Y:S01]  /*1b390*/  LDL.LU R4, [R1+0x7a4] ;  /* 0x0007a40001047983 */ /* 0x000ee20000300800 */
[----:B----4-:R-:W-:-:S03]  /*1b3a0*/  SEL R17, R24, R17, !P2 ;  /* 0x0000001118117207 */ /* 0x010fc60005000000 */
[----:B------:R1:W-:Y:S01]  /*1b3b0*/  STL [R1+0x7f4], R0 ;  /* 0x0007f40001007387 */ /* 0x0003e20000100800 */
[C---:B0-----:R-:W-:Y:S02]  /*1b3c0*/  SEL R2, R24.reuse, R16, !P2 ;  /* 0x0000001018027207 */ /* 0x041fe40005000000 */
[C---:B-1----:R-:W-:Y:S02]  /*1b3d0*/  SEL R0, R24.reuse, R18, !P2 ;  /* 0x0000001218007207 */ /* 0x042fe40005000000 */
[----:B------:R-:W-:-:S03]  /*1b3e0*/  SEL R15, R24, R15, !P2 ;  /* 0x0000000f180f7207 */ /* 0x000fc60005000000 */
[----:B------:R0:W-:Y:S04]  /*1b3f0*/  STL [R1+0x7f0], R0 ;  /* 0x0007f00001007387 */ /* 0x0001e80000100800 */
[----:B------:R-:W-:Y:S01]  /*1b400*/  STL [R1+0x7ec], R17 ;  /* 0x0007ec1101007387 */ /* 0x000fe20000100800 */
[----:B0-----:R-:W-:-:S03]  /*1b410*/  SEL R0, R24, R7, !P2 ;  /* 0x0000000718007207 */ /* 0x001fc60005000000 */
[----:B------:R-:W4:Y:S04]  /*1b420*/  LDL.LU R7, [R1+0x790] ;  /* 0x0007900001077983 */ /* 0x000f280000300800 */
[----:B------:R0:W-:Y:S04]  /*1b430*/  STL [R1+0x7e8], R2 ;  /* 0x0007e80201007387 */ /* 0x0001e80000100800 */
[----:B------:R1:W-:Y:S04]  /*1b440*/  STL [R1+0x7e4], R0 ;  /* 0x0007e40001007387 */ /* 0x0003e80000100800 */
[----:B------:R-:W-:Y:S01]  /*1b450*/  STL [R1+0x7e0], R15 ;  /* 0x0007e00f01007387 */ /* 0x000fe20000100800 */
[----:B0-----:R-:W-:-:S03]  /*1b460*/  SEL R2, R24, R10, !P2 ;  /* 0x0000000a18027207 */ /* 0x001fc60005000000 */
[----:B------:R-:W5:Y:S01]  /*1b470*/  LDL.LU R10, [R1+0x7a0] ;  /* 0x0007a000010a7983 */ /* 0x000f620000300800 */
[----:B-1----:R-:W-:-:S03]  /*1b480*/  SEL R0, R24, R6, !P2 ;  /* 0x0000000618007207 */ /* 0x002fc60005000000 */
[----:B------:R0:W-:Y:S04]  /*1b490*/  STL [R1+0x7dc], R2 ;  /* 0x0007dc0201007387 */ /* 0x0001e80000100800 */
[----:B------:R-:W5:Y:S04]  /*1b4a0*/  LDL.LU R6, [R1+0x794] ;  /* 0x0007940001067983 */ /* 0x000f680000300800 */
[----:B------:R1:W-:Y:S01]  /*1b4b0*/  STL [R1+0x7d8], R0 ;  /* 0x0007d80001007387 */ /* 0x0003e20000100800 */
[C---:B0-----:R-:W-:Y:S02]  /*1b4c0*/  SEL R2, R24.reuse, R14, !P2 ;  /* 0x0000000e18027207 */ /* 0x041fe40005000000 */
[----:B------:R-:W-:-:S03]  /*1b4d0*/  SEL R12, R24, R12, !P2 ;  /* 0x0000000c180c7207 */ /* 0x000fc60005000000 */
[----:B------:R0:W-:Y:S01]  /*1b4e0*/  STL [R1+0x7d4], R2 ;  /* 0x0007d40201007387 */ /* 0x0001e20000100800 */
[----:B-1----:R-:W-:-:S05]  /*1b4f0*/  SEL R0, R24, R13, !P2 ;  /* 0x0000000d18007207 */ /* 0x002fca0005000000 */
[----:B------:R1:W-:Y:S01]  /*1b500*/  STL [R1+0x7d0], R0 ;  /* 0x0007d00001007387 */ /* 0x0003e20000100800 */
[----:B0-----:R-:W-:-:S03]  /*1b510*/  SEL R2, R24, R11, !P2 ;  /* 0x0000000b18027207 */ /* 0x001fc60005000000 */
[----:B------:R-:W-:Y:S01]  /*1b520*/  STL [R1+0x7cc], R12 ;  /* 0x0007cc0c01007387 */ /* 0x000fe20000100800 */
[C---:B------:R-:W-:Y:S02]  /*1b530*/  SEL R5, R24.reuse, R5, !P2 ;  /* 0x0000000518057207 */ /* 0x040fe40005000000 */
[C---:B-1----:R-:W-:Y:S01]  /*1b540*/  SEL R0, R24.reuse, R9, !P2 ;  /* 0x0000000918007207 */ /* 0x042fe20005000000 */
[----:B------:R0:W-:Y:S04]  /*1b550*/  STL [R1+0x7c8], R2 ;  /* 0x0007c80201007387 */ /* 0x0001e80000100800 */
[----:B0-----:R-:W5:Y:S04]  /*1b560*/  LDL.LU R2, [R1+0x79c] ;  /* 0x00079c0001027983 */ /* 0x001f680000300800 */
[----:B------:R0:W-:Y:S04]  /*1b570*/  STL [R1+0x7c4], R0 ;  /* 0x0007c40001007387 */ /* 0x0001e80000100800 */
[----:B0-----:R-:W5:Y:S04]  /*1b580*/  LDL.LU R0, [R1+0x798] ;  /* 0x0007980001007983 */ /* 0x001f680000300800 */
[----:B------:R0:W-:Y:S04]  /*1b590*/  STL [R1+0x7c0], R5 ;  /* 0x0007c00501007387 */ /* 0x0001e80000100800 */
[----:B------:R-:W5:Y:S04]  /*1b5a0*/  LDL.LU R27, [R1+0x78c] ;  /* 0x00078c00011b7983 */ /* 0x000f680000300800 */
        /* <DEDUP_REMOVED lines=9> */
[----:B0-----:R-:W5:Y:S04]  /*1b640*/  LDL.LU R5, [R1+0x768] ;  /* 0x0007680001057983 */ /* 0x001f680000300800 */
[----:B------:R-:W5:Y:S01]  /*1b650*/  LDL.LU R18, [R1+0x748] ;  /* 0x0007480001127983 */ /* 0x000f620000300800 */
[----:B--2---:R-:W-:-:S05]  /*1b660*/  SEL R8, R24, R8, !P2 ;  /* 0x0000000818087207 */ /* 0x004fca0005000000 */
[----:B------:R-:W-:Y:S01]  /*1b670*/  STL [R1+0x7bc], R8 ;  /* 0x0007bc0801007387 */ /* 0x000fe20000100800 */
[----:B---3--:R-:W-:-:S03]  /*1b680*/  SEL R4, R24, R4, !P2 ;  /* 0x0000000418047207 */ /* 0x008fc60005000000 */
[----:B------:R-:W2:Y:S04]  /*1b690*/  LDL.LU R17, [R1+0x760] ;  /* 0x0007600001117983 */ /* 0x000ea80000300800 */
[----:B------:R0:W-:Y:S04]  /*1b6a0*/  STL [R1+0x7b8], R4 ;  /* 0x0007b80401007387 */ /* 0x0001e80000100800 */
[----:B------:R-:W3:Y:S04]  /*1b6b0*/  LDL.LU R16, [R1+0x764] ;  /* 0x0007640001107983 */ /* 0x000ee80000300800 */
[----:B0-----:R-:W3:Y:S04]  /*1b6c0*/  LDL.LU R4, [R1+0x758] ;  /* 0x0007580001047983 */ /* 0x001ee80000300800 */
[----:B------:R-:W3:Y:S04]  /*1b6d0*/  LDL.LU R15, [R1+0x75c] ;  /* 0x00075c00010f7983 */ /* 0x000ee80000300800 */
[----:B------:R-:W3:Y:S01]  /*1b6e0*/  LDL.LU R8, [R1+0x750] ;  /* 0x0007500001087983 */ /* 0x000ee20000300800 */
[----:B----4-:R-:W-:-:S05]  /*1b6f0*/  SEL R7, R24, R7, !P2 ;  /* 0x0000000718077207 */ /* 0x010fca0005000000 */
[----:B------:R0:W-:Y:S04]  /*1b700*/  STL [R1+0x7b4], R7 ;  /* 0x0007b40701007387 */ /* 0x0001e80000100800 */
[----:B0-----:R-:W4:Y:S01]  /*1b710*/  LDL.LU R7, [R1+0x754] ;  /* 0x0007540001077983 */ /* 0x001f220000300800 */
[----:B-----5:R-:W-:-:S03]  /*1b720*/  SEL R10, R24, R10, !P2 ;  /* 0x0000000a180a7207 */ /* 0x020fc60005000000 */
[----:B------:R-:W5:Y:S01]  /*1b730*/  LDL.LU R14, [R1+0x74c] ;  /* 0x00074c00010e7983 */ /* 0x000f620000300800 */
[----:B------:R-:W-:-:S03]  /*1b740*/  SEL R6, R24, R6, !P2 ;  /* 0x0000000618067207 */ /* 0x000fc60005000000 */
[----:B------:R0:W-:Y:S04]  /*1b750*/  STL [R1+0x7b0], R10 ;  /* 0x0007b00a01007387 */ /* 0x0001e80000100800 */
[----:B------:R-:W5:Y:S04]  /*1b760*/  LDL.LU R13, [R1+0x738] ;  /* 0x00073800010d7983 */ /* 0x000f680000300800 */
[----:B------:R1:W-:Y:S04]  /*1b770*/  STL [R1+0x7ac], R6 ;  /* 0x0007ac0601007387 */ /* 0x0003e80000100800 */
[----:B------:R-:W5:Y:S04]  /*1b780*/  LDL.LU R12, [R1+0x734] ;  /* 0x00073400010c7983 */ /* 0x000f680000300800 */
[----:B------:R-:W5:Y:S04]  /*1b790*/  LDL.LU R11, [R1+0x72c] ;  /* 0x00072c00010b7983 */ /* 0x000f680000300800 */
[----:B0-----:R-:W5:Y:S04]  /*1b7a0*/  LDL.LU R10, [R1+0x728] ;  /* 0x00072800010a7983 */ /* 0x001f680000300800 */
[----:B-1----:R-:W5:Y:S01]  /*1b7b0*/  LDL.LU R6, [R1+0x724] ;  /* 0x0007240001067983 */ /* 0x002f620000300800 */
[----:B------:R-:W-:-:S05]  /*1b7c0*/  SEL R2, R24, R2, !P2 ;  /* 0x0000000218027207 */ /* 0x000fca0005000000 */
[----:B------:R0:W-:Y:S01]  /*1b7d0*/  STL [R1+0x7a8], R2 ;  /* 0x0007a80201007387 */ /* 0x0001e20000100800 */
[----:B------:R-:W-:-:S05]  /*1b7e0*/  SEL R0, R24, R0, !P2 ;  /* 0x0000000018007207 */ /* 0x000fca0005000000 */
[----:B------:R1:W-:Y:S01]  /*1b7f0*/  STL [R1+0x7a4], R0 ;  /* 0x0007a40001007387 */ /* 0x0003e20000100800 */
[C---:B0-----:R-:W-:Y:S02]  /*1b800*/  SEL R2, R24.reuse, R27, !P2 ;  /* 0x0000001b18027207 */ /* 0x041fe40005000000 */
[----:B-1----:R-:W-:-:S03]  /*1b810*/  SEL R0, R24, R26, !P2 ;  /* 0x0000001a18007207 */ /* 0x002fc60005000000 */
[----:B------:R0:W-:Y:S01]  /*1b820*/  STL [R1+0x7a0], R2 ;  /* 0x0007a00201007387 */ /* 0x0001e20000100800 */
[----:B------:R-:W-:-:S03]  /*1b830*/  SEL R25, R24, R25, !P2 ;  /* 0x0000001918197207 */ /* 0x000fc60005000000 */
[----:B------:R1:W-:Y:S01]  /*1b840*/  STL [R1+0x79c], R0 ;  /* 0x00079c0001007387 */ /* 0x0003e20000100800 */
[----:B0-----:R-:W-:-:S03]  /*1b850*/  SEL R2, R24, R23, !P2 ;  /* 0x0000001718027207 */ /* 0x001fc60005000000 */
[----:B------:R-:W-:Y:S01]  /*1b860*/  STL [R1+0x798], R25 ;  /* 0x0007981901007387 */ /* 0x000fe20000100800 */
[----:B-1----:R-:W-:-:S03]  /*1b870*/  SEL R0, R24, R22, !P2 ;  /* 0x0000001618007207 */ /* 0x002fc60005000000 */
[----:B------:R0:W-:Y:S01]  /*1b880*/  STL [R1+0x794], R2 ;  /* 0x0007940201007387 */ /* 0x0001e20000100800 */
[----:B------:R-:W-:-:S03]  /*1b890*/  SEL R22, R24, R29, !P2 ;  /* 0x0000001d18167207 */ /* 0x000fc60005000000 */
[----:B------:R1:W-:Y:S01]  /*1b8a0*/  STL [R1+0x790], R0 ;  /* 0x0007900001007387 */ /* 0x0003e20000100800 */
[----:B0-----:R-:W-:-:S03]  /*1b8b0*/  SEL R2, R24, R21, !P2 ;  /* 0x0000001518027207 */ /* 0x001fc60005000000 */
[----:B------:R-:W-:Y:S01]  /*1b8c0*/  STL [R1+0x78c], R22 ;  /* 0x00078c1601007387 */ /* 0x000fe20000100800 */
[C---:B------:R-:W-:Y:S02]  /*1b8d0*/  SEL R19, R24.reuse, R19, !P2 ;  /* 0x0000001318137207 */ /* 0x040fe40005000000 */
[C---:B-1----:R-:W-:Y:S01]  /*1b8e0*/  SEL R0, R24.reuse, R20, !P2 ;  /* 0x0000001418007207 */ /* 0x042fe20005000000 */
[----:B------:R0:W-:Y:S04]  /*1b8f0*/  STL [R1+0x788], R2 ;  /* 0x0007880201007387 */ /* 0x0001e80000100800 */
[----:B------:R1:W-:Y:S04]  /*1b900*/  STL [R1+0x784], R0 ;  /* 0x0007840001007387 */ /* 0x0003e80000100800 */
[----:B------:R-:W-:Y:S01]  /*1b910*/  STL [R1+0x780], R19 ;  /* 0x0007801301007387 */ /* 0x000fe20000100800 */
[----:B0-----:R-:W-:-:S03]  /*1b920*/  SEL R2, R24, R9, !P2 ;  /* 0x0000000918027207 */ /* 0x001fc60005000000 */
[----:B------:R-:W5:Y:S01]  /*1b930*/  LDL.LU R9, [R1+0x720] ;  /* 0x0007200001097983 */ /* 0x000f620000300800 */
[----:B-1----:R-:W-:-:S03]  /*1b940*/  SEL R0, R24, R5, !P2 ;  /* 0x0000000518007207 */ /* 0x002fc60005000000 */
[----:B------:R-:W-:Y:S04]  /*1b950*/  STL [R1+0x77c], R2 ;  /* 0x00077c0201007387 */ /* 0x000fe80000100800 */
[----:B------:R-:W5:Y:S04]  /*1b960*/  LDL.LU R5, [R1+0x71c] ;  /* 0x00071c0001057983 */ /* 0x000f680000300800 */
[----:B------:R0:W-:Y:S02]  /*1b970*/  STL [R1+0x778], R0 ;  /* 0x0007780001007387 */ /* 0x0001e40000100800 */
[----:B0-----:R-:W-:-:S05]  /*1b980*/  SEL R0, R24, R18, !P2 ;  /* 0x0000001218007207 */ /* 0x001fca0005000000 */
[----:B------:R3:W-:Y:S01]  /*1b990*/  STL [R1+0x774], R0 ;  /* 0x0007740001007387 */ /* 0x0007e20000100800 */
[----:B--2---:R-:W-:-:S05]  /*1b9a0*/  SEL R17, R24, R17, !P2 ;  /* 0x0000001118117207 */ /* 0x004fca0005000000 */
[----:B------:R-:W-:Y:S01]  /*1b9b0*/  STL [R1+0x770], R17 ;  /* 0x0007701101007387 */ /* 0x000fe20000100800 */
[----:B---3--:R-:W-:-:S03]  /*1b9c0*/  SEL R0, R24, R4, !P2 ;  /* 0x0000000418007207 */ /* 0x008fc60005000000 */
[----:B------:R-:W2:Y:S01]  /*1b9d0*/  LDL.LU R4, [R1+0x700] ;  /* 0x0007000001047983 */ /* 0x000ea20000300800 */
[C---:B------:R-:W-:Y:S02]  /*1b9e0*/  SEL R2, R24.reuse, R16, !P2 ;  /* 0x0000001018027207 */ /* 0x040fe40005000000 */
[----:B------:R-:W-:-:S03]  /*1b9f0*/  SEL R15, R24, R15, !P2 ;  /* 0x0000000f180f7207 */ /* 0x000fc60005000000 */
[----:B------:R0:W-:Y:S04]  /*1ba00*/  STL [R1+0x76c], R2 ;  /* 0x00076c0201007387 */ /* 0x0001e80000100800 */
[----:B------:R4:W-:Y:S04]  /*1ba10*/  STL [R1+0x768], R0 ;  /* 0x0007680001007387 */ /* 0x0009e80000100800 */
[----:B------:R-:W-:Y:S01]  /*1ba20*/  STL [R1+0x764], R15 ;  /* 0x0007640f01007387 */ /* 0x000fe20000100800 */
[----:B0-----:R-:W-:-:S03]  /*1ba30*/  SEL R2, R24, R8, !P2 ;  /* 0x0000000818027207 */ /* 0x001fc60005000000 */
[----:B------:R-:W3:Y:S04]  /*1ba40*/  LDL.LU R8, [R1+0x14] ;  /* 0x0000140001087983 */ /* 0x000ee80000300800 */
[----:B------:R5:W-:Y:S01]  /*1ba50*/  STL [R1+0x760], R2 ;  /* 0x0007600201007387 */ /* 0x000be20000100800 */
[----:B----4-:R-:W-:-:S03]  /*1ba60*/  SEL R0, R24, R7, !P2 ;  /* 0x0000000718007207 */ /* 0x010fc60005000000 */
[----:B------:R-:W4:Y:S01]  /*1ba70*/  LDL.LU R7, [R1+0x704] ;  /* 0x0007040001077983 */ /* 0x000f220000300800 */
[----:B-----5:R-:W-:-:S03]  /*1ba80*/  SEL R2, R24, R14, !P2 ;  /* 0x0000000e18027207 */ /* 0x020fc60005000000 */
[----:B------:R0:W-:Y:S04]  /*1ba90*/  STL [R1+0x75c], R0 ;  /* 0x00075c0001007387 */ /* 0x0001e80000100800 */
[----:B------:R1:W-:Y:S01]  /*1baa0*/  STL [R1+0x758], R2 ;  /* 0x0007580201007387 */ /* 0x0003e20000100800 */
[C---:B0-----:R-:W-:Y:S02]  /*1bab0*/  SEL R0, R24.reuse, R13, !P2 ;  /* 0x0000000d18007207 */ /* 0x041fe40005000000 */
[----:B------:R-:W-:-:S03]  /*1bac0*/  SEL R12, R24, R12, !P2 ;  /* 0x0000000c180c7207 */ /* 0x000fc60005000000 */
[----:B------:R0:W-:Y:S01]  /*1bad0*/  STL [R1+0x754], R0 ;  /* 0x0007540001007387 */ /* 0x0001e20000100800 */
[----:B-1----:R-:W-:-:S03]  /*1bae0*/  SEL R2, R24, R11, !P2 ;  /* 0x0000000b18027207 */ /* 0x002fc60005000000 */
[----:B------:R-:W-:Y:S01]  /*1baf0*/  STL [R1+0x750], R12 ;  /* 0x0007500c01007387 */ /* 0x000fe20000100800 */
[----:B0-----:R-:W-:-:S03]  /*1bb00*/  SEL R0, R24, R10, !P2 ;  /* 0x0000000a18007207 */ /* 0x001fc60005000000 */
[----:B------:R0:W-:Y:S01]  /*1bb10*/  STL [R1+0x74c], R2 ;  /* 0x00074c0201007387 */ /* 0x0001e20000100800 */
[----:B------:R-:W-:-:S03]  /*1bb20*/  SEL R6, R24, R6, !P2 ;  /* 0x0000000618067207 */ /* 0x000fc60005000000 */
        /* <DEDUP_REMOVED lines=16> */
[----:B------:R-:W-:-:S05]  /*1bc30*/  SEL R9, R24, R9, !P2 ;  /* 0x0000000918097207 */ /* 0x000fca0005000000 */
[----:B------:R-:W-:Y:S01]  /*1bc40*/  STL [R1+0x740], R9 ;  /* 0x0007400901007387 */ /* 0x000fe20000100800 */
[----:B------:R-:W-:-:S03]  /*1bc50*/  SEL R5, R24, R5, !P2 ;  /* 0x0000000518057207 */ /* 0x000fc60005000000 */
[----:B------:R-:W5:Y:S04]  /*1bc60*/  LDL.LU R17, [R1+0x6e0] ;  /* 0x0006e00001117983 */ /* 0x000f680000300800 */
[----:B------:R0:W-:Y:S04]  /*1bc70*/  STL [R1+0x73c], R5 ;  /* 0x00073c0501007387 */ /* 0x0001e80000100800 */
[----:B------:R-:W5:Y:S04]  /*1bc80*/  LDL.LU R16, [R1+0x6e8] ;  /* 0x0006e80001107983 */ /* 0x000f680000300800 */
[----:B0-----:R-:W5:Y:S04]  /*1bc90*/  LDL.LU R5, [R1+0x6e4] ;  /* 0x0006e40001057983 */ /* 0x001f680000300800 */
[----:B------:R-:W5:Y:S04]  /*1bca0*/  LDL.LU R15, [R1+0x6c0] ;  /* 0x0006c000010f7983 */ /* 0x000f680000300800 */
[----:B------:R-:W5:Y:S01]  /*1bcb0*/  LDL.LU R9, [R1+0x6c4] ;  /* 0x0006c40001097983 */ /* 0x000f620000300800 */
[----:B--2---:R-:W-:-:S05]  /*1bcc0*/  SEL R4, R24, R4, !P2 ;  /* 0x0000000418047207 */ /* 0x004fca0005000000 */
[----:B------:R0:W-:Y:S04]  /*1bcd0*/  STL [R1+0x738], R4 ;  /* 0x0007380401007387 */ /* 0x0001e80000100800 */
[----:B0-----:R-:W2:Y:S01]  /*1bce0*/  LDL.LU R4, [R1+0x6d8] ;  /* 0x0006d80001047983 */ /* 0x001ea20000300800 */
[----:B---3--:R-:W-:-:S03]  /*1bcf0*/  SEL R8, R24, R8, !P2 ;  /* 0x0000000818087207 */ /* 0x008fc60005000000 */
[----:B------:R-:W3:Y:S04]  /*1bd00*/  LDL.LU R14, [R1+0x6d4] ;  /* 0x0006d400010e7983 */ /* 0x000ee80000300800 */
[----:B------:R0:W-:Y:S04]  /*1bd10*/  STL [R1+0x734], R8 ;  /* 0x0007340801007387 */ /* 0x0001e80000100800 */
[----:B------:R-:W3:Y:S01]  /*1bd20*/  LDL.LU R13, [R1+0x6cc] ;  /* 0x0006cc00010d7983 */ /* 0x000ee20000300800 */
[----:B----4-:R-:W-:-:S05]  /*1bd30*/  SEL R7, R24, R7, !P2 ;  /* 0x0000000718077207 */ /* 0x010fca0005000000 */
[----:B------:R1:W-:Y:S04]  /*1bd40*/  STL [R1+0x730], R7 ;  /* 0x0007300701007387 */ /* 0x0003e80000100800 */
[----:B------:R-:W4:Y:S04]  /*1bd50*/  LDL.LU R12, [R1+0x6d0] ;  /* 0x0006d000010c7983 */ /* 0x000f280000300800 */
[----:B------:R-:W4:Y:S04]  /*1bd60*/  LDL.LU R11, [R1+0x6c8] ;  /* 0x0006c800010b7983 */ /* 0x000f280000300800 */
[----:B0-----:R-:W4:Y:S04]  /*1bd70*/  LDL.LU R8, [R1+0x6bc] ;  /* 0x0006bc0001087983 */ /* 0x001f280000300800 */
[----:B-1----:R-:W4:Y:S01]  /*1bd80*/  LDL.LU R7, [R1+0x6b8] ;  /* 0x0006b80001077983 */ /* 0x002f220000300800 */
[----:B-----5:R-:W-:-:S05]  /*1bd90*/  SEL R2, R24, R2, !P2 ;  /* 0x0000000218027207 */ /* 0x020fca0005000000 */
        /* <DEDUP_REMOVED lines=26> */
[----:B------:R0:W-:Y:S01]  /*1bf40*/  STL [R1+0x6fc], R0 ;  /* 0x0006fc0001007387 */ /* 0x0001e20000100800 */
[C---:B------:R-:W-:Y:S02]  /*1bf50*/  SEL R17, R24.reuse, R17, !P2 ;  /* 0x0000001118117207 */ /* 0x040fe40005000000 */
[----:B0-----:R-:W-:-:S02]  /*1bf60*/  SEL R0, R24, R18, !P2 ;  /* 0x0000001218007207 */ /* 0x001fc40005000000 */
[----:B------:R-:W-:-:S03]  /*1bf70*/  SEL R2, R24, R16, !P2 ;  /* 0x0000001018027207 */ /* 0x000fc60005000000 */
[----:B------:R0:W-:Y:S04]  /*1bf80*/  STL [R1+0x6f8], R0 ;  /* 0x0006f80001007387 */ /* 0x0001e80000100800 */
[----:B------:R-:W-:Y:S01]  /*1bf90*/  STL [R1+0x6f4], R17 ;  /* 0x0006f41101007387 */ /* 0x000fe20000100800 */
[C---:B------:R-:W-:Y:S02]  /*1bfa0*/  SEL R15, R24.reuse, R15, !P2 ;  /* 0x0000000f180f7207 */ /* 0x040fe40005000000 */
[C---:B0-----:R-:W-:Y:S02]  /*1bfb0*/  SEL R0, R24.reuse, R5, !P2 ;  /* 0x0000000518007207 */ /* 0x041fe40005000000 */
[----:B------:R-:W5:Y:S04]  /*1bfc0*/  LDL.LU R5, [R1+0x69c] ;  /* 0x00069c0001057983 */ /* 0x000f680000300800 */
[----:B------:R0:W-:Y:S04]  /*1bfd0*/  STL [R1+0x6f0], R2 ;  /* 0x0006f00201007387 */ /* 0x0001e80000100800 */
[----:B------:R2:W-:Y:S04]  /*1bfe0*/  STL [R1+0x6ec], R0 ;  /* 0x0006ec0001007387 */ /* 0x0005e80000100800 */
[----:B------:R-:W-:Y:S01]  /*1bff0*/  STL [R1+0x6e8], R15 ;  /* 0x0006e80f01007387 */ /* 0x000fe20000100800 */
[----:B0-----:R-:W-:-:S03]  /*1c000*/  SEL R2, R24, R9, !P2 ;  /* 0x0000000918027207 */ /* 0x001fc60005000000 */
[----:B------:R-:W5:Y:S04]  /*1c010*/  LDL.LU R9, [R1+0x6a8] ;  /* 0x0006a80001097983 */ /* 0x000f680000300800 */
[----:B------:R3:W-:Y:S01]  /*1c020*/  STL [R1+0x6e4], R2 ;  /* 0x0006e40201007387 */ /* 0x0007e20000100800 */
[----:B--2---:R-:W-:-:S03]  /*1c030*/  SEL R0, R24, R4, !P2 ;  /* 0x0000000418007207 */ /* 0x004fc60005000000 */
[----:B------:R-:W2:Y:S01]  /*1c040*/  LDL.LU R4, [R1+0x6ac] ;  /* 0x0006ac0001047983 */ /* 0x000ea20000300800 */
[----:B---3--:R-:W-:-:S03]  /*1c050*/  SEL R2, R24, R14, !P2 ;  /* 0x0000000e18027207 */ /* 0x008fc60005000000 */
[----:B------:R0:W-:Y:S04]  /*1c060*/  STL [R1+0x6e0], R0 ;  /* 0x0006e00001007387 */ /* 0x0001e80000100800 */
[----:B------:R1:W-:Y:S01]  /*1c070*/  STL [R1+0x6dc], R2 ;  /* 0x0006dc0201007387 */ /* 0x0003e20000100800 */
[----:B0-----:R-:W-:-:S05]  /*1c080*/  SEL R0, R24, R13, !P2 ;  /* 0x0000000d18007207 */ /* 0x001fca0005000000 */
[----:B------:R0:W-:Y:S01]  /*1c090*/  STL [R1+0x6d8], R0 ;  /* 0x0006d80001007387 */ /* 0x0001e20000100800 */
[C---:B----4-:R-:W-:Y:S02]  /*1c0a0*/  SEL R12, R24.reuse, R12, !P2 ;  /* 0x0000000c180c7207 */ /* 0x050fe40005000000 */
[----:B-1----:R-:W-:-:S03]  /*1c0b0*/  SEL R2, R24, R11, !P2 ;  /* 0x0000000b18027207 */ /* 0x002fc60005000000 */
[----:B------:R-:W-:Y:S01]  /*1c0c0*/  STL [R1+0x6d4], R12 ;  /* 0x0006d40c01007387 */ /* 0x000fe20000100800 */
[----:B0-----:R-:W-:-:S03]  /*1c0d0*/  SEL R0, R24, R8, !P2 ;  /* 0x0000000818007207 */ /* 0x001fc60005000000 */
[----:B------:R0:W-:Y:S01]  /*1c0e0*/  STL [R1+0x6d0], R2 ;  /* 0x0006d00201007387 */ /* 0x0001e20000100800 */
[----:B------:R-:W-:-:S03]  /*1c0f0*/  SEL R7, R24, R7, !P2 ;  /* 0x0000000718077207 */ /* 0x000fc60005000000 */
[----:B0-----:R-:W3:Y:S04]  /*1c100*/  LDL.LU R2, [R1+0x6a0] ;  /* 0x0006a00001027983 */ /* 0x001ee80000300800 */
[----:B------:R0:W-:Y:S04]  /*1c110*/  STL [R1+0x6cc], R0 ;  /* 0x0006cc0001007387 */ /* 0x0001e80000100800 */
[----:B0-----:R-:W4:Y:S04]  /*1c120*/  LDL.LU R0, [R1+0x6a4] ;  /* 0x0006a40001007983 */ /* 0x001f280000300800 */
[----:B------:R0:W-:Y:S04]  /*1c130*/  STL [R1+0x6c8], R7 ;  /* 0x0006c80701007387 */ /* 0x0001e80000100800 */
[----:B------:R-:W4:Y:S04]  /*1c140*/  LDL.LU R27, [R1+0x694] ;  /* 0x00069400011b7983 */ /* 0x000f280000300800 */
        /* <DEDUP_REMOVED lines=9> */
[----:B0-----:R-:W4:Y:S04]  /*1c1e0*/  LDL.LU R7, [R1+0x614] ;  /* 0x0006140001077983 */ /* 0x001f280000300800 */
[----:B------:R-:W4:Y:S01]  /*1c1f0*/  LDL.LU R18, [R1+0x660] ;  /* 0x0006600001127983 */ /* 0x000f220000300800 */
[----:B-----5:R-:W-:-:S05]  /*1c200*/  SEL R10, R24, R10, !P2 ;  /* 0x0000000a180a7207 */ /* 0x020fca0005000000 */
        /* <DEDUP_REMOVED lines=8> */
[----:B------:R-:W-:-:S05]  /*1c290*/  SEL R5, R24, R5, !P2 ;  /* 0x0000000518057207 */ /* 0x000fca0005000000 */
[----:B------:R0:W-:Y:S04]  /*1c2a0*/  STL [R1+0x6bc], R5 ;  /* 0x0006bc0501007387 */ /* 0x0001e80000100800 */
[----:B0-----:R-:W5:Y:S01]  /*1c2b0*/  LDL.LU R5, [R1+0x658] ;  /* 0x0006580001057983 */ /* 0x001f620000300800 */
[----:B------:R-:W-:-:S03]  /*1c2c0*/  SEL R9, R24, R9, !P2 ;  /* 0x0000000918097207 */ /* 0x000fc60005000000 */
[----:B------:R-:W5:Y:S04]  /*1c2d0*/  LDL.LU R14, [R1+0x64c] ;  /* 0x00064c00010e7983 */ /* 0x000f680000300800 */
[----:B------:R0:W-:Y:S04]  /*1c2e0*/  STL [R1+0x6b8], R9 ;  /* 0x0006b80901007387 */ /* 0x0001e80000100800 */
[----:B------:R-:W5:Y:S01]  /*1c2f0*/  LDL.LU R13, [R1+0x63c] ;  /* 0x00063c00010d7983 */ /* 0x000f620000300800 */
[----:B--2---:R-:W-:-:S05]  /*1c300*/  SEL R4, R24, R4, !P2 ;  /* 0x0000000418047207 */ /* 0x004fca0005000000 */
[----:B------:R1:W-:Y:S04]  /*1c310*/  STL [R1+0x6b4], R4 ;  /* 0x0006b40401007387 */ /* 0x0003e80000100800 */
[----:B------:R-:W2:Y:S04]  /*1c320*/  LDL.LU R12, [R1+0x640] ;  /* 0x00064000010c7983 */ /* 0x000ea80000300800 */
[----:B------:R-:W2:Y:S04]  /*1c330*/  LDL.LU R11, [R1+0x644] ;  /* 0x00064400010b7983 */ /* 0x000ea80000300800 */
[----:B0-----:R-:W2:Y:S04]  /*1c340*/  LDL.LU R9, [R1+0x638] ;  /* 0x0006380001097983 */ /* 0x001ea80000300800 */
[----:B-1----:R-:W2:Y:S01]  /*1c350*/  LDL.LU R4, [R1+0x634] ;  /* 0x0006340001047983 */ /* 0x002ea20000300800 */
[----:B---3--:R-:W-:-:S05]  /*1c360*/  SEL R2, R24, R2, !P2 ;  /* 0x0000000218027207 */ /* 0x008fca0005000000 */
[----:B------:R0:W-:Y:S01]  /*1c370*/  STL [R1+0x6b0], R2 ;  /* 0x0006b00201007387 */ /* 0x0001e20000100800 */
[----:B----4-:R-:W-:-:S05]  /*1c380*/  SEL R0, R24, R0, !P2 ;  /* 0x0000000018007207 */ /* 0x010fca0005000000 */
        /* <DEDUP_REMOVED lines=20> */
[----:B------:R-:W3:Y:S01]  /*1c4d0*/  LDL.LU R8, [R1+0x630] ;  /* 0x0006300001087983 */ /* 0x000ee20000300800 */
[----:B-1----:R-:W-:-:S03]  /*1c4e0*/  SEL R0, R24, R7, !P2 ;  /* 0x0000000718007207 */ /* 0x002fc60005000000 */
[----:B------:R-:W-:Y:S04]  /*1c4f0*/  STL [R1+0x680], R2 ;  /* 0x0006800201007387 */ /* 0x000fe80000100800 */
[----:B------:R-:W4:Y:S04]  /*1c500*/  LDL.LU R7, [R1+0x62c] ;  /* 0x00062c0001077983 */ /* 0x000f280000300800 */
[----:B------:R0:W-:Y:S02]  /*1c510*/  STL [R1+0x67c], R0 ;  /* 0x00067c0001007387 */ /* 0x0001e40000100800 */
[----:B0-----:R-:W-:-:S02]  /*1c520*/  SEL R0, R24, R18, !P2 ;  /* 0x0000001218007207 */ /* 0x001fc40005000000 */
[----:B-----5:R-:W-:-:S03]  /*1c530*/  SEL R17, R24, R17, !P2 ;  /* 0x0000001118117207 */ /* 0x020fc60005000000 */
[----:B------:R0:W-:Y:S01]  /*1c540*/  STL [R1+0x678], R0 ;  /* 0x0006780001007387 */ /* 0x0001e20000100800 */
[----:B------:R-:W-:-:S03]  /*1c550*/  SEL R2, R24, R16, !P2 ;  /* 0x0000001018027207 */ /* 0x000fc60005000000 */
[----:B------:R-:W-:Y:S01]  /*1c560*/  STL [R1+0x674], R17 ;  /* 0x0006741101007387 */ /* 0x000fe20000100800 */
[----:B0-----:R-:W-:-:S03]  /*1c570*/  SEL R0, R24, R6, !P2 ;  /* 0x0000000618007207 */ /* 0x001fc60005000000 */
[----:B------:R-:W5:Y:S01]  /*1c580*/  LDL.LU R6, [R1+0x624] ;  /* 0x0006240001067983 */ /* 0x000f620000300800 */
[----:B------:R-:W-:-:S03]  /*1c590*/  SEL R15, R24, R15, !P2 ;  /* 0x0000000f180f7207 */ /* 0x000fc60005000000 */
[----:B------:R0:W-:Y:S04]  /*1c5a0*/  STL [R1+0x670], R2 ;  /* 0x0006700201007387 */ /* 0x0001e80000100800 */
[----:B------:R1:W-:Y:S04]  /*1c5b0*/  STL [R1+0x66c], R0 ;  /* 0x00066c0001007387 */ /* 0x0003e80000100800 */
[----:B------:R-:W-:Y:S01]  /*1c5c0*/  STL [R1+0x668], R15 ;  /* 0x0006680f01007387 */ /* 0x000fe20000100800 */
[----:B0-----:R-:W-:-:S03]  /*1c5d0*/  SEL R2, R24, R10, !P2 ;  /* 0x0000000a18027207 */ /* 0x001fc60005000000 */
[----:B------:R-:W5:Y:S04]  /*1c5e0*/  LDL.LU R10, [R1+0x620] ;  /* 0x00062000010a7983 */ /* 0x000f680000300800 */
[----:B------:R0:W-:Y:S01]  /*1c5f0*/  STL [R1+0x664], R2 ;  /* 0x0006640201007387 */ /* 0x0001e20000100800 */
[----:B-1----:R-:W-:-:S03]  /*1c600*/  SEL R0, R24, R5, !P2 ;  /* 0x0000000518007207 */ /* 0x002fc60005000000 */
[----:B------:R-:W5:Y:S01]  /*1c610*/  LDL.LU R5, [R1+0x618] ;  /* 0x0006180001057983 */ /* 0x000f620000300800 */
[----:B0-----:R-:W-:-:S03]  /*1c620*/  SEL R2, R24, R14, !P2 ;  /* 0x0000000e18027207 */ /* 0x001fc60005000000 */
[----:B------:R0:W-:Y:S04]  /*1c630*/  STL [R1+0x660], R0 ;  /* 0x0006600001007387 */ /* 0x0001e80000100800 */
[----:B------:R1:W-:Y:S01]  /*1c640*/  STL [R1+0x65c], R2 ;  /* 0x00065c0201007387 */ /* 0x0003e20000100800 */
[----:B0-----:R-:W-:-:S05]  /*1c650*/  SEL R0, R24, R13, !P2 ;  /* 0x0000000d18007207 */ /* 0x001fca0005000000 */
[----:B------:R0:W-:Y:S01]  /*1c660*/  STL [R1+0x658], R0 ;  /* 0x0006580001007387 */ /* 0x0001e20000100800 */
[C---:B--2---:R-:W-:Y:S02]  /*1c670*/  SEL R12, R24.reuse, R12, !P2 ;  /* 0x0000000c180c7207 */ /* 0x044fe40005000000 */
[----:B-1----:R-:W-:-:S03]  /*1c680*/  SEL R2, R24, R11, !P2 ;  /* 0x0000000b18027207 */ /* 0x002fc60005000000 */
[----:B------:R-:W-:Y:S01]  /*1c690*/  STL [R1+0x654], R12 ;  /* 0x0006540c01007387 */ /* 0x000fe20000100800 */
[----:B0-----:R-:W-:-:S03]  /*1c6a0*/  SEL R0, R24, R9, !P2 ;  /* 0x0000000918007207 */ /* 0x001fc60005000000 */
[----:B------:R0:W-:Y:S01]  /*1c6b0*/  STL [R1+0x650], R2 ;  /* 0x0006500201007387 */ /* 0x0001e20000100800 */
[----:B------:R-:W-:-:S03]  /*1c6c0*/  SEL R4, R24, R4, !P2 ;  /* 0x0000000418047207 */ /* 0x000fc60005000000 */
[----:B0-----:R-:W2:Y:S04]  /*1c6d0*/  LDL.LU R2, [R1+0x61c] ;  /* 0x00061c0001027983 */ /* 0x001ea80000300800 */
[----:B------:R0:W-:Y:S04]  /*1c6e0*/  STL [R1+0x64c], R0 ;  /* 0x00064c0001007387 */ /* 0x0001e80000100800 */
[----:B0-----:R-:W2:Y:S04]  /*1c6f0*/  LDL.LU R0, [R1+0x5d8] ;  /* 0x0005d80001007983 */ /* 0x001ea80000300800 */
[----:B------:R0:W-:Y:S04]  /*1c700*/  STL [R1+0x648], R4 ;  /* 0x0006480401007387 */ /* 0x0001e80000100800 */
[----:B------:R-:W2:Y:S04]  /*1c710*/  LDL.LU R27, [R1+0x5e8] ;  /* 0x0005e800011b7983 */ /* 0x000ea80000300800 */
        /* <DEDUP_REMOVED lines=9> */
[----:B0-----:R-:W2:Y:S04]  /*1c7b0*/  LDL.LU R4, [R1+0x5ec] ;  /* 0x0005ec0001047983 */ /* 0x001ea80000300800 */
[----:B------:R-:W2:Y:S01]  /*1c7c0*/  LDL.LU R18, [R1+0x5e4] ;  /* 0x0005e40001127983 */ /* 0x000ea20000300800 */
[----:B---3--:R-:W-:-:S05]  /*1c7d0*/  SEL R8, R24, R8, !P2 ;  /* 0x0000000818087207 */ /* 0x008fca0005000000 */
[----:B------:R-:W-:Y:S01]  /*1c7e0*/  STL [R1+0x644], R8 ;  /* 0x0006440801007387 */ /* 0x000fe20000100800 */
[----:B----4-:R-:W-:-:S03]  /*1c7f0*/  SEL R7, R24, R7, !P2 ;  /* 0x0000000718077207 */ /* 0x010fc60005000000 */
[----:B------:R-:W3:Y:S04]  /*1c800*/  LDL.LU R17, [R1+0x5e0] ;  /* 0x0005e00001117983 */ /* 0x000ee80000300800 */
[----:B------:R0:W-:Y:S04]  /*1c810*/  STL [R1+0x640], R7 ;  /* 0x0006400701007387 */ /* 0x0001e80000100800 */
[----:B------:R-:W4:Y:S04]  /*1c820*/  LDL.LU R16, [R1+0x5dc] ;  /* 0x0005dc0001107983 */ /* 0x000f280000300800 */
[----:B0-----:R-:W4:Y:S04]  /*1c830*/  LDL.LU R7, [R1+0x5b4] ;  /* 0x0005b40001077983 */ /* 0x001f280000300800 */
[----:B------:R-:W4:Y:S04]  /*1c840*/  LDL.LU R15, [R1+0x5b8] ;  /* 0x0005b800010f7983 */ /* 0x000f280000300800 */
[----:B------:R-:W4:Y:S01]  /*1c850*/  LDL.LU R8, [R1+0x5d4] ;  /* 0x0005d40001087983 */ /* 0x000f220000300800 */
[----:B-----5:R-:W-:-:S05]  /*1c860*/  SEL R6, R24, R6, !P2 ;  /* 0x0000000618067207 */ /* 0x020fca0005000000 */
[----:B------:R0:W-:Y:S04]  /*1c870*/  STL [R1+0x63c], R6 ;  /* 0x00063c0601007387 */ /* 0x0001e80000100800 */
[----:B0-----:R-:W5:Y:S01]  /*1c880*/  LDL.LU R6, [R1+0x5c0] ;  /* 0x0005c00001067983 */ /* 0x001f620000300800 */
[----:B------:R-:W-:-:S03]  /*1c890*/  SEL R10, R24, R10, !P2 ;  /* 0x0000000a180a7207 */ /* 0x000fc60005000000 */
[----:B------:R-:W5:Y:S04]  /*1c8a0*/  LDL.LU R14, [R1+0x5d0] ;  /* 0x0005d000010e7983 */ /* 0x000f680000300800 */
[----:B------:R0:W-:Y:S04]  /*1c8b0*/  STL [R1+0x638], R10 ;  /* 0x0006380a01007387 */ /* 0x0001e80000100800 */
[----:B------:R-:W5:Y:S01]  /*1c8c0*/  LDL.LU R13, [R1+0x5c4] ;  /* 0x0005c400010d7983 */ /* 0x000f620000300800 */
[----:B------:R-:W-:-:S05]  /*1c8d0*/  SEL R5, R24, R5, !P2 ;  /* 0x0000000518057207 */ /* 0x000fca0005000000 */
[----:B------:R1:W-:Y:S04]  /*1c8e0*/  STL [R1+0x634], R5 ;  /* 0x0006340501007387 */ /* 0x0003e80000100800 */
[----:B------:R-:W5:Y:S04]  /*1c8f0*/  LDL.LU R12, [R1+0x5cc] ;  /* 0x0005cc00010c7983 */ /* 0x000f680000300800 */
[----:B------:R-:W5:Y:S04]  /*1c900*/  LDL.LU R11, [R1+0x5c8] ;  /* 0x0005c800010b7983 */ /* 0x000f680000300800 */
[----:B0-----:R-:W5:Y:S04]  /*1c910*/  LDL.LU R10, [R1+0x5bc] ;  /* 0x0005bc00010a7983 */ /* 0x001f680000300800 */
[----:B-1----:R-:W5:Y:S01]  /*1c920*/  LDL.LU R5, [R1+0x5b0] ;  /* 0x0005b00001057983 */ /* 0x002f620000300800 */
[----:B--2---:R-:W-:-:S05]  /*1c930*/  SEL R2, R24, R2, !P2 ;  /* 0x0000000218027207 */ /* 0x004fca0005000000 */
        /* <DEDUP_REMOVED lines=14> */
[C---:B0-----:R-:W-:Y:S02]  /*1ca20*/  SEL R2, R24.reuse, R21, !P2 ;  /* 0x0000001518027207 */ /* 0x041fe40005000000 */
[C---:B------:R-:W-:Y:S02]  /*1ca30*/  SEL R19, R24.reuse, R19, !P2 ;  /* 0x0000001318137207 */ /* 0x040fe40005000000 */
[C---:B-1----:R-:W-:Y:S01]  /*1ca40*/  SEL R0, R24.reuse, R20, !P2 ;  /* 0x0000001418007207 */ /* 0x042fe20005000000 */
[----:B------:R-:W-:Y:S04]  /*1ca50*/  STL [R1+0x614], R22 ;  /* 0x0006141601007387 */ /* 0x000fe80000100800 */
[----:B------:R0:W-:Y:S04]  /*1ca60*/  STL [R1+0x610], R2 ;  /* 0x0006100201007387 */ /* 0x0001e80000100800 */
[----:B------:R1:W-:Y:S04]  /*1ca70*/  STL [R1+0x60c], R0 ;  /* 0x00060c0001007387 */ /* 0x0003e80000100800 */
[----:B------:R-:W-:Y:S01]  /*1ca80*/  STL [R1+0x608], R19 ;  /* 0x0006081301007387 */ /* 0x000fe20000100800 */
[----:B0-----:R-:W-:-:S03]  /*1ca90*/  SEL R2, R24, R9, !P2 ;  /* 0x0000000918027207 */ /* 0x001fc60005000000 */
[----:B------:R-:W2:Y:S01]  /*1caa0*/  LDL.LU R9, [R1+0x5ac] ;  /* 0x0005ac0001097983 */ /* 0x000ea20000300800 */
[----:B-1----:R-:W-:-:S03]  /*1cab0*/  SEL R0, R24, R4, !P2 ;  /* 0x0000000418007207 */ /* 0x002fc60005000000 */
[----:B------:R-:W-:Y:S04]  /*1cac0*/  STL [R1+0x604], R2 ;  /* 0x0006040201007387 */ /* 0x000fe80000100800 */
[----:B------:R-:W2:Y:S04]  /*1cad0*/  LDL.LU R4, [R1+0x5a8] ;  /* 0x0005a80001047983 */ /* 0x000ea80000300800 */
[----:B------:R0:W-:Y:S01]  /*1cae0*/  STL [R1+0x600], R0 ;  /* 0x0006000001007387 */ /* 0x0001e20000100800 */
[C---:B---3--:R-:W-:Y:S02]  /*1caf0*/  SEL R17, R24.reuse, R17, !P2 ;  /* 0x0000001118117207 */ /* 0x048fe40005000000 */
[----:B0-----:R-:W-:-:S02]  /*1cb00*/  SEL R0, R24, R18, !P2 ;  /* 0x0000001218007207 */ /* 0x001fc40005000000 */
[----:B----4-:R-:W-:-:S03]  /*1cb10*/  SEL R2, R24, R16, !P2 ;  /* 0x0000001018027207 */ /* 0x010fc60005000000 */
[----:B------:R0:W-:Y:S04]  /*1cb20*/  STL [R1+0x5fc], R0 ;  /* 0x0005fc0001007387 */ /* 0x0001e80000100800 */
[----:B------:R-:W-:Y:S01]  /*1cb30*/  STL [R1+0x5f8], R17 ;  /* 0x0005f81101007387 */ /* 0x000fe20000100800 */
[C---:B------:R-:W-:Y:S02]  /*1cb40*/  SEL R15, R24.reuse, R15, !P2 ;  /* 0x0000000f180f7207 */ /* 0x040fe40005000000 */
[C---:B0-----:R-:W-:Y:S02]  /*1cb50*/  SEL R0, R24.reuse, R7, !P2 ;  /* 0x0000000718007207 */ /* 0x041fe40005000000 */
[----:B------:R-:W3:Y:S04]  /*1cb60*/  LDL.LU R7, [R1+0x5a4] ;  /* 0x0005a40001077983 */ /* 0x000ee80000300800 */
[----:B------:R0:W-:Y:S04]  /*1cb70*/  STL [R1+0x5f4], R2 ;  /* 0x0005f40201007387 */ /* 0x0001e80000100800 */
[----:B------:R5:W-:Y:S04]  /*1cb80*/  STL [R1+0x5f0], R0 ;  /* 0x0005f00001007387 */ /* 0x000be80000100800 */
[----:B------:R-:W-:Y:S01]  /*1cb90*/  STL [R1+0x5ec], R15 ;  /* 0x0005ec0f01007387 */ /* 0x000fe20000100800 */
[----:B0-----:R-:W-:-:S03]  /*1cba0*/  SEL R2, R24, R8, !P2 ;  /* 0x0000000818027207 */ /* 0x001fc60005000000 */
[----:B------:R-:W4:Y:S04]  /*1cbb0*/  LDL.LU R8, [R1+0x5a0] ;  /* 0x0005a00001087983 */ /* 0x000f280000300800 */
[----:B------:R0:W-:Y:S01]  /*1cbc0*/  STL [R1+0x5e8], R2 ;  /* 0x0005e80201007387 */ /* 0x0001e20000100800 */
[----:B-----5:R-:W-:-:S03]  /*1cbd0*/  SEL R0, R24, R6, !P2 ;  /* 0x0000000618007207 */ /* 0x020fc60005000000 */
[----:B------:R-:W5:Y:S04]  /*1cbe0*/  LDL.LU R6, [R1+0x59c] ;  /* 0x00059c0001067983 */ /* 0x000f680000300800 */
[----:B------:R1:W-:Y:S01]  /*1cbf0*/  STL [R1+0x5e4], R0 ;  /* 0x0005e40001007387 */ /* 0x0003e20000100800 */
[----:B0-----:R-:W-:-:S05]  /*1cc00*/  SEL R2, R24, R14, !P2 ;  /* 0x0000000e18027207 */ /* 0x001fca0005000000 */
[----:B------:R0:W-:Y:S01]  /*1cc10*/  STL [R1+0x5e0], R2 ;  /* 0x0005e00201007387 */ /* 0x0001e20000100800 */
[----:B-1----:R-:W-:-:S05]  /*1cc20*/  SEL R0, R24, R13, !P2 ;  /* 0x0000000d18007207 */ /* 0x002fca0005000000 */
[----:B------:R1:W-:Y:S01]  /*1cc30*/  STL [R1+0x5dc], R0 ;  /* 0x0005dc0001007387 */ /* 0x0003e20000100800 */
[C---:B------:R-:W-:Y:S02]  /*1cc40*/  SEL R12, R24.reuse, R12, !P2 ;  /* 0x0000000c180c7207 */ /* 0x040fe40005000000 */
[----:B0-----:R-:W-:-:S03]  /*1cc50*/  SEL R2, R24, R11, !P2 ;  /* 0x0000000b18027207 */ /* 0x001fc60005000000 */
[----:B------:R-:W-:Y:S01]  /*1cc60*/  STL [R1+0x5d8], R12 ;  /* 0x0005d80c01007387 */ /* 0x000fe20000100800 */
[----:B-1----:R-:W-:-:S03]  /*1cc70*/  SEL R0, R24, R10, !P2 ;  /* 0x0000000a18007207 */ /* 0x002fc60005000000 */
        /* <DEDUP_REMOVED lines=20> */
[----:B------:R-:W-:-:S03]  /*1cdc0*/  SEL R4, R24, R4, !P2 ;  /* 0x0000000418047207 */ /* 0x000fc60005000000 */
[----:B------:R-:W2:Y:S04]  /*1cdd0*/  LDL.LU R17, [R1+0x560] ;  /* 0x0005600001117983 */ /* 0x000ea80000300800 */
[----:B------:R0:W-:Y:S04]  /*1cde0*/  STL [R1+0x5c4], R4 ;  /* 0x0005c40401007387 */ /* 0x0001e80000100800 */
[----:B------:R-:W2:Y:S04]  /*1cdf0*/  LDL.LU R16, [R1+0x55c] ;  /* 0x00055c0001107983 */ /* 0x000ea80000300800 */
[----:B0-----:R-:W2:Y:S04]  /*1ce00*/  LDL.LU R4, [R1+0x558] ;  /* 0x0005580001047983 */ /* 0x001ea80000300800 */
[----:B------:R-:W2:Y:S04]  /*1ce10*/  LDL.LU R15, [R1+0x554] ;  /* 0x00055400010f7983 */ /* 0x000ea80000300800 */
[----:B------:R-:W2:Y:S01]  /*1ce20*/  LDL.LU R9, [R1+0x550] ;  /* 0x0005500001097983 */ /* 0x000ea20000300800 */
[----:B---3--:R-:W-:-:S05]  /*1ce30*/  SEL R7, R24, R7, !P2 ;  /* 0x0000000718077207 */ /* 0x008fca0005000000 */
[----:B------:R0:W-:Y:S04]  /*1ce40*/  STL [R1+0x5c0], R7 ;  /* 0x0005c00701007387 */ /* 0x0001e80000100800 */
[----:B0-----:R-:W3:Y:S01]  /*1ce50*/  LDL.LU R7, [R1+0x54c] ;  /* 0x00054c0001077983 */ /* 0x001ee20000300800 */
[----:B----4-:R-:W-:-:S03]  /*1ce60*/  SEL R8, R24, R8, !P2 ;  /* 0x0000000818087207 */ /* 0x010fc60005000000 */
[----:B------:R-:W4:Y:S04]  /*1ce70*/  LDL.LU R14, [R1+0x530] ;  /* 0x00053000010e7983 */ /* 0x000f280000300800 */
[----:B------:R0:W-:Y:S01]  /*1ce80*/  STL [R1+0x5bc], R8 ;  /* 0x0005bc0801007387 */ /* 0x0001e20000100800 */
[----:B-----5:R-:W-:-:S03]  /*1ce90*/  SEL R6, R24, R6, !P2 ;  /* 0x0000000618067207 */ /* 0x020fc60005000000 */
        /* <DEDUP_REMOVED lines=38> */
[----:B0-----:R-:W-:-:S03]  /*1d100*/  SEL R0, R24, R4, !P2 ;  /* 0x0000000418007207 */ /* 0x001fc60005000000 */
[----:B------:R-:W2:Y:S01]  /*1d110*/  LDL.LU R4, [R1+0x520] ;  /* 0x0005200001047983 */ /* 0x000ea20000300800 */
[C---:B------:R-:W-:Y:S02]  /*1d120*/  SEL R2, R24.reuse, R16, !P2 ;  /* 0x0000001018027207 */ /* 0x040fe40005000000 */
[----:B------:R-:W-:-:S03]  /*1d130*/  SEL R15, R24, R15, !P2 ;  /* 0x0000000f180f7207 */ /* 0x000fc60005000000 */
[----:B------:R0:W-:Y:S04]  /*1d140*/  STL [R1+0x578], R2 ;  /* 0x0005780201007387 */ /* 0x0001e80000100800 */
[----:B------:R3:W-:Y:S01]  /*1d150*/  STL [R1+0x574], R0 ;  /* 0x0005740001007387 */ /* 0x0007e20000100800 */
[----:B0-----:R-:W-:-:S03]  /*1d160*/  SEL R2, R24, R9, !P2 ;  /* 0x0000000918027207 */ /* 0x001fc60005000000 */
[----:B------:R-:W-:Y:S04]  /*1d170*/  STL [R1+0x570], R15 ;  /* 0x0005700f01007387 */ /* 0x000fe80000100800 */
[----:B------:R-:W2:Y:S04]  /*1d180*/  LDL.LU R9, [R1+0x524] ;  /* 0x0005240001097983 */ /* 0x000ea80000300800 */
[----:B------:R4:W-:Y:S01]  /*1d190*/  STL [R1+0x56c], R2 ;  /* 0x00056c0201007387 */ /* 0x0009e20000100800 */
[----:B---3--:R-:W-:-:S03]  /*1d1a0*/  SEL R0, R24, R7, !P2 ;  /* 0x0000000718007207 */ /* 0x008fc60005000000 */
[----:B------:R-:W3:Y:S01]  /*1d1b0*/  LDL.LU R7, [R1+0x528] ;  /* 0x0005280001077983 */ /* 0x000ee20000300800 */
[----:B----4-:R-:W-:-:S03]  /*1d1c0*/  SEL R2, R24, R14, !P2 ;  /* 0x0000000e18027207 */ /* 0x010fc60005000000 */
[----:B------:R5:W-:Y:S04]  /*1d1d0*/  STL [R1+0x568], R0 ;  /* 0x0005680001007387 */ /* 0x000be80000100800 */
[----:B------:R0:W-:Y:S01]  /*1d1e0*/  STL [R1+0x564], R2 ;  /* 0x0005640201007387 */ /* 0x0001e20000100800 */
[C---:B-----5:R-:W-:Y:S02]  /*1d1f0*/  SEL R0, R24.reuse, R13, !P2 ;  /* 0x0000000d18007207 */ /* 0x060fe40005000000 */
[----:B------:R-:W-:-:S03]  /*1d200*/  SEL R12, R24, R12, !P2 ;  /* 0x0000000c180c7207 */ /* 0x000fc60005000000 */
[----:B------:R1:W-:Y:S01]  /*1d210*/  STL [R1+0x560], R0 ;  /* 0x0005600001007387 */ /* 0x0003e20000100800 */
[----:B0-----:R-:W-:-:S03]  /*1d220*/  SEL R2, R24, R11, !P2 ;  /* 0x0000000b18027207 */ /* 0x001fc60005000000 */
[----:B------:R-:W-:Y:S01]  /*1d230*/  STL [R1+0x55c], R12 ;  /* 0x00055c0c01007387 */ /* 0x000fe20000100800 */
[----:B-1----:R-:W-:-:S03]  /*1d240*/  SEL R0, R24, R8, !P2 ;  /* 0x0000000818007207 */ /* 0x002fc60005000000 */
[----:B------:R0:W-:Y:S01]  /*1d250*/  STL [R1+0x558], R2 ;  /* 0x0005580201007387 */ /* 0x0001e20000100800 */
[----:B------:R-:W-:-:S03]  /*1d260*/  SEL R6, R24, R6, !P2 ;  /* 0x0000000618067207 */ /* 0x000fc60005000000 */
[----:B0-----:R-:W4:Y:S04]  /*1d270*/  LDL.LU R2, [R1+0x52c] ;  /* 0x00052c0001027983 */ /* 0x001f280000300800 */
        /* <DEDUP_REMOVED lines=26> */
[----:B0-----:R-:W2:Y:S04]  /*1d420*/  LDL.LU R4, [R1+0x4cc] ;  /* 0x0004cc0001047983 */ /* 0x001ea80000300800 */
[----:B------:R-:W2:Y:S01]  /*1d430*/  LDL.LU R14, [R1+0x4d8] ;  /* 0x0004d800010e7983 */ /* 0x000ea20000300800 */
[----:B------:R-:W-:-:S05]  /*1d440*/  SEL R9, R24, R9, !P2 ;  /* 0x0000000918097207 */ /* 0x000fca0005000000 */
[----:B------:R0:W-:Y:S04]  /*1d450*/  STL [R1+0x540], R9 ;  /* 0x0005400901007387 */ /* 0x0001e80000100800 */
[----:B------:R-:W2:Y:S01]  /*1d460*/  LDL.LU R13, [R1+0x4dc] ;  /* 0x0004dc00010d7983 */ /* 0x000ea20000300800 */
[----:B---3--:R-:W-:-:S05]  /*1d470*/  SEL R7, R24, R7, !P2 ;  /* 0x0000000718077207 */ /* 0x008fca0005000000 */
[----:B------:R1:W-:Y:S04]  /*1d480*/  STL [R1+0x53c], R7 ;  /* 0x00053c0701007387 */ /* 0x0003e80000100800 */
[----:B------:R-:W3:Y:S04]  /*1d490*/  LDL.LU R12, [R1+0x4d0] ;  /* 0x0004d000010c7983 */ /* 0x000ee80000300800 */
[----:B------:R-:W3:Y:S04]  /*1d4a0*/  LDL.LU R11, [R1+0x4d4] ;  /* 0x0004d400010b7983 */ /* 0x000ee80000300800 */
[----:B0-----:R-:W3:Y:S04]  /*1d4b0*/  LDL.LU R9, [R1+0x4c4] ;  /* 0x0004c40001097983 */ /* 0x001ee80000300800 */
[----:B-1----:R-:W3:Y:S01]  /*1d4c0*/  LDL.LU R7, [R1+0x4c0] ;  /* 0x0004c00001077983 */ /* 0x002ee20000300800 */
[----:B----4-:R-:W-:-:S05]  /*1d4d0*/  SEL R2, R24, R2, !P2 ;  /* 0x0000000218027207 */ /* 0x010fca0005000000 */
[----:B------:R0:W-:Y:S01]  /*1d4e0*/  STL [R1+0x538], R2 ;  /* 0x0005380201007387 */ /* 0x0001e20000100800 */
[----:B-----5:R-:W-:-:S05]  /*1d4f0*/  SEL R0, R24, R0, !P2 ;  /* 0x0000000018007207 */ /* 0x020fca0005000000 */
        /* <DEDUP_REMOVED lines=20> */
[----:B------:R-:W4:Y:S01]  /*1d640*/  LDL.LU R8, [R1+0x4bc] ;  /* 0x0004bc0001087983 */ /* 0x000f220000300800 */
        /* <DEDUP_REMOVED lines=20> */
[----:B0-----:R-:W-:-:S03]  /*1d790*/  SEL R2, R24, R14, !P2 ;  /* 0x0000000e18027207 */ /* 0x001fc60005000000 */
[----:B------:R0:W-:Y:S04]  /*1d7a0*/  STL [R1+0x4ec], R0 ;  /* 0x0004ec0001007387 */ /* 0x0001e80000100800 */
[----:B------:R1:W-:Y:S01]  /*1d7b0*/  STL [R1+0x4e8], R2 ;  /* 0x0004e80201007387 */ /* 0x0003e20000100800 */
[----:B0-----:R-:W-:-:S05]  /*1d7c0*/  SEL R0, R24, R13, !P2 ;  /* 0x0000000d18007207 */ /* 0x001fca0005000000 */
[----:B------:R0:W-:Y:S01]  /*1d7d0*/  STL [R1+0x4e4], R0 ;  /* 0x0004e40001007387 */ /* 0x0001e20000100800 */
[C---:B---3--:R-:W-:Y:S02]  /*1d7e0*/  SEL R12, R24.reuse, R12, !P2 ;  /* 0x0000000c180c7207 */ /* 0x048fe40005000000 */
[----:B-1----:R-:W-:-:S03]  /*1d7f0*/  SEL R2, R24, R11, !P2 ;  /* 0x0000000b18027207 */ /* 0x002fc60005000000 */
[----:B------:R-:W-:Y:S01]  /*1d800*/  STL [R1+0x4e0], R12 ;  /* 0x0004e00c01007387 */ /* 0x000fe20000100800 */
[----:B0-----:R-:W-:-:S03]  /*1d810*/  SEL R0, R24, R9, !P2 ;  /* 0x0000000918007207 */ /* 0x001fc60005000000 */
[----:B------:R0:W-:Y:S01]  /*1d820*/  STL [R1+0x4dc], R2 ;  /* 0x0004dc0201007387 */ /* 0x0001e20000100800 */
[----:B------:R-:W-:-:S03]  /*1d830*/  SEL R7, R24, R7, !P2 ;  /* 0x0000000718077207 */ /* 0x000fc60005000000 */
[----:B0-----:R-:W3:Y:S04]  /*1d840*/  LDL.LU R2, [R1+0x49c] ;  /* 0x00049c0001027983 */ /* 0x001ee80000300800 */
[----:B------:R0:W-:Y:S04]  /*1d850*/  STL [R1+0x4d8], R0 ;  /* 0x0004d80001007387 */ /* 0x0001e80000100800 */
[----:B0-----:R-:W3:Y:S04]  /*1d860*/  LDL.LU R0, [R1+0x498] ;  /* 0x0004980001007983 */ /* 0x001ee80000300800 */
[----:B------:R0:W-:Y:S04]  /*1d870*/  STL [R1+0x4d4], R7 ;  /* 0x0004d40701007387 */ /* 0x0001e80000100800 */
[----:B------:R-:W3:Y:S04]  /*1d880*/  LDL.LU R27, [R1+0x494] ;  /* 0x00049400011b7983 */ /* 0x000ee80000300800 */
        /* <DEDUP_REMOVED lines=9> */
[----:B0-----:R-:W3:Y:S04]  /*1d920*/  LDL.LU R7, [R1+0x46c] ;  /* 0x00046c0001077983 */ /* 0x001ee80000300800 */
[----:B------:R-:W3:Y:S01]  /*1d930*/  LDL.LU R18, [R1+0x470] ;  /* 0x0004700001127983 */ /* 0x000ee20000300800 */
[----:B----4-:R-:W-:-:S05]  /*1d940*/  SEL R8, R24, R8, !P2 ;  /* 0x0000000818087207 */ /* 0x010fca0005000000 */
[----:B------:R-:W-:Y:S01]  /*1d950*/  STL [R1+0x4d0], R8 ;  /* 0x0004d00801007387 */ /* 0x000fe20000100800 */
[----:B-----5:R-:W-:-:S03]  /*1d960*/  SEL R6, R24, R6, !P2 ;  /* 0x0000000618067207 */ /* 0x020fc60005000000 */
[----:B------:R-:W4:Y:S04]  /*1d970*/  LDL.LU R17, [R1+0x474] ;  /* 0x0004740001117983 */ /* 0x000f280000300800 */
        /* <DEDUP_REMOVED lines=20> */
[----:B------:R-:W-:-:S05]  /*1dac0*/  SEL R0, R24, R0, !P2 ;  /* 0x0000000018007207 */ /* 0x000fca0005000000 */
[----:B------:R1:W-:Y:S01]  /*1dad0*/  STL [R1+0x4b8], R0 ;  /* 0x0004b80001007387 */ /* 0x0003e20000100800 */
[----:B0-----:R-:W-:-:S05]  /*1dae0*/  SEL R2, R24, R27, !P2 ;  /* 0x0000001b18027207 */ /* 0x001fca0005000000 */
[----:B------:R0:W-:Y:S01]  /*1daf0*/  STL [R1+0x4b0], R2 ;  /* 0x0004b00201007387 */ /* 0x0001e20000100800 */
[C---:B-1----:R-:W-:Y:S02]  /*1db00*/  SEL R0, R24.reuse, R26, !P2 ;  /* 0x0000001a18007207 */ /* 0x042fe40005000000 */
[----:B------:R-:W-:-:S03]  /*1db10*/  SEL R25, R24, R25, !P2 ;  /* 0x0000001918197207 */ /* 0x000fc60005000000 */
[----:B------:R1:W-:Y:S01]  /*1db20*/  STL [R1+0x4ac], R0 ;  /* 0x0004ac0001007387 */ /* 0x0003e20000100800 */
[----:B0-----:R-:W-:-:S03]  /*1db30*/  SEL R2, R24, R23, !P2 ;  /* 0x0000001718027207 */ /* 0x001fc60005000000 */
[----:B------:R-:W-:Y:S04]  /*1db40*/  STL [R1+0x4a8], R25 ;  /* 0x0004a81901007387 */ /* 0x000fe80000100800 */
[----:B------:R0:W-:Y:S01]  /*1db50*/  STL [R1+0x4a4], R2 ;  /* 0x0004a40201007387 */ /* 0x0001e20000100800 */
[C---:B-1----:R-:W-:Y:S02]  /*1db60*/  SEL R0, R24.reuse, R22, !P2 ;  /* 0x0000001618007207 */ /* 0x042fe40005000000 */
[----:B------:R-:W-:-:S03]  /*1db70*/  SEL R22, R24, R29, !P2 ;  /* 0x0000001d18167207 */ /* 0x000fc60005000000 */
[----:B------:R1:W-:Y:S01]  /*1db80*/  STL [R1+0x4a0], R0 ;  /* 0x0004a00001007387 */ /* 0x0003e20000100800 */
[----:B0-----:R-:W-:-:S03]  /*1db90*/  SEL R2, R24, R21, !P2 ;  /* 0x0000001518027207 */ /* 0x001fc60005000000 */
[----:B------:R-:W-:Y:S01]  /*1dba0*/  STL [R1+0x49c], R22 ;  /* 0x00049c1601007387 */ /* 0x000fe20000100800 */
[----:B------:R-:W-:-:S03]  /*1dbb0*/  SEL R19, R24, R19, !P2 ;  /* 0x0000001318137207 */ /* 0x000fc60005000000 */
[----:B------:R0:W-:Y:S01]  /*1dbc0*/  STL [R1+0x498], R2 ;  /* 0x0004980201007387 */ /* 0x0001e20000100800 */
[----:B-1----:R-:W-:-:S05]  /*1dbd0*/  SEL R0, R24, R20, !P2 ;  /* 0x0000001418007207 */ /* 0x002fca0005000000 */
[----:B------:R1:W-:Y:S01]  /*1dbe0*/  STL [R1+0x494], R0 ;  /* 0x0004940001007387 */ /* 0x0003e20000100800 */
[----:B0-----:R-:W-:-:S03]  /*1dbf0*/  SEL R2, R24, R9, !P2 ;  /* 0x0000000918027207 */ /* 0x001fc60005000000 */
[----:B------:R-:W-:Y:S04]  /*1dc00*/  STL [R1+0x490], R19 ;  /* 0x0004901301007387 */ /* 0x000fe80000100800 */
[----:B------:R-:W3:Y:S01]  /*1dc10*/  LDL.LU R9, [R1+0x430] ;  /* 0x0004300001097983 */ /* 0x000ee20000300800 */
[----:B-1----:R-:W-:-:S03]  /*1dc20*/  SEL R0, R24, R7, !P2 ;  /* 0x0000000718007207 */ /* 0x002fc60005000000 */
[----:B------:R-:W-:Y:S04]  /*1dc30*/  STL [R1+0x48c], R2 ;  /* 0x00048c0201007387 */ /* 0x000fe80000100800 */
[----:B------:R-:W3:Y:S04]  /*1dc40*/  LDL.LU R7, [R1+0x440] ;  /* 0x0004400001077983 */ /* 0x000ee80000300800 */
[----:B------:R0:W-:Y:S01]  /*1dc50*/  STL [R1+0x488], R0 ;  /* 0x0004880001007387 */ /* 0x0001e20000100800 */
[C---:B----4-:R-:W-:Y:S02]  /*1dc60*/  SEL R17, R24.reuse, R17, !P2 ;  /* 0x0000001118117207 */ /* 0x050fe40005000000 */
[----:B0-----:R-:W-:-:S05]  /*1dc70*/  SEL R0, R24, R18, !P2 ;  /* 0x0000001218007207 */ /* 0x001fca0005000000 */
[----:B------:R0:W-:Y:S01]  /*1dc80*/  STL [R1+0x484], R0 ;  /* 0x0004840001007387 */ /* 0x0001e20000100800 */
[----:B-----5:R-:W-:-:S03]  /*1dc90*/  SEL R2, R24, R16, !P2 ;  /* 0x0000001018027207 */ /* 0x020fc60005000000 */
[----:B------:R-:W-:Y:S01]  /*1dca0*/  STL [R1+0x480], R17 ;  /* 0x0004801101007387 */ /* 0x000fe20000100800 */
[----:B0-----:R-:W-:-:S03]  /*1dcb0*/  SEL R0, R24, R6, !P2 ;  /* 0x0000000618007207 */ /* 0x001fc60005000000 */
[----:B------:R-:W4:Y:S01]  /*1dcc0*/  LDL.LU R6, [R1+0x434] ;  /* 0x0004340001067983 */ /* 0x000f220000300800 */
        /* <DEDUP_REMOVED lines=38> */
[----:B------:R-:W-:-:S03]  /*1df30*/  SEL R7, R24, R7, !P2 ;  /* 0x0000000718077207 */ /* 0x000fc60005000000 */
[----:B------:R-:W3:Y:S04]  /*1df40*/  LDL.LU R17, [R1+0x3e4] ;  /* 0x0003e40001117983 */ /* 0x000ee80000300800 */
        /* <DEDUP_REMOVED lines=48> */
[----:B------:R-:W-:-:S03]  /*1e250*/  SEL R2, R24, R16, !P2 ;  /* 0x0000001018027207 */ /* 0x000fc60005000000 */
[----:B------:R0:W-:Y:S04]  /*1e260*/  STL [R1+0x404], R0 ;  /* 0x0004040001007387 */ /* 0x0001e80000100800 */
[----:B------:R-:W-:Y:S01]  /*1e270*/  STL [R1+0x400], R17 ;  /* 0x0004001101007387 */ /* 0x000fe20000100800 */
[C---:B------:R-:W-:Y:S02]  /*1e280*/  SEL R15, R24.reuse, R15, !P2 ;  /* 0x0000000f180f7207 */ /* 0x040fe40005000000 */
[C---:B0-----:R-:W-:Y:S02]  /*1e290*/  SEL R0, R24.reuse, R7, !P2 ;  /* 0x0000000718007207 */ /* 0x041fe40005000000 */
[----:B------:R-:W3:Y:S04]  /*1e2a0*/  LDL.LU R7, [R1+0x3b0] ;  /* 0x0003b00001077983 */ /* 0x000ee80000300800 */
[----:B------:R0:W-:Y:S04]  /*1e2b0*/  STL [R1+0x3fc], R2 ;  /* 0x0003fc0201007387 */ /* 0x0001e80000100800 */
[----:B------:R4:W-:Y:S01]  /*1e2c0*/  STL [R1+0x3f8], R0 ;  /* 0x0003f80001007387 */ /* 0x0009e20000100800 */
[----:B0-----:R-:W-:-:S03]  /*1e2d0*/  SEL R2, R24, R9, !P2 ;  /* 0x0000000918027207 */ /* 0x001fc60005000000 */
[----:B------:R-:W-:Y:S04]  /*1e2e0*/  STL [R1+0x3f4], R15 ;  /* 0x0003f40f01007387 */ /* 0x000fe80000100800 */
[----:B------:R-:W3:Y:S04]  /*1e2f0*/  LDL.LU R9, [R1+0x3b4] ;  /* 0x0003b40001097983 */ /* 0x000ee80000300800 */
[----:B------:R5:W-:Y:S01]  /*1e300*/  STL [R1+0x3f0], R2 ;  /* 0x0003f00201007387 */ /* 0x000be20000100800 */
[----:B----4-:R-:W-:-:S03]  /*1e310*/  SEL R0, R24, R6, !P2 ;  /* 0x0000000618007207 */ /* 0x010fc60005000000 */
[----:B------:R-:W4:Y:S04]  /*1e320*/  LDL.LU R6, [R1+0x3b8] ;  /* 0x0003b80001067983 */ /* 0x000f280000300800 */
[----:B------:R0:W-:Y:S01]  /*1e330*/  STL [R1+0x3ec], R0 ;  /* 0x0003ec0001007387 */ /* 0x0001e20000100800 */
[----:B-----5:R-:W-:-:S05]  /*1e340*/  SEL R2, R24, R14, !P2 ;  /* 0x0000000e18027207 */ /* 0x020fca0005000000 */
[----:B------:R1:W-:Y:S01]  /*1e350*/  STL [R1+0x3e8], R2 ;  /* 0x0003e80201007387 */ /* 0x0003e20000100800 */
[----:B0-----:R-:W-:-:S05]  /*1e360*/  SEL R0, R24, R13, !P2 ;  /* 0x0000000d18007207 */ /* 0x001fca0005000000 */
[----:B------:R0:W-:Y:S01]  /*1e370*/  STL [R1+0x3e4], R0 ;  /* 0x0003e40001007387 */ /* 0x0001e20000100800 */
[C---:B------:R-:W-:Y:S02]  /*1e380*/  SEL R12, R24.reuse, R12, !P2 ;  /* 0x0000000c180c7207 */ /* 0x040fe40005000000 */
        /* <DEDUP_REMOVED lines=33> */
[----:B------:R-:W-:-:S03]  /*1e5a0*/  SEL R9, R24, R9, !P2 ;  /* 0x0000000918097207 */ /* 0x000fc60005000000 */
[----:B------:R-:W3:Y:S04]  /*1e5b0*/  LDL.LU R14, [R1+0x360] ;  /* 0x00036000010e7983 */ /* 0x000ee80000300800 */
[----:B------:R0:W-:Y:S01]  /*1e5c0*/  STL [R1+0x3c4], R9 ;  /* 0x0003c40901007387 */ /* 0x0001e20000100800 */
[----:B----4-:R-:W-:-:S03]  /*1e5d0*/  SEL R6, R24, R6, !P2 ;  /* 0x0000000618067207 */ /* 0x010fc60005000000 */
[----:B------:R-:W4:Y:S04]  /*1e5e0*/  LDL.LU R13, [R1+0x2e8] ;  /* 0x0002e800010d7983 */ /* 0x000f280000300800 */
        /* <DEDUP_REMOVED lines=49> */
[----:B0-----:R-:W-:-:S03]  /*1e900*/  SEL R2, R24, R14, !P2 ;  /* 0x0000000e18027207 */ /* 0x001fc60005000000 */
[----:B------:R4:W-:Y:S04]  /*1e910*/  STL [R1+0x370], R0 ;  /* 0x0003700001007387 */ /* 0x0009e80000100800 */
[----:B------:R0:W-:Y:S01]  /*1e920*/  STL [R1+0x36c], R2 ;  /* 0x00036c0201007387 */ /* 0x0001e20000100800 */
[C---:B----4-:R-:W-:Y:S02]  /*1e930*/  SEL R0, R24.reuse, R13, !P2 ;  /* 0x0000000d18007207 */ /* 0x050fe40005000000 */
[----:B------:R-:W-:-:S03]  /*1e940*/  SEL R12, R24, R12, !P2 ;  /* 0x0000000c180c7207 */ /* 0x000fc60005000000 */
[----:B------:R1:W-:Y:S01]  /*1e950*/  STL [R1+0x368], R0 ;  /* 0x0003680001007387 */ /* 0x0003e20000100800 */
[----:B0-----:R-:W-:-:S03]  /*1e960*/  SEL R2, R24, R11, !P2 ;  /* 0x0000000b18027207 */ /* 0x001fc60005000000 */
[----:B------:R-:W-:Y:S04]  /*1e970*/  STL [R1+0x364], R12 ;  /* 0x0003640c01007387 */ /* 0x000fe80000100800 */
[----:B------:R0:W-:Y:S01]  /*1e980*/  STL [R1+0x360], R2 ;  /* 0x0003600201007387 */ /* 0x0001e20000100800 */
[C---:B-1----:R-:W-:Y:S02]  /*1e990*/  SEL R0, R24.reuse, R9, !P2 ;  /* 0x0000000918007207 */ /* 0x042fe40005000000 */
[C---:B------:R-:W-:Y:S01]  /*1e9a0*/  SEL R6, R24.reuse, R6, !P2 ;  /* 0x0000000618067207 */ /* 0x040fe20005000000 */
[----:B0-----:R-:W4:Y:S04]  /*1e9b0*/  LDL.LU R2, [R1+0x338] ;  /* 0x0003380001027983 */ /* 0x001f280000300800 */
        /* <DEDUP_REMOVED lines=60> */
[----:B------:R-:W4:Y:S01]  /*1ed80*/  LDL.LU R9, [R1+0x2c4] ;  /* 0x0002c40001097983 */ /* 0x000f220000300800 */
[----:B-1----:R-:W-:-:S03]  /*1ed90*/  SEL R0, R24, R6, !P2 ;  /* 0x0000000618007207 */ /* 0x002fc60005000000 */
[----:B------:R-:W-:Y:S04]  /*1eda0*/  STL [R1+0x314], R2 ;  /* 0x0003140201007387 */ /* 0x000fe80000100800 */
[----:B------:R-:W4:Y:S04]  /*1edb0*/  LDL.LU R6, [R1+0x2b0] ;  /* 0x0002b00001067983 */ /* 0x000f280000300800 */
[----:B------:R0:W-:Y:S01]  /*1edc0*/  STL [R1+0x310], R0 ;  /* 0x0003100001007387 */ /* 0x0001e20000100800 */
[C---:B-----5:R-:W-:Y:S02]  /*1edd0*/  SEL R17, R24.reuse, R17, !P2 ;  /* 0x0000001118117207 */ /* 0x060fe40005000000 */
[----:B0-----:R-:W-:-:S05]  /*1ede0*/  SEL R0, R24, R18, !P2 ;  /* 0x0000001218007207 */ /* 0x001fca0005000000 */
        /* <DEDUP_REMOVED lines=42> */
[----:B------:R0:W-:Y:S01]  /*1f090*/  STL [R1+0x2d8], R9 ;  /* 0x0002d80901007387 */ /* 0x0001e20000100800 */
[----:B------:R-:W-:-:S03]  /*1f0a0*/  SEL R6, R24, R6, !P2 ;  /* 0x0000000618067207 */ /* 0x000fc60005000000 */
[----:B------:R-:W4:Y:S04]  /*1f0b0*/  LDL.LU R17, [R1+0x274] ;  /* 0x0002740001117983 */ /* 0x000f280000300800 */
[----:B------:R1:W-:Y:S04]  /*1f0c0*/  STL [R1+0x2d4], R6 ;  /* 0x0002d40601007387 */ /* 0x0003e80000100800 */
[----:B------:R-:W4:Y:S04]  /*1f0d0*/  LDL.LU R16, [R1+0x250] ;  /* 0x0002500001107983 */ /* 0x000f280000300800 */
[----:B0-----:R-:W4:Y:S04]  /*1f0e0*/  LDL.LU R9, [R1+0x254] ;  /* 0x0002540001097983 */ /* 0x001f280000300800 */
[----:B------:R-:W4:Y:S04]  /*1f0f0*/  LDL.LU R15, [R1+0x258] ;  /* 0x00025800010f7983 */ /* 0x000f280000300800 */
[----:B-1----:R-:W4:Y:S01]  /*1f100*/  LDL.LU R6, [R1+0x25c] ;  /* 0x00025c0001067983 */ /* 0x002f220000300800 */
[----:B-----5:R-:W-:-:S05]  /*1f110*/  SEL R5, R24, R5, !P2 ;  /* 0x0000000518057207 */ /* 0x020fca0005000000 */
        /* <DEDUP_REMOVED lines=41> */
[----:B0-----:R-:W-:-:S02]  /*1f3b0*/  SEL R0, R24, R18, !P2 ;  /* 0x0000001218007207 */ /* 0x001fc40005000000 */
[----:B------:R-:W-:-:S03]  /*1f3c0*/  SEL R2, R24, R16, !P2 ;  /* 0x0000001018027207 */ /* 0x000fc60005000000 */
[----:B------:R0:W-:Y:S04]  /*1f3d0*/  STL [R1+0x28c], R0 ;  /* 0x00028c0001007387 */ /* 0x0001e80000100800 */
[----:B------:R-:W-:Y:S01]  /*1f3e0*/  STL [R1+0x288], R17 ;  /* 0x0002881101007387 */ /* 0x000fe20000100800 */
[C---:B------:R-:W-:Y:S02]  /*1f3f0*/  SEL R15, R24.reuse, R15, !P2 ;  /* 0x0000000f180f7207 */ /* 0x040fe40005000000 */
[C---:B0-----:R-:W-:Y:S02]  /*1f400*/  SEL R0, R24.reuse, R9, !P2 ;  /* 0x0000000918007207 */ /* 0x041fe40005000000 */
[----:B------:R-:W4:Y:S04]  /*1f410*/  LDL.LU R9, [R1+0x208] ;  /* 0x0002080001097983 */ /* 0x000f280000300800 */
[----:B------:R0:W-:Y:S04]  /*1f420*/  STL [R1+0x284], R2 ;  /* 0x0002840201007387 */ /* 0x0001e80000100800 */
[----:B------:R5:W-:Y:S01]  /*1f430*/  STL [R1+0x280], R0 ;  /* 0x0002800001007387 */ /* 0x000be20000100800 */
[----:B0-----:R-:W-:-:S03]  /*1f440*/  SEL R2, R24, R6, !P2 ;  /* 0x0000000618027207 */ /* 0x001fc60005000000 */
[----:B------:R-:W-:Y:S04]  /*1f450*/  STL [R1+0x27c], R15 ;  /* 0x00027c0f01007387 */ /* 0x000fe80000100800 */
        /* <DEDUP_REMOVED lines=9> */
[C---:B--2---:R-:W-:Y:S02]  /*1f4f0*/  SEL R12, R24.reuse, R12, !P2 ;  /* 0x0000000c180c7207 */ /* 0x044fe40005000000 */
[----:B0-----:R-:W-:-:S03]  /*1f500*/  SEL R2, R24, R11, !P2 ;  /* 0x0000000b18027207 */ /* 0x001fc60005000000 */
[----:B------:R-:W-:Y:S01]  /*1f510*/  STL [R1+0x264], R12 ;  /* 0x0002640c01007387 */ /* 0x000fe20000100800 */
[----:B-1----:R-:W-:-:S03]  /*1f520*/  SEL R0, R24, R8, !P2 ;  /* 0x0000000818007207 */ /* 0x002fc60005000000 */
        /* <DEDUP_REMOVED lines=30> */
[----:B------:R-:W-:-:S03]  /*1f710*/  SEL R6, R24, R6, !P2 ;  /* 0x0000000618067207 */ /* 0x000fc60005000000 */
        /* <DEDUP_REMOVED lines=36> */
[----:B------:R0:W-:Y:S02]  /*1f960*/  STL [R1+0x1fc], R0 ;  /* 0x0001fc0001007387 */ /* 0x0001e40000100800 */
[----:B0-----:R-:W-:-:S02]  /*1f970*/  SEL R0, R24, R18, !P2 ;  /* 0x0000001218007207 */ /* 0x001fc40005000000 */
[----:B---3--:R-:W-:-:S03]  /*1f980*/  SEL R17, R24, R17, !P2 ;  /* 0x0000001118117207 */ /* 0x008fc60005000000 */
[----:B------:R0:W-:Y:S01]  /*1f990*/  STL [R1+0x1f8], R0 ;  /* 0x0001f80001007387 */ /* 0x0001e20000100800 */
[----:B------:R-:W-:-:S03]  /*1f9a0*/  SEL R2, R24, R16, !P2 ;  /* 0x0000001018027207 */ /* 0x000fc60005000000 */
[----:B------:R-:W-:Y:S01]  /*1f9b0*/  STL [R1+0x1f4], R17 ;  /* 0x0001f41101007387 */ /* 0x000fe20000100800 */
[----:B0-----:R-:W-:-:S03]  /*1f9c0*/  SEL R0, R24, R7, !P2 ;  /* 0x0000000718007207 */ /* 0x001fc60005000000 */
[----:B------:R-:W3:Y:S01]  /*1f9d0*/  LDL.LU R7, [R1+0x190] ;  /* 0x0001900001077983 */ /* 0x000ee20000300800 */
[----:B------:R-:W-:-:S03]  /*1f9e0*/  SEL R15, R24, R15, !P2 ;  /* 0x0000000f180f7207 */ /* 0x000fc60005000000 */
[----:B------:R0:W-:Y:S04]  /*1f9f0*/  STL [R1+0x1f0], R2 ;  /* 0x0001f00201007387 */ /* 0x0001e80000100800 */
[----:B------:R4:W-:Y:S01]  /*1fa00*/  STL [R1+0x1ec], R0 ;  /* 0x0001ec0001007387 */ /* 0x0009e20000100800 */
[----:B0-----:R-:W-:-:S03]  /*1fa10*/  SEL R2, R24, R10, !P2 ;  /* 0x0000000a18027207 */ /* 0x001fc60005000000 */
[----:B------:R-:W-:Y:S04]  /*1fa20*/  STL [R1+0x1e8], R15 ;  /* 0x0001e80f01007387 */ /* 0x000fe80000100800 */
[----:B------:R-:W3:Y:S04]  /*1fa30*/  LDL.LU R10, [R1+0x18c] ;  /* 0x00018c00010a7983 */ /* 0x000ee80000300800 */
[----:B------:R0:W-:Y:S01]  /*1fa40*/  STL [R1+0x1e4], R2 ;  /* 0x0001e40201007387 */ /* 0x0001e20000100800 */
[----:B----4-:R-:W-:-:S03]  /*1fa50*/  SEL R0, R24, R9, !P2 ;  /* 0x0000000918007207 */ /* 0x010fc60005000000 */
[----:B------:R-:W4:Y:S01]  /*1fa60*/  LDL.LU R9, [R1+0x168] ;  /* 0x0001680001097983 */ /* 0x000f220000300800 */
[----:B0-----:R-:W-:-:S03]  /*1fa70*/  SEL R2, R24, R14, !P2 ;  /* 0x0000000e18027207 */ /* 0x001fc60005000000 */
[----:B------:R5:W-:Y:S04]  /*1fa80*/  STL [R1+0x1e0], R0 ;  /* 0x0001e00001007387 */ /* 0x000be80000100800 */
[----:B------:R0:W-:Y:S01]  /*1fa90*/  STL [R1+0x1dc], R2 ;  /* 0x0001dc0201007387 */ /* 0x0001e20000100800 */
[C---:B-----5:R-:W-:Y:S02]  /*1faa0*/  SEL R0, R24.reuse, R13, !P2 ;  /* 0x0000000d18007207 */ /* 0x060fe40005000000 */
[----:B------:R-:W-:-:S03]  /*1fab0*/  SEL R12, R24, R12, !P2 ;  /* 0x0000000c180c7207 */ /* 0x000fc60005000000 */
[----:B------:R1:W-:Y:S01]  /*1fac0*/  STL [R1+0x1d8], R0 ;  /* 0x0001d80001007387 */ /* 0x0003e20000100800 */
[----:B0-----:R-:W-:-:S03]  /*1fad0*/  SEL R2, R24, R11, !P2 ;  /* 0x0000000b18027207 */ /* 0x001fc60005000000 */
[----:B------:R-:W-:Y:S04]  /*1fae0*/  STL [R1+0x1d0], R12 ;  /* 0x0001d00c01007387 */ /* 0x000fe80000100800 */
[----:B------:R0:W-:Y:S01]  /*1faf0*/  STL [R1+0x1cc], R2 ;  /* 0x0001cc0201007387 */ /* 0x0001e20000100800 */
[C---:B-1----:R-:W-:Y:S02]  /*1fb00*/  SEL R0, R24.reuse, R6, !P2 ;  /* 0x0000000618007207 */ /* 0x042fe40005000000 */
[C---:B------:R-:W-:Y:S01]  /*1fb10*/  SEL R5, R24.reuse, R5, !P2 ;  /* 0x0000000518057207 */ /* 0x040fe20005000000 */
        /* <DEDUP_REMOVED lines=93> */
[----:B0-----:R-:W4:Y:S04]  /*200f0*/  LDL.LU R2, [R1+0x104] ;  /* 0x0001040001027983 */ /* 0x001f280000300800 */
[----:B------:R0:W-:Y:S04]  /*20100*/  STL [R1+0x128], R0 ;  /* 0x0001280001007387 */ /* 0x0001e80000100800 */
[----:B0-----:R-:W4:Y:S04]  /*20110*/  LDL.LU R0, [R1+0x108] ;  /* 0x0001080001007983 */ /* 0x001f280000300800 */
[----:B------:R-:W-:Y:S04]  /*20120*/  STL [R1+0x124], R9 ;  /* 0x0001240901007387 */ /* 0x000fe80000100800 */
        /* <DEDUP_REMOVED lines=11> */
[----:B------:R-:W4:Y:S01]  /*201e0*/  LDL.LU R16, [R1+0xa8] ;  /* 0x0000a80001107983 */ /* 0x000f220000300800 */
[----:B-----5:R-:W-:-:S05]  /*201f0*/  SEL R6, R24, R6, !P2 ;  /* 0x0000000618067207 */ /* 0x020fca0005000000 */
[----:B------:R0:W-:Y:S01]  /*20200*/  STL [R1+0x120], R6 ;  /* 0x0001200601007387 */ /* 0x0001e20000100800 */
[----:B------:R-:W-:-:S03]  /*20210*/  SEL R5, R24, R5, !P2 ;  /* 0x0000000518057207 */ /* 0x000fc60005000000 */
[----:B------:R-:W5:Y:S04]  /*20220*/  LDL.LU R15, [R1+0xa4] ;  /* 0x0000a400010f7983 */ /* 0x000f680000300800 */
[----:B------:R1:W-:Y:S04]  /*20230*/  STL [R1+0x11c], R5 ;  /* 0x00011c0501007387 */ /* 0x0003e80000100800 */
[----:B------:R-:W5:Y:S04]  /*20240*/  LDL.LU R14, [R1+0xa0] ;  /* 0x0000a000010e7983 */ /* 0x000f680000300800 */
[----:B0-----:R-:W5:Y:S04]  /*20250*/  LDL.LU R6, [R1+0x88] ;  /* 0x0000880001067983 */ /* 0x001f680000300800 */
[----:B------:R-:W5:Y:S04]  /*20260*/  LDL.LU R13, [R1+0x90] ;  /* 0x00009000010d7983 */ /* 0x000f680000300800 */
[----:B-1----:R-:W5:Y:S01]  /*20270*/  LDL.LU R5, [R1+0x94] ;  /* 0x0000940001057983 */ /* 0x002f620000300800 */
        /* <DEDUP_REMOVED lines=44> */
[----:B-----5:R-:W-:-:S03]  /*20540*/  SEL R3, R24, R15, !P2 ;  /* 0x0000000f18037207 */ /* 0x020fc60005000000 */
[----:B------:R1:W-:Y:S01]  /*20550*/  STL [R1+0xb4], R0 ;  /* 0x0000b40001007387 */ /* 0x0003e20000100800 */
[----:B0-----:R-:W-:-:S03]  /*20560*/  SEL R2, R24, R14, !P2 ;  /* 0x0000000e18027207 */ /* 0x001fc60005000000 */
[----:B------:R0:W-:Y:S01]  /*20570*/  STL [R1+0xb0], R3 ;  /* 0x0000b00301007387 */ /* 0x0001e20000100800 */
[----:B-1----:R-:W-:-:S03]  /*20580*/  SEL R0, R24, R6, !P2 ;  /* 0x0000000618007207 */ /* 0x002fc60005000000 */
[----:B------:R-:W4:Y:S01]  /*20590*/  LDL.LU R6, [R1+0x6c] ;  /* 0x00006c0001067983 */ /* 0x000f220000300800 */
[----:B0-----:R-:W-:-:S03]  /*205a0*/  SEL R3, R24, R13, !P2 ;  /* 0x0000000d18037207 */ /* 0x001fc60005000000 */
[----:B------:R0:W-:Y:S04]  /*205b0*/  STL [R1+0xac], R2 ;  /* 0x0000ac0201007387 */ /* 0x0001e80000100800 */
[----:B------:R2:W-:Y:S01]  /*205c0*/  STL [R1+0xa8], R0 ;  /* 0x0000a80001007387 */ /* 0x0005e20000100800 */
[----:B0-----:R-:W-:-:S03]  /*205d0*/  SEL R2, R24, R5, !P2 ;  /* 0x0000000518027207 */ /* 0x001fc60005000000 */
[----:B------:R-:W-:Y:S04]  /*205e0*/  STL [R1+0xa4], R3 ;  /* 0x0000a40301007387 */ /* 0x000fe80000100800 */
        /* <DEDUP_REMOVED lines=11> */
[----:B------:R1:W-:Y:S01]  /*206a0*/  STL [R1+0x8c], R3 ;  /* 0x00008c0301007387 */ /* 0x0003e20000100800 */
[----:B0-----:R-:W-:-:S03]  /*206b0*/  SEL R0, R24, R8, !P2 ;  /* 0x0000000818007207 */ /* 0x001fc60005000000 */
[----:B------:R0:W-:Y:S01]  /*206c0*/  STL [R1+0x88], R2 ;  /* 0x0000880201007387 */ /* 0x0001e20000100800 */
[----:B-1----:R-:W-:-:S03]  /*206d0*/  SEL R3, R24, R7, !P2 ;  /* 0x0000000718037207 */ /* 0x002fc60005000000 */
        /* <DEDUP_REMOVED lines=21> */
[----:B------:R-:W3:Y:S04]  /*20830*/  LDL.LU R9, [R1+0x134] ;  /* 0x0001340001097983 */ /* 0x000ee80000300800 */
[----:B------:R-:W3:Y:S01]  /*20840*/  LDL.LU R8, [R1+0x138] ;  /* 0x0001380001087983 */ /* 0x000ee20000300800 */
[----:B----4-:R-:W-:-:S05]  /*20850*/  SEL R6, R24, R6, !P2 ;  /* 0x0000000618067207 */ /* 0x010fca0005000000 */
[----:B------:R0:W-:Y:S04]  /*20860*/  STL [R1+0x7c], R6 ;  /* 0x00007c0601007387 */ /* 0x0001e80000100800 */
[----:B------:R-:W4:Y:S04]  /*20870*/  LDL.LU R29, [R1+0x13c] ;  /* 0x00013c00011d7983 */ /* 0x000f280000300800 */
[----:B------:R-:W4:Y:S01]  /*20880*/  LDL.LU R7, [R1+0x140] ;  /* 0x0001400001077983 */ /* 0x000f220000300800 */
[----:B-----5:R-:W-:-:S05]  /*20890*/  SEL R5, R24, R5, !P2 ;  /* 0x0000000518057207 */ /* 0x020fca0005000000 */
[----:B------:R1:W-:Y:S04]  /*208a0*/  STL [R1+0x78], R5 ;  /* 0x0000780501007387 */ /* 0x0003e80000100800 */
[----:B0-----:R-:W5:Y:S01]  /*208b0*/  LDL.LU R6, [R1+0xfc] ;  /* 0x0000fc0001067983 */ /* 0x001f620000300800 */
[----:B--2---:R-:W-:-:S05]  /*208c0*/  SEL R4, R24, R4, !P2 ;  /* 0x0000000418047207 */ /* 0x004fca0005000000 */
[----:B------:R0:W-:Y:S04]  /*208d0*/  STL [R1+0x74], R4 ;  /* 0x0000740401007387 */ /* 0x0001e80000100800 */
[----:B-1----:R-:W2:Y:S04]  /*208e0*/  LDL.LU R5, [R1+0x100] ;  /* 0x0001000001057983 */ /* 0x002ea80000300800 */
[----:B0-----:R-:W2:Y:S04]  /*208f0*/  LDL.LU R4, [R1+0xc8] ;  /* 0x0000c80001047983 */ /* 0x001ea80000300800 */
[----:B------:R-:W2:Y:S04]  /*20900*/  LDL.LU R28, [R1+0xc0] ;  /* 0x0000c000011c7983 */ /* 0x000ea80000300800 */
[----:B------:R-:W2:Y:S01]  /*20910*/  LDL.LU R25, [R1+0x98] ;  /* 0x0000980001197983 */ /* 0x000ea20000300800 */
[----:B---3--:R-:W-:-:S05]  /*20920*/  SEL R2, R24, R2, !P2 ;  /* 0x0000000218027207 */ /* 0x008fca0005000000 */
[----:B------:R0:W-:Y:S01]  /*20930*/  STL [R1+0x70], R2 ;  /* 0x0000700201007387 */ /* 0x0001e20000100800 */
[----:B------:R-:W-:-:S03]  /*20940*/  SEL R0, R24, R0, !P2 ;  /* 0x0000000018007207 */ /* 0x000fc60005000000 */
[----:B0-----:R-:W3:Y:S04]  /*20950*/  LDL.LU R2, [R1+0x1df0] ;  /* 0x001df00001027983 */ /* 0x001ee80000300800 */
[----:B------:R0:W-:Y:S01]  /*20960*/  STL [R1+0x6c], R0 ;  /* 0x00006c0001007387 */ /* 0x0001e20000100800 */
[C---:B------:R-:W-:Y:S02]  /*20970*/  SEL R27, R24.reuse, R27, !P2 ;  /* 0x0000001b181b7207 */ /* 0x040fe40005000000 */
[C---:B------:R-:W-:Y:S01]  /*20980*/  SEL R26, R24.reuse, R26, !P2 ;  /* 0x0000001a181a7207 */ /* 0x040fe20005000000 */
[----:B0-----:R-:W3:Y:S01]  /*20990*/  LDL.LU R0, [R1+0x1dec] ;  /* 0x001dec0001007983 */ /* 0x001ee20000300800 */
[----:B------:R-:W-:-:S03]  /*209a0*/  SEL R23, R24, R23, !P2 ;  /* 0x0000001718177207 */ /* 0x000fc60005000000 */
        /* <DEDUP_REMOVED lines=8> */
[----:B0-----:R-:W3:Y:S04]  /*20a30*/  LDL.LU R26, [R1+0x1de4] ;  /* 0x001de400011a7983 */ /* 0x001ee80000300800 */
[----:B------:R0:W-:Y:S01]  /*20a40*/  STL [R1+0x60], R23 ;  /* 0x0000601701007387 */ /* 0x0001e20000100800 */
[----:B------:R-:W-:-:S03]  /*20a50*/  SEL R17, R24, R17, !P2 ;  /* 0x0000001118117207 */ /* 0x000fc60005000000 */
        /* <DEDUP_REMOVED lines=32> */
[----:B----4-:R-:W-:-:S03]  /*20c60*/  SEL R29, R24, R29, !P2 ;  /* 0x0000001d181d7207 */ /* 0x010fc60005000000 */
[----:B0-----:R-:W4:Y:S04]  /*20c70*/  LDL.LU R12, [R1+0x1db4] ;  /* 0x001db400010c7983 */ /* 0x001f280000300800 */
[----:B------:R0:W-:Y:S01]  /*20c80*/  STL [R1+0x2c], R11 ;  /* 0x00002c0b01007387 */ /* 0x0001e20000100800 */
[----:B------:R-:W-:-:S03]  /*20c90*/  SEL R7, R24, R7, !P2 ;  /* 0x0000000718077207 */ /* 0x000fc60005000000 */
[----:B0-----:R-:W4:Y:S04]  /*20ca0*/  LDL.LU R11, [R1+0x1db0] ;  /* 0x001db000010b7983 */ /* 0x001f280000300800 */
[----:B------:R0:W-:Y:S01]  /*20cb0*/  STL [R1+0x28], R10 ;  /* 0x0000280a01007387 */ /* 0x0001e20000100800 */
[----:B-----5:R-:W-:-:S03]  /*20cc0*/  SEL R6, R24, R6, !P2 ;  /* 0x0000000618067207 */ /* 0x020fc60005000000 */
[----:B0-----:R-:W5:Y:S04]  /*20cd0*/  LDL.LU R10, [R1+0x1dac] ;  /* 0x001dac00010a7983 */ /* 0x001f680000300800 */
[----:B------:R0:W-:Y:S04]  /*20ce0*/  STL [R1+0x24], R3 ;  /* 0x0000240301007387 */ /* 0x0001e80000100800 */
[----:B0-----:R-:W5:Y:S04]  /*20cf0*/  LDL.LU R3, [R1+0x30] ;  /* 0x0000300001037983 */ /* 0x001f680000300800 */
[----:B------:R0:W-:Y:S01]  /*20d00*/  STL [R1+0x20], R9 ;  /* 0x0000200901007387 */ /* 0x0001e20000100800 */
[----:B--2---:R-:W-:-:S02]  /*20d10*/  SEL R5, R24, R5, !P2 ;  /* 0x0000000518057207 */ /* 0x004fc40005000000 */
[C---:B------:R-:W-:Y:S01]  /*20d20*/  SEL R4, R24.reuse, R4, !P2 ;  /* 0x0000000418047207 */ /* 0x040fe20005000000 */
[----:B0-----:R-:W2:Y:S04]  /*20d30*/  LDL.LU R9, [R1+0x1da8] ;  /* 0x001da80001097983 */ /* 0x001ea80000300800 */
[----:B------:R0:W-:Y:S04]  /*20d40*/  STL [R1+0x1c], R8 ;  /* 0x00001c0801007387 */ /* 0x0001e80000100800 */
        /* <DEDUP_REMOVED lines=10> */
[----:B0-----:R-:W2:Y:S01]  /*20df0*/  LDL.LU R4, [R1+0x1d94] ;  /* 0x001d940001047983 */ /* 0x001ea20000300800 */
[----:B------:R-:W-:-:S02]  /*20e00*/  SEL R25, R24, R25, !P2 ;  /* 0x0000001918197207 */ /* 0x000fc40005000000 */
[C---:B------:R-:W-:Y:S02]  /*20e10*/  SEL R28, R24.reuse, R28, !P2 ;  /* 0x0000001c181c7207 */ /* 0x040fe40005000000 */
[C---:B---3--:R-:W-:Y:S02]  /*20e20*/  SEL R22, R24.reuse, R22, !P2 ;  /* 0x0000001618167207 */ /* 0x048fe40005000000 */
[C---:B------:R-:W-:Y:S02]  /*20e30*/  SEL R21, R24.reuse, R21, !P2 ;  /* 0x0000001518157207 */ /* 0x040fe40005000000 */
[C---:B------:R-:W-:Y:S02]  /*20e40*/  SEL R20, R24.reuse, R20, !P2 ;  /* 0x0000001418147207 */ /* 0x040fe40005000000 */
[C---:B------:R-:W-:Y:S02]  /*20e50*/  SEL R19, R24.reuse, R19, !P2 ;  /* 0x0000001318137207 */ /* 0x040fe40005000000 */
[----:B------:R-:W-:-:S02]  /*20e60*/  SEL R18, R24, R18, !P2 ;  /* 0x0000001218127207 */ /* 0x000fc40005000000 */
[C---:B------:R-:W-:Y:S02]  /*20e70*/  SEL R17, R24.reuse, R17, !P2 ;  /* 0x0000001118117207 */ /* 0x040fe40005000000 */
[C---:B------:R-:W-:Y:S02]  /*20e80*/  SEL R16, R24.reuse, R16, !P2 ;  /* 0x0000001018107207 */ /* 0x040fe40005000000 */
[C---:B------:R-:W-:Y:S02]  /*20e90*/  SEL R15, R24.reuse, R15, !P2 ;  /* 0x0000000f180f7207 */ /* 0x040fe40005000000 */
[C---:B------:R-:W-:Y:S02]  /*20ea0*/  SEL R14, R24.reuse, R14, !P2 ;  /* 0x0000000e180e7207 */ /* 0x040fe40005000000 */
[C---:B------:R-:W-:Y:S02]  /*20eb0*/  SEL R13, R24.reuse, R13, !P2 ;  /* 0x0000000d180d7207 */ /* 0x040fe40005000000 */
[----:B----4-:R-:W-:-:S02]  /*20ec0*/  SEL R12, R24, R12, !P2 ;  /* 0x0000000c180c7207 */ /* 0x010fc40005000000 */
[C---:B------:R-:W-:Y:S02]  /*20ed0*/  SEL R11, R24.reuse, R11, !P2 ;  /* 0x0000000b180b7207 */ /* 0x040fe40005000000 */
[C---:B-----5:R-:W-:Y:S02]  /*20ee0*/  SEL R10, R24.reuse, R10, !P2 ;  /* 0x0000000a180a7207 */ /* 0x060fe40005000000 */
[C---:B--2---:R-:W-:Y:S02]  /*20ef0*/  SEL R9, R24.reuse, R9, !P2 ;  /* 0x0000000918097207 */ /* 0x044fe40005000000 */
[C---:B------:R-:W-:Y:S02]  /*20f00*/  SEL R8, R24.reuse, R8, !P2 ;  /* 0x0000000818087207 */ /* 0x040fe40005000000 */
[----:B------:R-:W-:-:S05]  /*20f10*/  SEL R29, R24, R29, !P2 ;  /* 0x0000001d181d7207 */ /* 0x000fca0005000000 */
[----:B------:R-:W-:Y:S04]  /*20f20*/  STL [R1+0x8], R29 ;  /* 0x0000081d01007387 */ /* 0x000fe80000100800 */
[----:B------:R-:W-:Y:S04]  /*20f30*/  STL [R1+0x1d24], R25 ;  /* 0x001d241901007387 */ /* 0x000fe80000100800 */
[----:B------:R0:W-:Y:S01]  /*20f40*/  STL [R1+0x4], R28 ;  /* 0x0000041c01007387 */ /* 0x0001e20000100800 */
[C---:B------:R-:W-:Y:S02]  /*20f50*/  SEL R7, R24.reuse, R7, !P2 ;  /* 0x0000000718077207 */ /* 0x040fe40005000000 */
[----:B------:R-:W-:-:S02]  /*20f60*/  SEL R6, R24, R6, !P2 ;  /* 0x0000000618067207 */ /* 0x000fc40005000000 */
[C---:B------:R-:W-:Y:S02]  /*20f70*/  SEL R5, R24.reuse, R5, !P2 ;  /* 0x0000000518057207 */ /* 0x040fe40005000000 */
[----:B0-----:R-:W-:-:S05]  /*20f80*/  SEL R28, R24, R4, !P2 ;  /* 0x00000004181c7207 */ /* 0x001fca0005000000 */
[----:B------:R-:W-:Y:S04]  /*20f90*/  STL [R1+0x1d28], R28 ;  /* 0x001d281c01007387 */ /* 0x000fe80000100800 */
[----:B------:R-:W-:Y:S04]  /*20fa0*/  STL [R1+0x1d2c], R5 ;  /* 0x001d2c0501007387 */ /* 0x000fe80000100800 */
[----:B------:R-:W-:Y:S04]  /*20fb0*/  STL [R1+0x1d30], R6 ;  /* 0x001d300601007387 */ /* 0x000fe80000100800 */
[----:B------:R-:W-:Y:S04]  /*20fc0*/  STL [R1+0x1d34], R7 ;  /* 0x001d340701007387 */ /* 0x000fe80000100800 */
[----:B------:R-:W-:Y:S04]  /*20fd0*/  STL [R1+0x1d3c], R8 ;  /* 0x001d3c0801007387 */ /* 0x000fe80000100800 */
[----:B------:R-:W-:Y:S04]  /*20fe0*/  STL [R1+0x1d40], R9 ;  /* 0x001d400901007387 */ /* 0x000fe80000100800 */
[----:B------:R-:W-:Y:S04]  /*20ff0*/  STL [R1+0x1d44], R10 ;  /* 0x001d440a01007387 */ /* 0x000fe80000100800 */
[----:B------:R-:W-:Y:S04]  /*21000*/  STL [R1+0x1d48], R11 ;  /* 0x001d480b01007387 */ /* 0x000fe80000100800 */
[----:B------:R0:W-:Y:S01]  /*21010*/  STL [R1+0x1d4c], R12 ;  /* 0x001d4c0c01007387 */ /* 0x0001e20000100800 */
[----:B------:R-:W-:-:S03]  /*21020*/  SEL R3, R24, R3, !P2 ;  /* 0x0000000318037207 */ /* 0x000fc60005000000 */
[----:B0-----:R-:W2:Y:S04]  /*21030*/  LDL.LU R12, [R1+0x7e8] ;  /* 0x0007e800010c7983 */ /* 0x001ea80000300800 */
[----:B------:R-:W3:Y:S04]  /*21040*/  LDL.LU R11, [R1+0x7e4] ;  /* 0x0007e400010b7983 */ /* 0x000ee80000300800 */
[----:B------:R-:W4:Y:S04]  /*21050*/  LDL.LU R10, [R1+0x7e0] ;  /* 0x0007e000010a7983 */ /* 0x000f280000300800 */
[----:B------:R-:W5:Y:S04]  /*21060*/  LDL.LU R5, [R1+0x7dc] ;  /* 0x0007dc0001057983 */ /* 0x000f680000300800 */
[----:B------:R-:W2:Y:S04]  /*21070*/  LDL.LU R28, [R1+0x7d8] ;  /* 0x0007d800011c7983 */ /* 0x000ea80000300800 */
[----:B------:R-:W2:Y:S04]  /*21080*/  LDL.LU R25, [R1+0x7d4] ;  /* 0x0007d40001197983 */ /* 0x000ea80000300800 */
[----:B------:R-:W2:Y:S04]  /*21090*/  LDL.LU R9, [R1+0x7d0] ;  /* 0x0007d00001097983 */ /* 0x000ea80000300800 */
[----:B------:R-:W2:Y:S04]  /*210a0*/  LDL.LU R8, [R1+0x7cc] ;  /* 0x0007cc0001087983 */ /* 0x000ea80000300800 */
[----:B------:R-:W2:Y:S04]  /*210b0*/  LDL.LU R7, [R1+0x7c8] ;  /* 0x0007c80001077983 */ /* 0x000ea80000300800 */
[----:B------:R-:W2:Y:S04]  /*210c0*/  LDL.LU R6, [R1+0x7c4] ;  /* 0x0007c40001067983 */ /* 0x000ea80000300800 */
[----:B------:R-:W2:Y:S04]  /*210d0*/  LDL.LU R29, [R1+0x7c0] ;  /* 0x0007c000011d7983 */ /* 0x000ea80000300800 */
        /* <DEDUP_REMOVED lines=13> */
[----:B0-----:R-:W3:Y:S04]  /*211b0*/  LDL.LU R18, [R1+0x804] ;  /* 0x0008040001127983 */ /* 0x001ee80000300800 */
[----:B------:R0:W-:Y:S04]  /*211c0*/  STL [R1+0x1d6c], R19 ;  /* 0x001d6c1301007387 */ /* 0x0001e80000100800 */
[----:B0-----:R-:W3:Y:S04]  /*211d0*/  LDL.LU R19, [R1+0x808] ;  /* 0x0008080001137983 */ /* 0x001ee80000300800 */
[----:B------:R0:W-:Y:S04]  /*211e0*/  STL [R1+0x1d70], R20 ;  /* 0x001d701401007387 */ /* 0x0001e80000100800 */
[----:B0-----:R-:W3:Y:S04]  /*211f0*/  LDL.LU R20, [R1+0x428] ;  /* 0x0004280001147983 */ /* 0x001ee80000300800 */
[----:B------:R-:W-:Y:S04]  /*21200*/  STL [R1+0x1d74], R21 ;  /* 0x001d741501007387 */ /* 0x000fe80000100800 */
[----:B------:R0:W-:Y:S04]  /*21210*/  STL [R1+0x1d78], R22 ;  /* 0x001d781601007387 */ /* 0x0001e80000100800 */
[----:B0-----:R-:W4:Y:S04]  /*21220*/  LDL R22, [R1+0x844] ;  /* 0x0008440001167983 */ /* 0x001f280000100800 */
[----:B------:R-:W0:Y:S01]  /*21230*/  S2R R4, SR_TID.X ;  /* 0x0000000000047919 */ /* 0x000e220000002100 */
[----:B------:R-:W-:-:S02]  /*21240*/  SEL R23, R24, R23, !P2 ;  /* 0x0000001718177207 */ /* 0x000fc40005000000 */
[C---:B------:R-:W-:Y:S02]  /*21250*/  SEL R26, R24.reuse, R26, !P2 ;  /* 0x0000001a181a7207 */ /* 0x040fe40005000000 */
[C---:B------:R-:W-:Y:S02]  /*21260*/  SEL R27, R24.reuse, R27, !P2 ;  /* 0x0000001b181b7207 */ /* 0x040fe40005000000 */
[C---:B------:R-:W-:Y:S01]  /*21270*/  SEL R0, R24.reuse, R0, !P2 ;  /* 0x0000000018007207 */ /* 0x040fe20005000000 */
[----:B------:R-:W-:Y:S01]  /*21280*/  STL [R1+0x1d7c], R23 ;  /* 0x001d7c1701007387 */ /* 0x000fe20000100800 */
[----:B------:R-:W-:Y:S01]  /*21290*/  IMAD.MOV R21, RZ, RZ, -c[0x0][0x188] ;  /* 0x80006200ff157624 */ /* 0x000fe200078e02ff */
[----:B------:R-:W-:Y:S02]  /*212a0*/  SEL R2, R24, R2, !P2 ;  /* 0x0000000218027207 */ /* 0x000fe40005000000 */
[----:B------:R-:W-:Y:S01]  /*212b0*/  STL [R1+0x1d80], R26 ;  /* 0x001d801a01007387 */ /* 0x000fe20000100800 */
[----:B0-----:R-:W-:-:S03]  /*212c0*/  LOP3.LUT R4, R4, 0x7f, RZ, 0xc0, !PT ;  /* 0x0000007f04047812 */ /* 0x001fc600078ec0ff */
[----:B------:R-:W-:Y:S02]  /*212d0*/  STL [R1+0x1d84], R27 ;  /* 0x001d841b01007387 */ /* 0x000fe40000100800 */
[----:B------:R-:W-:Y:S02]  /*212e0*/  IMAD R4, R4, c[0x0][0x18c], RZ ;  /* 0x0000630004047a24 */ /* 0x000fe400078e02ff */
[----:B------:R-:W-:Y:S03]  /*212f0*/  STL [R1+0x1d88], R0 ;  /* 0x001d880001007387 */ /* 0x000fe60000100800 */
[----:B------:R-:W-:Y:S01]  /*21300*/  LEA.HI.X.SX32 R4, R4, c[0x0][0x16c], 0x1, P6 ;  /* 0x00005b0004047a11 */ /* 0x000fe200030f0eff */
[----:B------:R-:W-:Y:S04]  /*21310*/  STL [R1+0x1d8c], R2 ;  /* 0x001d8c0201007387 */ /* 0x000fe80000100800 */
[----:B------:R2:W-:Y:S02]  /*21320*/  STL [R1+0x1d90], R4 ;  /* 0x001d900401007387 */ /* 0x0005e40000100800 */
[----:B--2---:R-:W-:-:S02]  /*21330*/  IMAD R4, R17, c[0x0][0x190], RZ ;  /* 0x0000640011047a24 */ /* 0x004fc400078e02ff */
[----:B---3--:R-:W-:Y:S02]  /*21340*/  IMAD R2, R20, c[0x0][0x184], RZ ;  /* 0x0000610014027a24 */ /* 0x008fe400078e02ff */
[----:B----4-:R-:W-:-:S05]  /*21350*/  IMAD R0, R21, 0x2, R22 ;  /* 0x0000000215007824 */ /* 0x010fca00078e0216 */
[----:B------:R0:W-:Y:S04]  /*21360*/  STL [R1+0x80c], R0 ;  /* 0x00080c0001007387 */ /* 0x0001e80000100800 */
[----:B------:R1:W-:Y:S01]  /*21370*/  STL [R1+0x84c], R2 ;  /* 0x00084c0201007387 */ /* 0x0003e20000100800 */
[----:B0-----:R-:W-:Y:S02]  /*21380*/  IMAD R0, R18, c[0x0][0x190], RZ ;  /* 0x0000640012007a24 */ /* 0x001fe400078e02ff */
[----:B-1----:R-:W-:-:S03]  /*21390*/  IMAD R2, R16, c[0x0][0x190], RZ ;  /* 0x0000640010027a24 */ /* 0x002fc600078e02ff */
[----:B------:R0:W-:Y:S04]  /*213a0*/  STL [R1+0x30], R0 ;  /* 0x0000300001007387 */ /* 0x0001e80000100800 */
[----:B------:R1:W-:Y:S01]  /*213b0*/  STL [R1+0x98], R4 ;  /* 0x0000980401007387 */ /* 0x0003e20000100800 */
[----:B0-----:R-:W-:-:S03]  /*213c0*/  IMAD R0, R15, c[0x0][0x190], RZ ;  /* 0x000064000f007a24 */ /* 0x001fc600078e02ff */
[----:B------:R0:W-:Y:S01]  /*213d0*/  STL [R1+0xc0], R2 ;  /* 0x0000c00201007387 */ /* 0x0001e20000100800 */
[----:B-1----:R-:W-:-:S03]  /*213e0*/  IMAD R4, R14, c[0x0][0x190], RZ ;  /* 0x000064000e047a24 */ /* 0x002fc600078e02ff */
[----:B------:R1:W-:Y:S01]  /*213f0*/  STL [R1+0xc4], R0 ;  /* 0x0000c40001007387 */ /* 0x0003e20000100800 */
[----:B0-----:R-:W-:-:S03]  /*21400*/  IMAD R2, R13, c[0x0][0x190], RZ ;  /* 0x000064000d027a24 */ /* 0x001fc600078e02ff */
[----:B------:R-:W-:Y:S01]  /*21410*/  STL [R1+0xc8], R4 ;  /* 0x0000c80401007387 */ /* 0x000fe20000100800 */
[----:B-1----:R-:W-:-:S03]  /*21420*/  IMAD R0, R3, c[0x0][0x190], RZ ;  /* 0x0000640003007a24 */ /* 0x002fc600078e02ff */
[----:B------:R0:W-:Y:S01]  /*21430*/  STL [R1+0xd0], R2 ;  /* 0x0000d00201007387 */ /* 0x0001e20000100800 */
[----:B------:R-:W-:-:S03]  /*21440*/  IMAD R3, R12, c[0x0][0x190], RZ ;  /* 0x000064000c037a24 */ /* 0x000fc600078e02ff */
[----:B------:R1:W-:Y:S01]  /*21450*/  STL [R1+0xe0], R0 ;  /* 0x0000e00001007387 */ /* 0x0003e20000100800 */
[----:B0-----:R-:W-:-:S03]  /*21460*/  IMAD R2, R11, c[0x0][0x190], RZ ;  /* 0x000064000b027a24 */ /* 0x001fc600078e02ff */
[----:B------:R5:W-:Y:S01]  /*21470*/  STL [R1+0xfc], R3 ;  /* 0x0000fc0301007387 */ /* 0x000be20000100800 */
[----:B-1----:R-:W-:-:S03]  /*21480*/  IMAD R0, R10, c[0x0][0x190], RZ ;  /* 0x000064000a007a24 */ /* 0x002fc600078e02ff */
[----:B------:R0:W-:Y:S01]  /*21490*/  STL [R1+0x100], R2 ;  /* 0x0001000201007387 */ /* 0x0001e20000100800 */
[----:B-----5:R-:W-:-:S03]  /*214a0*/  IMAD R3, R5, c[0x0][0x190], RZ ;  /* 0x0000640005037a24 */ /* 0x020fc600078e02ff */
[----:B------:R1:W-:Y:S01]  /*214b0*/  STL [R1+0x134], R0 ;  /* 0x0001340001007387 */ /* 0x0003e20000100800 */
[----:B0-----:R-:W-:-:S03]  /*214c0*/  IMAD R2, R28, c[0x0][0x190], RZ ;  /* 0x000064001c027a24 */ /* 0x001fc600078e02ff */
[----:B------:R0:W-:Y:S04]  /*214d0*/  STL [R1+0x138], R3 ;  /* 0x0001380301007387 */ /* 0x0001e80000100800 */
[----:B------:R-:W2:Y:S01]  /*214e0*/  LDL.LU R5, [R1+0x7bc] ;  /* 0x0007bc0001057983 */ /* 0x000ea20000300800 */
[----:B-1----:R-:W-:-:S03]  /*214f0*/  IMAD R0, R25, c[0x0][0x190], RZ ;  /* 0x0000640019007a24 */ /* 0x002fc600078e02ff */
[----:B------:R1:W-:Y:S04]  /*21500*/  STL [R1+0x13c], R2 ;  /* 0x00013c0201007387 */ /* 0x0003e80000100800 */
[----:B------:R-:W3:Y:S01]  /*21510*/  LDL.LU R28, [R1+0x7b8] ;  /* 0x0007b800011c7983 */ /* 0x000ee20000300800 */
[----:B0-----:R-:W-:-:S03]  /*21520*/  IMAD R3, R7, c[0x0][0x190], RZ ;  /* 0x0000640007037a24 */ /* 0x001fc600078e02ff */
[----:B------:R0:W-:Y:S01]  /*21530*/  STL [R1+0x140], R0 ;  /* 0x0001400001007387 */ /* 0x0001e20000100800 */
[----:B-1----:R-:W-:-:S03]  /*21540*/  IMAD R2, R9, c[0x0][0x190], RZ ;  /* 0x0000640009027a24 */ /* 0x002fc600078e02ff */
[----:B------:R-:W4:Y:S04]  /*21550*/  LDL.LU R25, [R1+0x7b4] ;  /* 0x0007b40001197983 */ /* 0x000f280000300800 */
[----:B------:R1:W-:Y:S01]  /*21560*/  STL [R1+0x178], R2 ;  /* 0x0001780201007387 */ /* 0x0003e20000100800 */
[----:B0-----:R-:W-:-:S05]  /*21570*/  IMAD R0, R8, c[0x0][0x190], RZ ;  /* 0x0000640008007a24 */ /* 0x001fca00078e02ff */
[----:B------:R0:W-:Y:S01]  /*21580*/  STL [R1+0x188], R0 ;  /* 0x0001880001007387 */ /* 0x0001e20000100800 */
[----:B-1----:R-:W-:-:S03]  /*21590*/  IMAD R2, R6, c[0x0][0x190], RZ ;  /* 0x0000640006027a24 */ /* 0x002fc600078e02ff */
[----:B------:R-:W-:Y:S04]  /*215a0*/  STL [R1+0x1b4], R3 ;  /* 0x0001b40301007387 */ /* 0x000fe80000100800 */
[----:B------:R-:W5:Y:S01]  /*215b0*/  LDL.LU R4, [R1+0x7b0] ;  /* 0x0007b00001047983 */ /* 0x000f620000300800 */
[----:B0-----:R-:W-:-:S03]  /*215c0*/  IMAD R0, R29, c[0x0][0x190], RZ ;  /* 0x000064001d007a24 */ /* 0x001fc600078e02ff */
[----:B------:R0:W-:Y:S04]  /*215d0*/  STL [R1+0x1c0], R2 ;  /* 0x0001c00201007387 */ /* 0x0001e80000100800 */
[----:B0-----:R-:W5:Y:S04]  /*215e0*/  LDL.LU R2, [R1+0x7ac] ;  /* 0x0007ac0001027983 */ /* 0x001f680000300800 */
[----:B------:R0:W-:Y:S04]  /*215f0*/  STL [R1+0x1c4], R0 ;  /* 0x0001c40001007387 */ /* 0x0001e80000100800 */
[----:B0-----:R-:W5:Y:S04]  /*21600*/  LDL.LU R0, [R1+0x7a8] ;  /* 0x0007a80001007983 */ /* 0x001f680000300800 */
[----:B------:R-:W5:Y:S04]  /*21610*/  LDL.LU R27, [R1+0x7a4] ;  /* 0x0007a400011b7983 */ /* 0x000f680000300800 */
[----:B------:R-:W5:Y:S04]  /*21620*/  LDL.LU R26, [R1+0x7a0] ;  /* 0x0007a000011a7983 */ /* 0x000f680000300800 */
[----:B------:R-:W5:Y:S04]  /*21630*/  LDL.LU R23, [R1+0x79c] ;  /* 0x00079c0001177983 */ /* 0x000f680000300800 */
[----:B------:R-:W5:Y:S01]  /*21640*/  LDL.LU R22, [R1+0x798] ;  /* 0x0007980001167983 */ /* 0x000f620000300800 */
[----:B------:R-:W-:-:S03]  /*21650*/  IMAD R24, R19, c[0x0][0x190], RZ ;  /* 0x0000640013187a24 */ /* 0x000fc600078e02ff */
        /* <DEDUP_REMOVED lines=15> */
[----:B------:R-:W5:Y:S01]  /*21750*/  LDL.LU R29, [R1+0x758] ;  /* 0x00075800011d7983 */ /* 0x000f620000300800 */
[----:B--2---:R-:W-:-:S05]  /*21760*/  IMAD R9, R5, c[0x0][0x190], RZ ;  /* 0x0000640005097a24 */ /* 0x004fca00078e02ff */
[----:B------:R0:W-:Y:S01]  /*21770*/  STL [R1+0x1d4], R9 ;  /* 0x0001d40901007387 */ /* 0x0001e20000100800 */
[----:B---3--:R-:W-:-:S03]  /*21780*/  IMAD R8, R28, c[0x0][0x190], RZ ;  /* 0x000064001c087a24 */ /* 0x008fc600078e02ff */
[----:B0-----:R-:W2:Y:S01]  /*21790*/  LDL.LU R9, [R1+0x754] ;  /* 0x0007540001097983 */ /* 0x001ea20000300800 */
[----:B----4-:R-:W-:-:S03]  /*217a0*/  IMAD R5, R25, c[0x0][0x190], RZ ;  /* 0x0000640019057a24 */ /* 0x010fc600078e02ff */
[----:B------:R0:W-:Y:S04]  /*217b0*/  STL [R1+0x20c], R8 ;  /* 0x00020c0801007387 */ /* 0x0001e80000100800 */
[----:B0-----:R-:W3:Y:S04]  /*217c0*/  LDL.LU R8, [R1+0x750] ;  /* 0x0007500001087983 */ /* 0x001ee80000300800 */
[----:B------:R0:W-:Y:S01]  /*217d0*/  STL [R1+0x214], R5 ;  /* 0x0002140501007387 */ /* 0x0001e20000100800 */
[----:B-----5:R-:W-:-:S03]  /*217e0*/  IMAD R4, R4, c[0x0][0x190], RZ ;  /* 0x0000640004047a24 */ /* 0x020fc600078e02ff */
[----:B0-----:R-:W4:Y:S04]  /*217f0*/  LDL.LU R5, [R1+0x74c] ;  /* 0x00074c0001057983 */ /* 0x001f280000300800 */
[----:B------:R-:W4:Y:S01]  /*21800*/  LDL.LU R28, [R1+0x748] ;  /* 0x00074800011c7983 */ /* 0x000f220000300800 */
[----:B------:R-:W-:-:S03]  /*21810*/  IMAD R2, R2, c[0x0][0x190], RZ ;  /* 0x0000640002027a24 */ /* 0x000fc600078e02ff */
[----:B------:R-:W4:Y:S04]  /*21820*/  LDL.LU R25, [R1+0x744] ;  /* 0x0007440001197983 */ /* 0x000f280000300800 */
[----:B------:R0:W-:Y:S04]  /*21830*/  STL [R1+0x240], R4 ;  /* 0x0002400401007387 */ /* 0x0001e80000100800 */
[----:B------:R1:W-:Y:S01]  /*21840*/  STL [R1+0x248], R2 ;  /* 0x0002480201007387 */ /* 0x0003e20000100800 */
[----:B0-----:R-:W-:Y:S02]  /*21850*/  IMAD R4, R0, c[0x0][0x190], RZ ;  /* 0x0000640000047a24 */ /* 0x001fe400078e02ff */
[----:B-1----:R-:W-:-:S02]  /*21860*/  IMAD R2, R27, c[0x0][0x190], RZ ;  /* 0x000064001b027a24 */ /* 0x002fc400078e02ff */
[----:B------:R-:W-:Y:S01]  /*21870*/  IMAD R0, R26, c[0x0][0x190], RZ ;  /* 0x000064001a007a24 */ /* 0x000fe200078e02ff */
[----:B------:R0:W-:Y:S04]  /*21880*/  STL [R1+0x260], R4 ;  /* 0x0002600401007387 */ /* 0x0001e80000100800 */
[----:B------:R1:W-:Y:S04]  /*21890*/  STL [R1+0x268], R2 ;  /* 0x0002680201007387 */ /* 0x0003e80000100800 */
[----:B------:R1:W-:Y:S01]  /*218a0*/  STL [R1+0x29c], R0 ;  /* 0x00029c0001007387 */ /* 0x0003e20000100800 */
[----:B0-----:R-:W-:-:S02]  /*218b0*/  IMAD R4, R23, c[0x0][0x190], RZ ;  /* 0x0000640017047a24 */ /* 0x001fc400078e02ff */
[----:B-1----:R-:W-:-:S03]  /*218c0*/  IMAD R2, R22, c[0x0][0x190], RZ ;  /* 0x0000640016027a24 */ /* 0x002fc600078e02ff */
[----:B------:R0:W-:Y:S01]  /*218d0*/  STL [R1+0x428], R4 ;  /* 0x0004280401007387 */ /* 0x0001e20000100800 */
[----:B------:R-:W-:-:S03]  /*218e0*/  IMAD R0, R21, c[0x0][0x190], RZ ;  /* 0x0000640015007a24 */ /* 0x000fc600078e02ff */
[----:B------:R1:W-:Y:S04]  /*218f0*/  STL [R1+0x798], R2 ;  /* 0x0007980201007387 */ /* 0x0003e80000100800 */
[----:B------:R1:W-:Y:S01]  /*21900*/  STL [R1+0x794], R0 ;  /* 0x0007940001007387 */ /* 0x0003e20000100800 */
[----:B0-----:R-:W-:Y:S02]  /*21910*/  IMAD R4, R20, c[0x0][0x190], RZ ;  /* 0x0000640014047a24 */ /* 0x001fe400078e02ff */
        /* <DEDUP_REMOVED lines=13> */
[----:B------:R-:W-:Y:S01]  /*219f0*/  STL [R1+0x778], R4 ;  /* 0x0007780401007387 */ /* 0x000fe20000100800 */
[----:B------:R-:W-:-:S03]  /*21a00*/  IMAD R0, R3, c[0x0][0x190], RZ ;  /* 0x0000640003007a24 */ /* 0x000fc600078e02ff */
[----:B------:R0:W-:Y:S01]  /*21a10*/  STL [R1+0x774], R2 ;  /* 0x0007740201007387 */ /* 0x0001e20000100800 */
[----:B------:R-:W-:-:S03]  /*21a20*/  IMAD R3, R12, c[0x0][0x190], RZ ;  /* 0x000064000c037a24 */ /* 0x000fc600078e02ff */
[----:B------:R1:W-:Y:S01]  /*21a30*/  STL [R1+0x770], R0 ;  /* 0x0007700001007387 */ /* 0x0003e20000100800 */
[----:B0-----:R-:W-:-:S03]  /*21a40*/  IMAD R2, R11, c[0x0][0x190], RZ ;  /* 0x000064000b027a24 */ /* 0x001fc600078e02ff */
[----:B------:R0:W-:Y:S01]  /*21a50*/  STL [R1+0x76c], R3 ;  /* 0x00076c0301007387 */ /* 0x0001e20000100800 */
[----:B-1----:R-:W-:-:S03]  /*21a60*/  IMAD R0, R10, c[0x0][0x190], RZ ;  /* 0x000064000a007a24 */ /* 0x002fc600078e02ff */
[----:B------:R1:W-:Y:S01]  /*21a70*/  STL [R1+0x768], R2 ;  /* 0x0007680201007387 */ /* 0x0003e20000100800 */
[----:B0-----:R-:W-:-:S03]  /*21a80*/  IMAD R3, R7, c[0x0][0x190], RZ ;  /* 0x0000640007037a24 */ /* 0x001fc600078e02ff */
[----:B------:R0:W-:Y:S01]  /*21a90*/  STL [R1+0x764], R0 ;  /* 0x0007640001007387 */ /* 0x0001e20000100800 */
[----:B-1----:R-:W-:-:S03]  /*21aa0*/  IMAD R2, R6, c[0x0][0x190], RZ ;  /* 0x0000640006027a24 */ /* 0x002fc600078e02ff */
[----:B------:R-:W-:Y:S04]  /*21ab0*/  STL [R1+0x760], R3 ;  /* 0x0007600301007387 */ /* 0x000fe80000100800 */
[----:B------:R-:W5:Y:S01]  /*21ac0*/  LDL.LU R7, [R1+0x740] ;  /* 0x0007400001077983 */ /* 0x000f620000300800 */
[----:B0-----:R-:W-:-:S03]  /*21ad0*/  IMAD R0, R29, c[0x0][0x190], RZ ;  /* 0x000064001d007a24 */ /* 0x001fc600078e02ff */
[----:B------:R2:W-:Y:S04]  /*21ae0*/  STL [R1+0x75c], R2 ;  /* 0x00075c0201007387 */ /* 0x0005e80000100800 */
[----:B------:R-:W5:Y:S04]  /*21af0*/  LDL.LU R6, [R1+0x73c] ;  /* 0x00073c0001067983 */ /* 0x000f680000300800 */
[----:B------:R3:W-:Y:S04]  /*21b00*/  STL [R1+0x758], R0 ;  /* 0x0007580001007387 */ /* 0x0007e80000100800 */
[----:B------:R-:W5:Y:S01]  /*21b10*/  LDL.LU R29, [R1+0x738] ;  /* 0x00073800011d7983 */ /* 0x000f620000300800 */
[----:B--2---:R-:W-:-:S05]  /*21b20*/  IMAD R2, R9, c[0x0][0x190], RZ ;  /* 0x0000640009027a24 */ /* 0x004fca00078e02ff */
[----:B------:R0:W-:Y:S01]  /*21b30*/  STL [R1+0x754], R2 ;  /* 0x0007540201007387 */ /* 0x0001e20000100800 */
[----:B---3--:R-:W-:-:S05]  /*21b40*/  IMAD R0, R8, c[0x0][0x190], RZ ;  /* 0x0000640008007a24 */ /* 0x008fca00078e02ff */
[----:B------:R1:W-:Y:S01]  /*21b50*/  STL [R1+0x750], R0 ;  /* 0x0007500001007387 */ /* 0x0003e20000100800 */
[----:B----4-:R-:W-:Y:S02]  /*21b60*/  IMAD R3, R5, c[0x0][0x190], RZ ;  /* 0x0000640005037a24 */ /* 0x010fe400078e02ff */
[----:B0-----:R-:W-:-:S03]  /*21b70*/  IMAD R2, R28, c[0x0][0x190], RZ ;  /* 0x000064001c027a24 */ /* 0x001fc600078e02ff */
[----:B------:R-:W-:Y:S01]  /*21b80*/  STL [R1+0x74c], R3 ;  /* 0x00074c0301007387 */ /* 0x000fe20000100800 */
[----:B-1----:R-:W-:-:S03]  /*21b90*/  IMAD R0, R25, c[0x0][0x190], RZ ;  /* 0x0000640019007a24 */ /* 0x002fc600078e02ff */
[----:B------:R-:W2:Y:S04]  /*21ba0*/  LDL.LU R4, [R1+0x734] ;  /* 0x0007340001047983 */ /* 0x000ea80000300800 */
[----:B------:R0:W-:Y:S04]  /*21bb0*/  STL [R1+0x748], R2 ;  /* 0x0007480201007387 */ /* 0x0001e80000100800 */
[----:B0-----:R-:W3:Y:S04]  /*21bc0*/  LDL.LU R2, [R1+0x730] ;  /* 0x0007300001027983 */ /* 0x001ee80000300800 */
[----:B------:R0:W-:Y:S04]  /*21bd0*/  STL [R1+0x744], R0 ;  /* 0x0007440001007387 */ /* 0x0001e80000100800 */
[----:B0-----:R-:W4:Y:S04]  /*21be0*/  LDL.LU R0, [R1+0x72c] ;  /* 0x00072c0001007983 */ /* 0x001f280000300800 */
        /* <DEDUP_REMOVED lines=20> */
[----:B-----5:R-:W-:-:S05]  /*21d30*/  IMAD R8, R7, c[0x0][0x190], RZ ;  /* 0x0000640007087a24 */ /* 0x020fca00078e02ff */
[----:B------:R0:W-:Y:S01]  /*21d40*/  STL [R1+0x740], R8 ;  /* 0x0007400801007387 */ /* 0x0001e20000100800 */
[----:B------:R-:W-:-:S03]  /*21d50*/  IMAD R7, R6, c[0x0][0x190], RZ ;  /* 0x0000640006077a24 */ /* 0x000fc600078e02ff */
[----:B------:R-:W5:Y:S04]  /*21d60*/  LDL.LU R9, [R1+0x6d8] ;  /* 0x0006d80001097983 */ /* 0x000f680000300800 */
[----:B------:R1:W-:Y:S01]  /*21d70*/  STL [R1+0x73c], R7 ;  /* 0x00073c0701007387 */ /* 0x0003e20000100800 */
[----:B------:R-:W-:-:S03]  /*21d80*/  IMAD R6, R29, c[0x0][0x190], RZ ;  /* 0x000064001d067a24 */ /* 0x000fc600078e02ff */
[----:B0-----:R-:W5:Y:S04]  /*21d90*/  LDL.LU R8, [R1+0x6d4] ;  /* 0x0006d40001087983 */ /* 0x001f680000300800 */
[----:B------:R0:W-:Y:S04]  /*21da0*/  STL [R1+0x738], R6 ;  /* 0x0007380601007387 */ /* 0x0001e80000100800 */
[----:B-1----:R-:W5:Y:S04]  /*21db0*/  LDL.LU R7, [R1+0x6d0] ;  /* 0x0006d00001077983 */ /* 0x002f680000300800 */
[----:B0-----:R-:W5:Y:S04]  /*21dc0*/  LDL.LU R6, [R1+0x6cc] ;  /* 0x0006cc0001067983 */ /* 0x001f680000300800 */
[----:B------:R-:W5:Y:S01]  /*21dd0*/  LDL.LU R29, [R1+0x6c8] ;  /* 0x0006c800011d7983 */ /* 0x000f620000300800 */
[----:B--2---:R-:W-:-:S05]  /*21de0*/  IMAD R4, R4, c[0x0][0x190], RZ ;  /* 0x0000640004047a24 */ /* 0x004fca00078e02ff */
[----:B------:R4:W-:Y:S01]  /*21df0*/  STL [R1+0x734], R4 ;  /* 0x0007340401007387 */ /* 0x0009e20000100800 */
[----:B---3--:R-:W-:-:S05]  /*21e00*/  IMAD R2, R2, c[0x0][0x190], RZ ;  /* 0x0000640002027a24 */ /* 0x008fca00078e02ff */
[----:B------:R0:W-:Y:S01]  /*21e10*/  STL [R1+0x730], R2 ;  /* 0x0007300201007387 */ /* 0x0001e20000100800 */
[----:B----4-:R-:W-:Y:S02]  /*21e20*/  IMAD R4, R0, c[0x0][0x190], RZ ;  /* 0x0000640000047a24 */ /* 0x010fe400078e02ff */
[----:B0-----:R-:W-:-:S03]  /*21e30*/  IMAD R2, R27, c[0x0][0x190], RZ ;  /* 0x000064001b027a24 */ /* 0x001fc600078e02ff */
[----:B------:R0:W-:Y:S01]  /*21e40*/  STL [R1+0x72c], R4 ;  /* 0x00072c0401007387 */ /* 0x0001e20000100800 */
[----:B------:R-:W-:-:S03]  /*21e50*/  IMAD R0, R26, c[0x0][0x190], RZ ;  /* 0x000064001a007a24 */ /* 0x000fc600078e02ff */
[----:B------:R1:W-:Y:S04]  /*21e60*/  STL [R1+0x728], R2 ;  /* 0x0007280201007387 */ /* 0x0003e80000100800 */
[----:B------:R2:W-:Y:S01]  /*21e70*/  STL [R1+0x724], R0 ;  /* 0x0007240001007387 */ /* 0x0005e20000100800 */
[----:B0-----:R-:W-:Y:S02]  /*21e80*/  IMAD R4, R23, c[0x0][0x190], RZ ;  /* 0x0000640017047a24 */ /* 0x001fe400078e02ff */
[----:B-1----:R-:W-:-:S03]  /*21e90*/  IMAD R2, R22, c[0x0][0x190], RZ ;  /* 0x0000640016027a24 */ /* 0x002fc600078e02ff */
[----:B------:R0:W-:Y:S01]  /*21ea0*/  STL [R1+0x720], R4 ;  /* 0x0007200401007387 */ /* 0x0001e20000100800 */
[----:B--2---:R-:W-:-:S03]  /*21eb0*/  IMAD R0, R21, c[0x0][0x190], RZ ;  /* 0x0000640015007a24 */ /* 0x004fc600078e02ff */
        /* <DEDUP_REMOVED lines=16> */
[----:B------:R-:W-:Y:S01]  /*21fc0*/  STL [R1+0x6fc], R4 ;  /* 0x0006fc0401007387 */ /* 0x000fe20000100800 */
[----:B--2---:R-:W-:-:S03]  /*21fd0*/  IMAD R0, R3, c[0x0][0x190], RZ ;  /* 0x0000640003007a24 */ /* 0x004fc600078e02ff */
        /* <DEDUP_REMOVED lines=11> */
[----:B------:R-:W2:Y:S01]  /*22090*/  LDL.LU R5, [R1+0x6c4] ;  /* 0x0006c40001057983 */ /* 0x000ea20000300800 */
[----:B0-----:R-:W-:-:S03]  /*220a0*/  IMAD R0, R25, c[0x0][0x190], RZ ;  /* 0x0000640019007a24 */ /* 0x001fc600078e02ff */
[----:B------:R5:W-:Y:S04]  /*220b0*/  STL [R1+0x6e0], R2 ;  /* 0x0006e00201007387 */ /* 0x000be80000100800 */
[----:B------:R-:W3:Y:S04]  /*220c0*/  LDL.LU R28, [R1+0x6c0] ;  /* 0x0006c000011c7983 */ /* 0x000ee80000300800 */
[----:B------:R0:W-:Y:S01]  /*220d0*/  STL [R1+0x6dc], R0 ;  /* 0x0006dc0001007387 */ /* 0x0001e20000100800 */
[----:B-----5:R-:W-:-:S03]  /*220e0*/  IMAD R2, R9, c[0x0][0x190], RZ ;  /* 0x0000640009027a24 */ /* 0x020fc600078e02ff */
[----:B------:R-:W4:Y:S01]  /*220f0*/  LDL.LU R25, [R1+0x6bc] ;  /* 0x0006bc0001197983 */ /* 0x000f220000300800 */
[----:B------:R-:W-:-:S03]  /*22100*/  IMAD R3, R7, c[0x0][0x190], RZ ;  /* 0x0000640007037a24 */ /* 0x000fc600078e02ff */
        /* <DEDUP_REMOVED lines=1115> */
[----:B------:R-:W-:Y:S02]  /*266c0*/  IMAD R3, R7, c[0x0][0x190], RZ ;  /* 0x0000640007037a24 */ /* 0x000fe400078e02ff */
[----:B0-----:R-:W-:Y:S01]  /*266d0*/  IMAD R0, R8, c[0x0][0x190], RZ ;  /* 0x0000640008007a24 */ /* 0x001fe200078e02ff */
[----:B------:R0:W-:Y:S04]  /*266e0*/  STL [R1+0x9c], R2 ;  /* 0x00009c0201007387 */ /* 0x0001e80000100800 */
[----:B------:R1:W-:Y:S01]  /*266f0*/  STL [R1+0x94], R0 ;  /* 0x0000940001007387 */ /* 0x0003e20000100800 */
[----:B0-----:R-:W-:-:S03]  /*26700*/  IMAD R2, R6, c[0x0][0x190], RZ ;  /* 0x0000640006027a24 */ /* 0x001fc600078e02ff */
[----:B------:R-:W-:Y:S01]  /*26710*/  STL [R1+0x90], R3 ;  /* 0x0000900301007387 */ /* 0x000fe20000100800 */
[----:B-1----:R-:W-:-:S03]  /*26720*/  IMAD R0, R29, c[0x0][0x190], RZ ;  /* 0x000064001d007a24 */ /* 0x002fc600078e02ff */
[----:B------:R-:W5:Y:S04]  /*26730*/  LDL.LU R4, [R1+0x78] ;  /* 0x0000780001047983 */ /* 0x000f680000300800 */
        /* <DEDUP_REMOVED lines=34> */
[----:B------:R-:W5:Y:S04]  /*26960*/  LDL.LU R28, [R1+0xc] ;  /* 0x00000c00011c7983 */ /* 0x000f680000300800 */
[----:B------:R-:W2:Y:S01]  /*26970*/  LDL.LU R25, [R1+0x8] ;  /* 0x0000080001197983 */ /* 0x000ea20000300800 */
[----:B------:R-:W-:-:S03]  /*26980*/  IMAD R2, R2, c[0x0][0x190], RZ ;  /* 0x0000640002027a24 */ /* 0x000fc600078e02ff */
[----:B------:R0:W-:Y:S04]  /*26990*/  STL [R1+0x78], R4 ;  /* 0x0000780401007387 */ /* 0x0001e80000100800 */
[----:B0-----:R-:W2:Y:S01]  /*269a0*/  LDL.LU R4, [R1+0x1d90] ;  /* 0x001d900001047983 */ /* 0x001ea20000300800 */
[----:B------:R-:W-:-:S03]  /*269b0*/  IMAD R0, R0, c[0x0][0x190], RZ ;  /* 0x0000640000007a24 */ /* 0x000fc600078e02ff */
[----:B------:R0:W-:Y:S01]  /*269c0*/  STL [R1+0x74], R2 ;  /* 0x0000740201007387 */ /* 0x0001e20000100800 */
[----:B------:R-:W-:Y:S02]  /*269d0*/  IMAD R27, R27, c[0x0][0x190], RZ ;  /* 0x000064001b1b7a24 */ /* 0x000fe400078e02ff */
[----:B------:R-:W-:Y:S01]  /*269e0*/  IMAD R26, R26, c[0x0][0x190], RZ ;  /* 0x000064001a1a7a24 */ /* 0x000fe200078e02ff */
[----:B0-----:R-:W5:Y:S01]  /*269f0*/  LDL.LU R2, [R1+0x1d8c] ;  /* 0x001d8c0001027983 */ /* 0x001f620000300800 */
[----:B------:R-:W-:-:S03]  /*26a00*/  IMAD R23, R23, c[0x0][0x190], RZ ;  /* 0x0000640017177a24 */ /* 0x000fc600078e02ff */
[----:B------:R0:W-:Y:S01]  /*26a10*/  STL [R1+0x70], R0 ;  /* 0x0000700001007387 */ /* 0x0001e20000100800 */
[----:B------:R-:W-:Y:S02]  /*26a20*/  IMAD R22, R22, c[0x0][0x190], RZ ;  /* 0x0000640016167a24 */ /* 0x000fe400078e02ff */
[----:B------:R-:W-:Y:S01]  /*26a30*/  IMAD R21, R21, c[0x0][0x190], RZ ;  /* 0x0000640015157a24 */ /* 0x000fe200078e02ff */
[----:B0-----:R-:W5:Y:S04]  /*26a40*/  LDL.LU R0, [R1+0x1d88] ;  /* 0x001d880001007983 */ /* 0x001f680000300800 */
[----:B------:R0:W-:Y:S01]  /*26a50*/  STL [R1+0x6c], R27 ;  /* 0x00006c1b01007387 */ /* 0x0001e20000100800 */
[----:B------:R-:W-:Y:S02]  /*26a60*/  IMAD R20, R20, c[0x0][0x190], RZ ;  /* 0x0000640014147a24 */ /* 0x000fe400078e02ff */
[----:B------:R-:W-:Y:S01]  /*26a70*/  IMAD R19, R19, c[0x0][0x190], RZ ;  /* 0x0000640013137a24 */ /* 0x000fe200078e02ff */
[----:B0-----:R-:W5:Y:S04]  /*26a80*/  LDL.LU R27, [R1+0x1d84] ;  /* 0x001d8400011b7983 */ /* 0x001f680000300800 */
[----:B------:R0:W-:Y:S01]  /*26a90*/  STL [R1+0x68], R26 ;  /* 0x0000681a01007387 */ /* 0x0001e20000100800 */
[----:B------:R-:W-:-:S03]  /*26aa0*/  IMAD R18, R18, c[0x0][0x190], RZ ;  /* 0x0000640012127a24 */ /* 0x000fc600078e02ff */
        /* <DEDUP_REMOVED lines=37> */
[----:B------:R0:W-:Y:S04]  /*26d00*/  STL [R1+0x34], R12 ;  /* 0x0000340c01007387 */ /* 0x0001e80000100800 */
        /* <DEDUP_REMOVED lines=10> */
[----:B0-----:R-:W5:Y:S01]  /*26db0*/  LDL.LU R29, [R1+0x1d38] ;  /* 0x001d3800011d7983 */ /* 0x001f620000300800 */
[----:B--2---:R-:W-:-:S02]  /*26dc0*/  IMAD R7, R7, c[0x0][0x190], RZ ;  /* 0x0000640007077a24 */ /* 0x004fc400078e02ff */
[----:B---3--:R-:W-:Y:S02]  /*26dd0*/  IMAD R6, R6, c[0x0][0x190], RZ ;  /* 0x0000640006067a24 */ /* 0x008fe400078e02ff */
[----:B----4-:R-:W-:Y:S02]  /*26de0*/  IMAD R5, R5, c[0x0][0x190], RZ ;  /* 0x0000640005057a24 */ /* 0x010fe400078e02ff */
[----:B-----5:R-:W-:Y:S02]  /*26df0*/  IMAD R28, R28, c[0x0][0x190], RZ ;  /* 0x000064001c1c7a24 */ /* 0x020fe400078e02ff */
[----:B------:R-:W-:Y:S02]  /*26e00*/  IMAD R25, R25, c[0x0][0x190], RZ ;  /* 0x0000640019197a24 */ /* 0x000fe400078e02ff */
[----:B------:R-:W-:-:S05]  /*26e10*/  IMAD R29, R29, c[0x0][0x190], RZ ;  /* 0x000064001d1d7a24 */ /* 0x000fca00078e02ff */
[----:B------:R0:W-:Y:S04]  /*26e20*/  STL [R1+0x1d04], R29 ;  /* 0x001d041d01007387 */ /* 0x0001e80000100800 */
[----:B0-----:R-:W2:Y:S04]  /*26e30*/  LDL.LU R29, [R1+0x4] ;  /* 0x00000400011d7983 */ /* 0x001ea80000300800 */
[----:B------:R0:W-:Y:S04]  /*26e40*/  STL [R1+0x18], R7 ;  /* 0x0000180701007387 */ /* 0x0001e80000100800 */
[----:B0-----:R-:W3:Y:S04]  /*26e50*/  LDL.LU R7, [R1+0x1d34] ;  /* 0x001d340001077983 */ /* 0x001ee80000300800 */
[----:B------:R0:W-:Y:S04]  /*26e60*/  STL [R1+0x14], R6 ;  /* 0x0000140601007387 */ /* 0x0001e80000100800 */
[----:B0-----:R-:W4:Y:S04]  /*26e70*/  LDL.LU R6, [R1+0x1d30] ;  /* 0x001d300001067983 */ /* 0x001f280000300800 */
[----:B------:R0:W-:Y:S04]  /*26e80*/  STL [R1+0x10], R5 ;  /* 0x0000100501007387 */ /* 0x0001e80000100800 */
[----:B0-----:R-:W5:Y:S04]  /*26e90*/  LDL.LU R5, [R1+0x1d2c] ;  /* 0x001d2c0001057983 */ /* 0x001f680000300800 */
[----:B------:R0:W-:Y:S04]  /*26ea0*/  STL [R1+0xc], R28 ;  /* 0x00000c1c01007387 */ /* 0x0001e80000100800 */
[----:B0-----:R-:W5:Y:S04]  /*26eb0*/  LDL.LU R28, [R1+0x1d28] ;  /* 0x001d2800011c7983 */ /* 0x001f680000300800 */
[----:B------:R0:W-:Y:S04]  /*26ec0*/  STL [R1+0x8], R25 ;  /* 0x0000081901007387 */ /* 0x0001e80000100800 */
[----:B0-----:R-:W5:Y:S01]  /*26ed0*/  LDL.LU R25, [R1+0x1d24] ;  /* 0x001d240001197983 */ /* 0x001f620000300800 */
[----:B------:R-:W-:-:S02]  /*26ee0*/  IMAD R8, R8, c[0x0][0x190], RZ ;  /* 0x0000640008087a24 */ /* 0x000fc400078e02ff */
[----:B------:R-:W-:Y:S02]  /*26ef0*/  IMAD R9, R9, c[0x0][0x190], RZ ;  /* 0x0000640009097a24 */ /* 0x000fe400078e02ff */
[----:B------:R-:W-:Y:S02]  /*26f00*/  IMAD R10, R10, c[0x0][0x190], RZ ;  /* 0x000064000a0a7a24 */ /* 0x000fe400078e02ff */
[----:B------:R-:W-:Y:S02]  /*26f10*/  IMAD R11, R11, c[0x0][0x190], RZ ;  /* 0x000064000b0b7a24 */ /* 0x000fe400078e02ff */
[----:B------:R-:W-:Y:S02]  /*26f20*/  IMAD R12, R12, c[0x0][0x190], RZ ;  /* 0x000064000c0c7a24 */ /* 0x000fe400078e02ff */
[----:B------:R-:W-:Y:S02]  /*26f30*/  IMAD R3, R3, c[0x0][0x190], RZ ;  /* 0x0000640003037a24 */ /* 0x000fe400078e02ff */
[----:B------:R-:W-:-:S02]  /*26f40*/  IMAD R13, R13, c[0x0][0x190], RZ ;  /* 0x000064000d0d7a24 */ /* 0x000fc400078e02ff */
[----:B------:R-:W-:Y:S02]  /*26f50*/  IMAD R14, R14, c[0x0][0x190], RZ ;  /* 0x000064000e0e7a24 */ /* 0x000fe400078e02ff */
[----:B------:R-:W-:Y:S02]  /*26f60*/  IMAD R15, R15, c[0x0][0x190], RZ ;  /* 0x000064000f0f7a24 */ /* 0x000fe400078e02ff */
[----:B------:R-:W-:Y:S02]  /*26f70*/  IMAD R16, R16, c[0x0][0x190], RZ ;  /* 0x0000640010107a24 */ /* 0x000fe400078e02ff */
[----:B------:R-:W-:Y:S02]  /*26f80*/  IMAD R17, R17, c[0x0][0x190], RZ ;  /* 0x0000640011117a24 */ /* 0x000fe400078e02ff */
[----:B------:R-:W-:Y:S02]  /*26f90*/  IMAD R18, R18, c[0x0][0x190], RZ ;  /* 0x0000640012127a24 */ /* 0x000fe400078e02ff */
[----:B--2---:R-:W-:-:S05]  /*26fa0*/  IMAD R29, R29, c[0x0][0x190], RZ ;  /* 0x000064001d1d7a24 */ /* 0x004fca00078e02ff */
[----:B------:R0:W-:Y:S01]  /*26fb0*/  STL [R1+0x4], R29 ;  /* 0x0000041d01007387 */ /* 0x0001e20000100800 */
[----:B---3--:R-:W-:Y:S02]  /*26fc0*/  IMAD R7, R7, c[0x0][0x190], RZ ;  /* 0x0000640007077a24 */ /* 0x008fe400078e02ff */
[----:B----4-:R-:W-:Y:S02]  /*26fd0*/  IMAD R6, R6, c[0x0][0x190], RZ ;  /* 0x0000640006067a24 */ /* 0x010fe400078e02ff */
[----:B-----5:R-:W-:Y:S02]  /*26fe0*/  IMAD R5, R5, c[0x0][0x190], RZ ;  /* 0x0000640005057a24 */ /* 0x020fe400078e02ff */
[----:B------:R-:W-:Y:S02]  /*26ff0*/  IMAD R28, R28, c[0x0][0x190], RZ ;  /* 0x000064001c1c7a24 */ /* 0x000fe400078e02ff */
[----:B0-----:R-:W-:Y:S02]  /*27000*/  IMAD R29, R25, c[0x0][0x190], RZ ;  /* 0x00006400191d7a24 */ /* 0x001fe400078e02ff */
[----:B------:R-:W2:Y:S04]  /*27010*/  LDL.LU R25, [R1+0x1d20] ;  /* 0x001d200001197983 */ /* 0x000ea80000300800 */
[----:B------:R0:W-:Y:S04]  /*27020*/  STL [R1+0x1ce8], R28 ;  /* 0x001ce81c01007387 */ /* 0x0001e80000100800 */
[----:B------:R-:W-:Y:S04]  /*27030*/  STL [R1], R29 ;  /* 0x0000001d01007387 */ /* 0x000fe80000100800 */
[----:B0-----:R-:W3:Y:S04]  /*27040*/  LDL R28, [R1+0x80c] ;  /* 0x00080c00011c7983 */ /* 0x001ee80000100800 */
[----:B------:R-:W-:Y:S04]  /*27050*/  STL [R1+0x79c], R5 ;  /* 0x00079c0501007387 */ /* 0x000fe80000100800 */
[----:B------:R0:W-:Y:S04]  /*27060*/  STL [R1+0x1ce0], R6 ;  /* 0x001ce00601007387 */ /* 0x0001e80000100800 */
[----:B0-----:R-:W4:Y:S04]  /*27070*/  LDL.LU R6, [R1+0x30] ;  /* 0x0000300001067983 */ /* 0x001f280000300800 */
[----:B------:R0:W-:Y:S04]  /*27080*/  STL [R1+0x1cdc], R7 ;  /* 0x001cdc0701007387 */ /* 0x0001e80000100800 */
[----:B0-----:R-:W5:Y:S04]  /*27090*/  LDL.LU R7, [R1+0x98] ;  /* 0x0000980001077983 */ /* 0x001f680000300800 */
[----:B------:R-:W-:Y:S04]  /*270a0*/  STL [R1+0x1cd8], R8 ;  /* 0x001cd80801007387 */ /* 0x000fe80000100800 */
[----:B------:R0:W-:Y:S04]  /*270b0*/  STL [R1+0x1cd4], R9 ;  /* 0x001cd40901007387 */ /* 0x0001e80000100800 */
[----:B0-----:R-:W5:Y:S04]  /*270c0*/  LDL.LU R9, [R1+0xc0] ;  /* 0x0000c00001097983 */ /* 0x001f680000300800 */
[----:B------:R-:W-:Y:S04]  /*270d0*/  STL [R1+0x1cd0], R10 ;  /* 0x001cd00a01007387 */ /* 0x000fe80000100800 */
        /* <DEDUP_REMOVED lines=22> */
[----:B------:R-:W-:Y:S01]  /*27240*/  IMAD.MOV R29, RZ, RZ, -c[0x0][0x188] ;  /* 0x80006200ff1d7624 */ /* 0x000fe200078e02ff */
[----:B------:R2:W-:Y:S04]  /*27250*/  STL [R1+0x1d10], R19 ;  /* 0x001d101301007387 */ /* 0x0005e80000100800 */
[----:B------:R-:W-:Y:S04]  /*27260*/  STL [R1+0x1d14], R20 ;  /* 0x001d141401007387 */ /* 0x000fe80000100800 */
[----:B------:R-:W-:Y:S04]  /*27270*/  STL [R1+0x1d18], R21 ;  /* 0x001d181501007387 */ /* 0x000fe80000100800 */
[----:B------:R-:W-:Y:S01]  /*27280*/  STL [R1+0x1d1c], R22 ;  /* 0x001d1c1601007387 */ /* 0x000fe20000100800 */
[----:B--2---:R-:W-:Y:S01]  /*27290*/  LEA R19, P6, R24, R25, 0x1 ;  /* 0x0000001918137211 */ /* 0x004fe200078c08ff */
[----:B---3--:R-:W-:-:S02]  /*272a0*/  IMAD R5, R29, 0x2, R28 ;  /* 0x000000021d057824 */ /* 0x008fc400078e021c */
[----:B------:R-:W2:Y:S04]  /*272b0*/  LDL.LU R29, [R1+0x140] ;  /* 0x00014000011d7983 */ /* 0x000ea80000300800 */
[----:B------:R-:W3:Y:S04]  /*272c0*/  LDL.LU R10, [R1+0x178] ;  /* 0x00017800010a7983 */ /* 0x000ee80000300800 */
[----:B------:R5:W-:Y:S01]  /*272d0*/  STL [R1+0xbb8], R19 ;  /* 0x000bb81301007387 */ /* 0x000be20000100800 */
[----:B----4-:R-:W-:-:S05]  /*272e0*/  LEA R8, P5, R6, R25, 0x1 ;  /* 0x0000001906087211 */ /* 0x010fca00078a08ff */
[----:B------:R0:W-:Y:S04]  /*272f0*/  STL [R1+0xbc0], R8 ;  /* 0x000bc00801007387 */ /* 0x0001e80000100800 */
[----:B------:R-:W4:Y:S01]  /*27300*/  LDL.LU R28, [R1+0x188] ;  /* 0x00018800011c7983 */ /* 0x000f220000300800 */
[----:B-----5:R-:W-:-:S05]  /*27310*/  LEA R19, P4, R7, R25, 0x1 ;  /* 0x0000001907137211 */ /* 0x020fca00078808ff */
[----:B------:R1:W-:Y:S01]  /*27320*/  STL [R1+0xbc8], R19 ;  /* 0x000bc81301007387 */ /* 0x0003e20000100800 */
[----:B0-----:R-:W-:-:S05]  /*27330*/  LEA R8, P3, R9, R25, 0x1 ;  /* 0x0000001909087211 */ /* 0x001fca00078608ff */
[----:B------:R0:W-:Y:S04]  /*27340*/  STL [R1+0xbd0], R8 ;  /* 0x000bd00801007387 */ /* 0x0001e80000100800 */
[----:B-1----:R-:W4:Y:S01]  /*27350*/  LDL.LU R19, [R1+0x1b4] ;  /* 0x0001b40001137983 */ /* 0x002f220000300800 */
[-C--:B------:R-:W-:Y:S02]  /*27360*/  LEA R21, P0, R16, R25.reuse, 0x1 ;  /* 0x0000001910157211 */ /* 0x080fe400078008ff */
[-C--:B0-----:R-:W-:Y:S02]  /*27370*/  LEA R8, P1, R17, R25.reuse, 0x1 ;  /* 0x0000001911087211 */ /* 0x081fe400078208ff */
[----:B------:R-:W-:-:S05]  /*27380*/  LEA R20, P2, R18, R25, 0x1 ;  /* 0x0000001912147211 */ /* 0x000fca00078408ff */
[----:B------:R-:W-:Y:S04]  /*27390*/  STL [R1+0xbd8], R20 ;  /* 0x000bd81401007387 */ /* 0x000fe80000100800 */
[----:B------:R0:W-:Y:S04]  /*273a0*/  STL [R1+0xbe0], R8 ;  /* 0x000be00801007387 */ /* 0x0001e80000100800 */
[----:B0-----:R-:W5:Y:S01]  /*273b0*/  LDL.LU R8, [R1+0x1c0] ;  /* 0x0001c00001087983 */ /* 0x001f620000300800 */
[----:B------:R-:W-:-:S03]  /*273c0*/  LEA.HI.X.SX32 R20, R24, R4, 0x1, P6 ;  /* 0x0000000418147211 */ /* 0x000fc600030f0eff */
[----:B------:R0:W-:Y:S04]  /*273d0*/  STL [R1+0xbe8], R21 ;  /* 0x000be81501007387 */ /* 0x0001e80000100800 */
[----:B------:R1:W-:Y:S01]  /*273e0*/  STL [R1+0xbb4], R20 ;  /* 0x000bb41401007387 */ /* 0x0003e20000100800 */
[-C--:B0-----:R-:W-:Y:S02]  /*273f0*/  LEA R21, P6, R15, R25.reuse, 0x1 ;  /* 0x000000190f157211 */ /* 0x081fe400078c08ff */
[----:B-1----:R-:W-:Y:S02]  /*27400*/  LEA.HI.X.SX32 R20, R6, R4, 0x1, P5 ;  /* 0x0000000406147211 */ /* 0x002fe400028f0eff */
[----:B------:R-:W5:Y:S04]  /*27410*/  LDL.LU R6, [R1+0x1c4] ;  /* 0x0001c40001067983 */ /* 0x000f680000300800 */
[----:B------:R0:W-:Y:S04]  /*27420*/  STL [R1+0xbf0], R21 ;  /* 0x000bf01501007387 */ /* 0x0001e80000100800 */
[----:B------:R1:W-:Y:S01]  /*27430*/  STL [R1+0xbbc], R20 ;  /* 0x000bbc1401007387 */ /* 0x0003e20000100800 */
[----:B0-----:R-:W-:-:S02]  /*27440*/  LEA R21, P5, R14, R25, 0x1 ;  /* 0x000000190e157211 */ /* 0x001fc400078a08ff */
[----:B-1----:R-:W-:Y:S02]  /*27450*/  LEA.HI.X.SX32 R20, R7, R4, 0x1, P4 ;  /* 0x0000000407147211 */ /* 0x002fe400020f0eff */
[----:B------:R-:W5:Y:S04]  /*27460*/  LDL.LU R7, [R1+0x1d4] ;  /* 0x0001d40001077983 */ /* 0x000f680000300800 */
[----:B------:R0:W-:Y:S04]  /*27470*/  STL [R1+0xbf8], R21 ;  /* 0x000bf81501007387 */ /* 0x0001e80000100800 */
[----:B------:R1:W-:Y:S01]  /*27480*/  STL [R1+0xbc4], R20 ;  /* 0x000bc41401007387 */ /* 0x0003e20000100800 */
[----:B0-----:R-:W-:-:S02]  /*27490*/  LEA R21, P4, R13, R25, 0x1 ;  /* 0x000000190d157211 */ /* 0x001fc400078808ff */
[-C--:B-1----:R-:W-:Y:S02]  /*274a0*/  LEA.HI.X.SX32 R20, R9, R4.reuse, 0x1, P3 ;  /* 0x0000000409147211 */ /* 0x082fe400018f0eff */
[----:B------:R-:W5:Y:S04]  /*274b0*/  LDL.LU R9, [R1+0x20c] ;  /* 0x00020c0001097983 */ /* 0x000f680000300800 */
[----:B------:R-:W-:Y:S04]  /*274c0*/  STL [R1+0xc00], R21 ;  /* 0x000c001501007387 */ /* 0x000fe80000100800 */
[----:B------:R0:W-:Y:S02]  /*274d0*/  STL [R1+0xbcc], R20 ;  /* 0x000bcc1401007387 */ /* 0x0001e40000100800 */
[----:B0-----:R-:W-:-:S02]  /*274e0*/  LEA.HI.X.SX32 R20, R18, R4, 0x1, P2 ;  /* 0x0000000412147211 */ /* 0x001fc400010f0eff */
[----:B------:R-:W5:Y:S01]  /*274f0*/  LDL.LU R18, [R1+0x214] ;  /* 0x0002140001127983 */ /* 0x000f620000300800 */
[----:B------:R-:W-:-:S05]  /*27500*/  LEA R21, P3, R3, R25, 0x1 ;  /* 0x0000001903157211 */ /* 0x000fca00078608ff */
        /* <DEDUP_REMOVED lines=12> */
[----:B--2---:R-:W-:-:S02]  /*275d0*/  LEA R21, P0, R29, R25, 0x1 ;  /* 0x000000191d157211 */ /* 0x004fc400078008ff */
[----:B0-----:R-:W-:Y:S02]  /*275e0*/  LEA.HI.X.SX32 R20, R15, R4, 0x1, P6 ;  /* 0x000000040f147211 */ /* 0x001fe400030f0eff */
[----:B------:R-:W2:Y:S04]  /*275f0*/  LDL.LU R15, [R1+0x260] ;  /* 0x00026000010f7983 */ /* 0x000ea80000300800 */
[----:B------:R3:W-:Y:S04]  /*27600*/  STL [R1+0xc20], R21 ;  /* 0x000c201501007387 */ /* 0x0007e80000100800 */
[----:B------:R0:W-:Y:S01]  /*27610*/  STL [R1+0xbec], R20 ;  /* 0x000bec1401007387 */ /* 0x0001e20000100800 */
[----:B---3--:R-:W-:-:S02]  /*27620*/  LEA R21, P6, R10, R25, 0x1 ;  /* 0x000000190a157211 */ /* 0x008fc400078c08ff */
[----:B0-----:R-:W-:Y:S02]  /*27630*/  LEA.HI.X.SX32 R20, R14, R4, 0x1, P5 ;  /* 0x000000040e147211 */ /* 0x001fe400028f0eff */
[----:B------:R-:W3:Y:S04]  /*27640*/  LDL.LU R14, [R1+0x268] ;  /* 0x00026800010e7983 */ /* 0x000ee80000300800 */
[----:B------:R4:W-:Y:S04]  /*27650*/  STL [R1+0xc28], R21 ;  /* 0x000c281501007387 */ /* 0x0009e80000100800 */
[----:B------:R0:W-:Y:S01]  /*27660*/  STL [R1+0xbf4], R20 ;  /* 0x000bf41401007387 */ /* 0x0001e20000100800 */
[----:B----4-:R-:W-:-:S02]  /*27670*/  LEA R21, P5, R28, R25, 0x1 ;  /* 0x000000191c157211 */ /* 0x010fc400078a08ff */
[----:B0-----:R-:W-:Y:S02]  /*27680*/  LEA.HI.X.SX32 R20, R13, R4, 0x1, P4 ;  /* 0x000000040d147211 */ /* 0x001fe400020f0eff */
[----:B------:R-:W4:Y:S04]  /*27690*/  LDL.LU R13, [R1+0x29c] ;  /* 0x00029c00010d7983 */ /* 0x000f280000300800 */
[----:B------:R0:W-:Y:S04]  /*276a0*/  STL [R1+0xc30], R21 ;  /* 0x000c301501007387 */ /* 0x0001e80000100800 */
[----:B------:R1:W-:Y:S01]  /*276b0*/  STL [R1+0xbfc], R20 ;  /* 0x000bfc1401007387 */ /* 0x0003e20000100800 */
[----:B0-----:R-:W-:-:S02]  /*276c0*/  LEA R21, P4, R19, R25, 0x1 ;  /* 0x0000001913157211 */ /* 0x001fc400078808ff */
[-C--:B-1----:R-:W-:Y:S02]  /*276d0*/  LEA.HI.X.SX32 R20, R3, R4.reuse, 0x1, P3 ;  /* 0x0000000403147211 */ /* 0x082fe400018f0eff */
[----:B------:R-:W4:Y:S04]  /*276e0*/  LDL.LU R3, [R1+0x428] ;  /* 0x0004280001037983 */ /* 0x000f280000300800 */
[----:B------:R-:W-:Y:S04]  /*276f0*/  STL [R1+0xc38], R21 ;  /* 0x000c381501007387 */ /* 0x000fe80000100800 */
[----:B------:R0:W-:Y:S02]  /*27700*/  STL [R1+0xc04], R20 ;  /* 0x000c041401007387 */ /* 0x0001e40000100800 */
[----:B0-----:R-:W-:-:S02]  /*27710*/  LEA.HI.X.SX32 R20, R12, R4, 0x1, P2 ;  /* 0x000000040c147211 */ /* 0x001fc400010f0eff */
[----:B------:R-:W4:Y:S01]  /*27720*/  LDL.LU R12, [R1+0x798] ;  /* 0x00079800010c7983 */ /* 0x000f220000300800 */
[----:B-----5:R-:W-:-:S05]  /*27730*/  LEA R21, P3, R8, R25, 0x1 ;  /* 0x0000001908157211 */ /* 0x020fca00078608ff */
[----:B------:R-:W-:Y:S04]  /*27740*/  STL [R1+0xc40], R21 ;  /* 0x000c401501007387 */ /* 0x000fe80000100800 */
[----:B------:R0:W-:Y:S02]  /*27750*/  STL [R1+0xc0c], R20 ;  /* 0x000c0c1401007387 */ /* 0x0001e40000100800 */
[----:B0-----:R-:W-:Y:S02]  /*27760*/  LEA.HI.X.SX32 R20, R11, R4, 0x1, P1 ;  /* 0x000000040b147211 */ /* 0x001fe400008f0eff */
        /* <DEDUP_REMOVED lines=45> */
[----:B-1----:R-:W-:Y:S02]  /*27a40*/  LEA.HI.X.SX32 R20, R18, R4, 0x1, P6 ;  /* 0x0000000412147211 */ /* 0x002fe400030f0eff */
        /* <DEDUP_REMOVED lines=16> */
[----:B------:R-:W-:Y:S04]  /*27b50*/  STL [R1+0xca8], R21 ;  /* 0x000ca81501007387 */ /* 0x000fe80000100800 */
[----:B------:R0:W-:Y:S02]  /*27b60*/  STL [R1+0xc74], R20 ;  /* 0x000c741401007387 */ /* 0x0001e40000100800 */
[----:B0-----:R-:W-:Y:S02]  /*27b70*/  LEA.HI.X.SX32 R20, R14, R4, 0x1, P2 ;  /* 0x000000040e147211 */ /* 0x001fe400010f0eff */
[-C--:B------:R-:W-:Y:S01]  /*27b80*/  LEA R21, P3, R10, R25.reuse, 0x1 ;  /* 0x000000190a157211 */ /* 0x080fe200078608ff */
        /* <DEDUP_REMOVED lines=18> */
[-C--:B--2---:R-:W-:Y:S02]  /*27cb0*/  LEA R21, P6, R6, R25.reuse, 0x1 ;  /* 0x0000001906157211 */ /* 0x084fe400078c08ff */
        /* <DEDUP_REMOVED lines=40> */
[----:B------:R-:W5:Y:S01]  /*27f40*/  LDL.LU R9, [R1+0x730] ;  /* 0x0007300001097983 */ /* 0x000f620000300800 */
[----:B------:R-:W-:-:S05]  /*27f50*/  LEA R21, P5, R13, R25, 0x1 ;  /* 0x000000190d157211 */ /* 0x000fca00078a08ff */
[----:B------:R-:W-:Y:S04]  /*27f60*/  STL [R1+0xd10], R21 ;  /* 0x000d101501007387 */ /* 0x000fe80000100800 */
[----:B------:R0:W-:Y:S02]  /*27f70*/  STL [R1+0xcdc], R20 ;  /* 0x000cdc1401007387 */ /* 0x0001e40000100800 */
[-C--:B0-----:R-:W-:Y:S02]  /*27f80*/  LEA.HI.X.SX32 R20, R18, R4.reuse, 0x1, P3 ;  /* 0x0000000412147211 */ /* 0x081fe400018f0eff */
[----:B------:R-:W-:Y:S01]  /*27f90*/  LEA R21, P4, R3, R25, 0x1 ;  /* 0x0000001903157211 */ /* 0x000fe200078808ff */
        /* <DEDUP_REMOVED lines=10> */
[----:B--2---:R-:W-:-:S05]  /*28040*/  LEA R21, P2, R11, R25, 0x1 ;  /* 0x000000190b157211 */ /* 0x004fca00078408ff */
[----:B------:R3:W-:Y:S04]  /*28050*/  STL [R1+0xd28], R21 ;  /* 0x000d281501007387 */ /* 0x0007e80000100800 */
[----:B------:R0:W-:Y:S01]  /*28060*/  STL [R1+0xcf4], R20 ;  /* 0x000cf41401007387 */ /* 0x0001e20000100800 */
[-C--:B---3--:R-:W-:Y:S02]  /*28070*/  LEA R21, P1, R29, R25.reuse, 0x1 ;  /* 0x000000191d157211 */ /* 0x088fe400078208ff */
[----:B0-----:R-:W-:Y:S02]  /*28080*/  LEA.HI.X.SX32 R20, R15, R4, 0x1, P0 ;  /* 0x000000040f147211 */ /* 0x001fe400000f0eff */
[----:B------:R-:W2:Y:S04]  /*28090*/  LDL.LU R15, [R1+0x720] ;  /* 0x00072000010f7983 */ /* 0x000ea80000300800 */
[----:B------:R4:W-:Y:S04]  /*280a0*/  STL [R1+0xd30], R21 ;  /* 0x000d301501007387 */ /* 0x0009e80000100800 */
[----:B------:R0:W-:Y:S01]  /*280b0*/  STL [R1+0xcfc], R20 ;  /* 0x000cfc1401007387 */ /* 0x0001e20000100800 */
[----:B----4-:R-:W-:-:S02]  /*280c0*/  LEA R21, P0, R10, R25, 0x1 ;  /* 0x000000190a157211 */ /* 0x010fc400078008ff */
[----:B0-----:R-:W-:Y:S02]  /*280d0*/  LEA.HI.X.SX32 R20, R14, R4, 0x1, P6 ;  /* 0x000000040e147211 */ /* 0x001fe400030f0eff */
[----:B------:R-:W3:Y:S04]  /*280e0*/  LDL.LU R14, [R1+0x71c] ;  /* 0x00071c00010e7983 */ /* 0x000ee80000300800 */
        /* <DEDUP_REMOVED lines=50> */
[----:B------:R-:W-:Y:S04]  /*28410*/  STL [R1+0xd88], R21 ;  /* 0x000d881501007387 */ /* 0x000fe80000100800 */
[----:B------:R0:W-:Y:S02]  /*28420*/  STL [R1+0xd54], R20 ;  /* 0x000d541401007387 */ /* 0x0001e40000100800 */
[----:B0-----:R-:W-:Y:S02]  /*28430*/  LEA.HI.X.SX32 R20, R7, R4, 0x1, P2 ;  /* 0x0000000407147211 */ /* 0x001fe400010f0eff */
[-C--:B---3--:R-:W-:Y:S01]  /*28440*/  LEA R21, P3, R14, R25.reuse, 0x1 ;  /* 0x000000190e157211 */ /* 0x088fe200078608ff */
        /* <DEDUP_REMOVED lines=59> */
[----:B------:R-:W2:Y:S01]  /*28800*/  LDL.LU R10, [R1+0x6c0] ;  /* 0x0006c000010a7983 */ /* 0x000ea20000300800 */
[----:B---3--:R-:W-:-:S05]  /*28810*/  LEA R21, P5, R9, R25, 0x1 ;  /* 0x0000001909157211 */ /* 0x008fca00078a08ff */
[----:B------:R-:W-:Y:S04]  /*28820*/  STL [R1+0xdf0], R21 ;  /* 0x000df01501007387 */ /* 0x000fe80000100800 */
[----:B------:R0:W-:Y:S02]  /*28830*/  STL [R1+0xdbc], R20 ;  /* 0x000dbc1401007387 */ /* 0x0001e40000100800 */
[----:B0-----:R-:W-:Y:S02]  /*28840*/  LEA.HI.X.SX32 R20, R28, R4, 0x1, P3 ;  /* 0x000000041c147211 */ /* 0x001fe400018f0eff */
[-C--:B----4-:R-:W-:Y:S01]  /*28850*/  LEA R21, P4, R18, R25.reuse, 0x1 ;  /* 0x0000001912157211 */ /* 0x090fe200078808ff */
        /* <DEDUP_REMOVED lines=59> */
[----:B------:R-:W3:Y:S01]  /*28c10*/  LDL.LU R3, [R1+0x688] ;  /* 0x0006880001037983 */ /* 0x000ee20000300800 */
[----:B----4-:R-:W-:-:S05]  /*28c20*/  LEA R21, P6, R19, R25, 0x1 ;  /* 0x0000001913157211 */ /* 0x010fca00078c08ff */
[----:B------:R-:W-:Y:S04]  /*28c30*/  STL [R1+0xe58], R21 ;  /* 0x000e581501007387 */ /* 0x000fe80000100800 */
[----:B------:R0:W-:Y:S02]  /*28c40*/  STL [R1+0xe24], R20 ;  /* 0x000e241401007387 */ /* 0x0001e40000100800 */
[-C--:B0-----:R-:W-:Y:S02]  /*28c50*/  LEA.HI.X.SX32 R20, R12, R4.reuse, 0x1, P4 ;  /* 0x000000040c147211 */ /* 0x081fe400020f0eff */
[----:B------:R-:W-:Y:S01]  /*28c60*/  LEA R21, P5, R8, R25, 0x1 ;  /* 0x0000001908157211 */ /* 0x000fe200078a08ff */
[----:B------:R-:W4:Y:S04]  /*28c70*/  LDL.LU R12, [R1+0x684] ;  /* 0x00068400010c7983 */ /* 0x000f280000300800 */
[----:B------:R-:W-:Y:S04]  /*28c80*/  STL [R1+0xe60], R21 ;  /* 0x000e601501007387 */ /* 0x000fe80000100800 */
[----:B------:R0:W-:Y:S02]  /*28c90*/  STL [R1+0xe2c], R20 ;  /* 0x000e2c1401007387 */ /* 0x0001e40000100800 */
[----:B0-----:R-:W-:-:S02]  /*28ca0*/  LEA.HI.X.SX32 R20, R11, R4, 0x1, P3 ;  /* 0x000000040b147211 */ /* 0x001fc400018f0eff */
[-C--:B------:R-:W-:Y:S01]  /*28cb0*/  LEA R21, P4, R6, R25.reuse, 0x1 ;  /* 0x0000001906157211 */ /* 0x080fe200078808ff */
        /* <DEDUP_REMOVED lines=103> */
[-C--:B0-----:R-:W-:Y:S02]  /*29330*/  LEA.HI.X.SX32 R20, R19, R4.reuse, 0x1, P3 ;  /* 0x0000000413147211 */ /* 0x081fe400018f0eff */
[----:B---3--:R-:W-:Y:S01]  /*29340*/  LEA R21, P4, R17, R25, 0x1 ;  /* 0x0000001911157211 */ /* 0x008fe200078808ff */
[----:B------:R-:W2:Y:S04]  /*29350*/  LDL.LU R19, [R1+0x62c] ;  /* 0x00062c0001137983 */ /* 0x000ea80000300800 */
[----:B------:R-:W-:Y:S04]  /*29360*/  STL [R1+0xf10], R21 ;  /* 0x000f101501007387 */ /* 0x000fe80000100800 */
[----:B------:R0:W-:Y:S02]  /*29370*/  STL [R1+0xedc], R20 ;  /* 0x000edc1401007387 */ /* 0x0001e40000100800 */
[----:B0-----:R-:W-:-:S02]  /*29380*/  LEA.HI.X.SX32 R20, R8, R4, 0x1, P2 ;  /* 0x0000000408147211 */ /* 0x001fc400010f0eff */
        /* <DEDUP_REMOVED lines=15> */
[----:B------:R-:W4:Y:S01]  /*29480*/  LDL.LU R9, [R1+0x61c] ;  /* 0x00061c0001097983 */ /* 0x000f220000300800 */
[----:B------:R-:W-:-:S05]  /*29490*/  LEA R21, P0, R13, R25, 0x1 ;  /* 0x000000190d157211 */ /* 0x000fca00078008ff */
        /* <DEDUP_REMOVED lines=1501> */
[----:B------:R0:W-:Y:S01]  /*2f270*/  STL [R1+0x185c], R20 ;  /* 0x00185c1401007387 */ /* 0x0001e20000100800 */
[-C--:B------:R-:W-:Y:S02]  /*2f280*/  LEA.HI.X.SX32 R19, R19, R4.reuse, 0x1, P5 ;  /* 0x0000000413137211 */ /* 0x080fe400028f0eff */
[----:B0-----:R-:W-:Y:S02]  /*2f290*/  LEA.HI.X.SX32 R20, R28, R4, 0x1, P6 ;  /* 0x000000041c147211 */ /* 0x001fe400030f0eff */
[-C--:B------:R-:W-:Y:S01]  /*2f2a0*/  LEA R21, P0, R18, R25.reuse, 0x1 ;  /* 0x0000001912157211 */ /* 0x080fe200078008ff */
[----:B------:R-:W4:Y:S04]  /*2f2b0*/  LDL.LU R28, [R1+0x11c] ;  /* 0x00011c00011c7983 */ /* 0x000f280000300800 */
[----:B------:R-:W-:Y:S04]  /*2f2c0*/  STL [R1+0x1898], R21 ;  /* 0x0018981501007387 */ /* 0x000fe80000100800 */
[----:B------:R0:W-:Y:S04]  /*2f2d0*/  STL [R1+0x1864], R20 ;  /* 0x0018641401007387 */ /* 0x0001e80000100800 */
[----:B0-----:R-:W4:Y:S01]  /*2f2e0*/  LDL.LU R20, [R1+0x118] ;  /* 0x0001180001147983 */ /* 0x001f220000300800 */
        /* <DEDUP_REMOVED lines=22> */
[----:B------:R0:W-:Y:S04]  /*2f450*/  STL [R1+0x188c], R19 ;  /* 0x00188c1301007387 */ /* 0x0001e80000100800 */
[----:B0-----:R-:W5:Y:S01]  /*2f460*/  LDL.LU R19, [R1+0x104] ;  /* 0x0001040001137983 */ /* 0x001f620000300800 */
[----:B------:R-:W-:Y:S02]  /*2f470*/  LEA.HI.X.SX32 R18, R18, R4, 0x1, P0 ;  /* 0x0000000412127211 */ /* 0x000fe400000f0eff */
[----:B--2---:R-:W-:-:S02]  /*2f480*/  LEA R21, P1, R3, R25, 0x1 ;  /* 0x0000001903157211 */ /* 0x004fc400078208ff */
[----:B------:R-:W-:-:S03]  /*2f490*/  LEA.HI.X.SX32 R17, R17, R4, 0x1, P6 ;  /* 0x0000000411117211 */ /* 0x000fc600030f0eff */
[----:B------:R-:W-:Y:S04]  /*2f4a0*/  STL [R1+0x18c8], R21 ;  /* 0x0018c81501007387 */ /* 0x000fe80000100800 */
[----:B------:R0:W-:Y:S01]  /*2f4b0*/  STL [R1+0x1894], R18 ;  /* 0x0018941201007387 */ /* 0x0001e20000100800 */
[----:B------:R-:W-:-:S03]  /*2f4c0*/  LEA.HI.X.SX32 R16, R16, R4, 0x1, P5 ;  /* 0x0000000410107211 */ /* 0x000fc600028f0eff */
[----:B0-----:R-:W2:Y:S01]  /*2f4d0*/  LDL.LU R18, [R1+0xf8] ;  /* 0x0000f80001127983 */ /* 0x001ea20000300800 */
[----:B---3--:R-:W-:-:S05]  /*2f4e0*/  LEA R21, P0, R12, R25, 0x1 ;  /* 0x000000190c157211 */ /* 0x008fca00078008ff */
[----:B------:R-:W-:Y:S04]  /*2f4f0*/  STL [R1+0x18d0], R21 ;  /* 0x0018d01501007387 */ /* 0x000fe80000100800 */
[----:B------:R0:W-:Y:S01]  /*2f500*/  STL [R1+0x189c], R17 ;  /* 0x00189c1101007387 */ /* 0x0001e20000100800 */
[----:B------:R-:W-:-:S03]  /*2f510*/  LEA.HI.X.SX32 R15, R15, R4, 0x1, P4 ;  /* 0x000000040f0f7211 */ /* 0x000fc600020f0eff */
[----:B0-----:R-:W3:Y:S01]  /*2f520*/  LDL.LU R17, [R1+0xf4] ;  /* 0x0000f40001117983 */ /* 0x001ee20000300800 */
[----:B----4-:R-:W-:-:S05]  /*2f530*/  LEA R21, P6, R11, R25, 0x1 ;  /* 0x000000190b157211 */ /* 0x010fca00078c08ff */
[----:B------:R-:W-:Y:S04]  /*2f540*/  STL [R1+0x18d8], R21 ;  /* 0x0018d81501007387 */ /* 0x000fe80000100800 */
[----:B------:R0:W-:Y:S01]  /*2f550*/  STL [R1+0x18a4], R16 ;  /* 0x0018a41001007387 */ /* 0x0001e20000100800 */
[----:B------:R-:W-:-:S03]  /*2f560*/  LEA.HI.X.SX32 R14, R14, R4, 0x1, P3 ;  /* 0x000000040e0e7211 */ /* 0x000fc600018f0eff */
[----:B0-----:R-:W4:Y:S01]  /*2f570*/  LDL.LU R16, [R1+0xf0] ;  /* 0x0000f00001107983 */ /* 0x001f220000300800 */
[----:B------:R-:W-:-:S05]  /*2f580*/  LEA R21, P5, R29, R25, 0x1 ;  /* 0x000000191d157211 */ /* 0x000fca00078a08ff */
        /* <DEDUP_REMOVED lines=10> */
[----:B------:R0:W-:Y:S04]  /*2f630*/  STL [R1+0x18f0], R21 ;  /* 0x0018f01501007387 */ /* 0x0001e80000100800 */
[----:B------:R1:W-:Y:S01]  /*2f640*/  STL [R1+0x18bc], R13 ;  /* 0x0018bc0d01007387 */ /* 0x0003e20000100800 */
[----:B0-----:R-:W-:-:S03]  /*2f650*/  LEA R21, P2, R20, R25, 0x1 ;  /* 0x0000001914157211 */ /* 0x001fc600078408ff */
[----:B-1----:R-:W4:Y:S04]  /*2f660*/  LDL.LU R13, [R1+0xe4] ;  /* 0x0000e400010d7983 */ /* 0x002f280000300800 */
[----:B------:R-:W-:Y:S01]  /*2f670*/  STL [R1+0x18f8], R21 ;  /* 0x0018f81501007387 */ /* 0x000fe20000100800 */
[----:B------:R-:W-:-:S03]  /*2f680*/  LEA.HI.X.SX32 R12, R12, R4, 0x1, P0 ;  /* 0x000000040c0c7211 */ /* 0x000fc600000f0eff */
[----:B------:R0:W-:Y:S04]  /*2f690*/  STL [R1+0x18c4], R3 ;  /* 0x0018c40301007387 */ /* 0x0001e80000100800 */
[----:B0-----:R-:W4:Y:S01]  /*2f6a0*/  LDL.LU R3, [R1+0xdc] ;  /* 0x0000dc0001037983 */ /* 0x001f220000300800 */
[-C--:B------:R-:W-:Y:S02]  /*2f6b0*/  LEA.HI.X.SX32 R11, R11, R4.reuse, 0x1, P6 ;  /* 0x000000040b0b7211 */ /* 0x080fe400030f0eff */
[----:B------:R-:W-:Y:S02]  /*2f6c0*/  LEA.HI.X.SX32 R10, R10, R4, 0x1, P4 ;  /* 0x000000040a0a7211 */ /* 0x000fe400020f0eff */
[----:B-----5:R-:W-:-:S05]  /*2f6d0*/  LEA R21, P1, R8, R25, 0x1 ;  /* 0x0000001908157211 */ /* 0x020fca00078208ff */
[----:B------:R-:W-:Y:S04]  /*2f6e0*/  STL [R1+0x1900], R21 ;  /* 0x0019001501007387 */ /* 0x000fe80000100800 */
[----:B------:R0:W-:Y:S04]  /*2f6f0*/  STL [R1+0x18cc], R12 ;  /* 0x0018cc0c01007387 */ /* 0x0001e80000100800 */
[----:B0-----:R-:W5:Y:S01]  /*2f700*/  LDL.LU R12, [R1+0xd8] ;  /* 0x0000d800010c7983 */ /* 0x001f620000300800 */
[----:B------:R-:W-:-:S05]  /*2f710*/  LEA R21, P0, R6, R25, 0x1 ;  /* 0x0000001906157211 */ /* 0x000fca00078008ff */
[----:B------:R-:W-:Y:S04]  /*2f720*/  STL [R1+0x1908], R21 ;  /* 0x0019081501007387 */ /* 0x000fe80000100800 */
[----:B------:R0:W-:Y:S02]  /*2f730*/  STL [R1+0x18d4], R11 ;  /* 0x0018d40b01007387 */ /* 0x0001e40000100800 */
[-C--:B0-----:R-:W-:Y:S02]  /*2f740*/  LEA.HI.X.SX32 R11, R29, R4.reuse, 0x1, P5 ;  /* 0x000000041d0b7211 */ /* 0x081fe400028f0eff */
[----:B------:R-:W5:Y:S01]  /*2f750*/  LDL.LU R29, [R1+0xd4] ;  /* 0x0000d400011d7983 */ /* 0x000f620000300800 */
[----:B------:R-:W-:Y:S02]  /*2f760*/  LEA.HI.X.SX32 R22, R28, R4, 0x1, P3 ;  /* 0x000000041c167211 */ /* 0x000fe400018f0eff */
[----:B------:R-:W-:-:S05]  /*2f770*/  LEA R21, P6, R7, R25, 0x1 ;  /* 0x0000001907157211 */ /* 0x000fca00078c08ff */
[----:B------:R-:W-:Y:S04]  /*2f780*/  STL [R1+0x1910], R21 ;  /* 0x0019101501007387 */ /* 0x000fe80000100800 */
[----:B------:R0:W-:Y:S04]  /*2f790*/  STL [R1+0x18dc], R11 ;  /* 0x0018dc0b01007387 */ /* 0x0001e80000100800 */
[----:B0-----:R-:W5:Y:S01]  /*2f7a0*/  LDL.LU R11, [R1+0xcc] ;  /* 0x0000cc00010b7983 */ /* 0x001f620000300800 */
[----:B------:R-:W-:-:S05]  /*2f7b0*/  LEA R21, P5, R9, R25, 0x1 ;  /* 0x0000001909157211 */ /* 0x000fca00078a08ff */
[----:B------:R-:W-:Y:S04]  /*2f7c0*/  STL [R1+0x1918], R21 ;  /* 0x0019181501007387 */ /* 0x000fe80000100800 */
[----:B------:R0:W-:Y:S04]  /*2f7d0*/  STL [R1+0x18e4], R10 ;  /* 0x0018e40a01007387 */ /* 0x0001e80000100800 */
[----:B0-----:R-:W5:Y:S01]  /*2f7e0*/  LDL.LU R10, [R1+0xbc] ;  /* 0x0000bc00010a7983 */ /* 0x001f620000300800 */
[----:B------:R-:W-:-:S05]  /*2f7f0*/  LEA R21, P4, R19, R25, 0x1 ;  /* 0x0000001913157211 */ /* 0x000fca00078808ff */
[----:B------:R2:W-:Y:S04]  /*2f800*/  STL [R1+0x1920], R21 ;  /* 0x0019201501007387 */ /* 0x0005e80000100800 */
[----:B------:R-:W5:Y:S04]  /*2f810*/  LDL.LU R28, [R1+0xb8] ;  /* 0x0000b800011c7983 */ /* 0x000f680000300800 */
[----:B------:R0:W-:Y:S01]  /*2f820*/  STL [R1+0x18ec], R22 ;  /* 0x0018ec1601007387 */ /* 0x0001e20000100800 */
[----:B--2---:R-:W-:Y:S02]  /*2f830*/  LEA R21, P3, R18, R25, 0x1 ;  /* 0x0000001912157211 */ /* 0x004fe400078608ff */
[----:B0-----:R-:W-:-:S03]  /*2f840*/  LEA.HI.X.SX32 R22, R20, R4, 0x1, P2 ;  /* 0x0000000414167211 */ /* 0x001fc600010f0eff */
[----:B------:R3:W-:Y:S01]  /*2f850*/  STL [R1+0x1928], R21 ;  /* 0x0019281501007387 */ /* 0x0007e20000100800 */
[----:B------:R-:W-:-:S03]  /*2f860*/  LEA.HI.X.SX32 R20, R8, R4, 0x1, P1 ;  /* 0x0000000408147211 */ /* 0x000fc600008f0eff */
[----:B------:R-:W-:Y:S04]  /*2f870*/  STL [R1+0x18f4], R22 ;  /* 0x0018f41601007387 */ /* 0x000fe80000100800 */
        /* <DEDUP_REMOVED lines=13> */
[----:B------:R0:W-:Y:S01]  /*2f950*/  STL [R1+0x190c], R20 ;  /* 0x00190c1401007387 */ /* 0x0001e20000100800 */
[----:B------:R-:W-:-:S02]  /*2f960*/  LEA.HI.X.SX32 R19, R19, R4, 0x1, P4 ;  /* 0x0000000413137211 */ /* 0x000fc400020f0eff */
[-C--:B0-----:R-:W-:Y:S02]  /*2f970*/  LEA.HI.X.SX32 R20, R9, R4.reuse, 0x1, P5 ;  /* 0x0000000409147211 */ /* 0x081fe400028f0eff */
[----:B------:R-:W-:Y:S01]  /*2f980*/  LEA R21, P6, R14, R25, 0x1 ;  /* 0x000000190e157211 */ /* 0x000fe200078c08ff */
[----:B------:R-:W4:Y:S04]  /*2f990*/  LDL.LU R9, [R1+0xa8] ;  /* 0x0000a80001097983 */ /* 0x000f280000300800 */
        /* <DEDUP_REMOVED lines=13> */
[----:B-----5:R-:W-:-:S05]  /*2fa70*/  LEA R21, P3, R12, R25, 0x1 ;  /* 0x000000190c157211 */ /* 0x020fca00078608ff */
[----:B------:R-:W-:Y:S04]  /*2fa80*/  STL [R1+0x1960], R21 ;  /* 0x0019601501007387 */ /* 0x000fe80000100800 */
[----:B------:R0:W-:Y:S04]  /*2fa90*/  STL [R1+0x192c], R17 ;  /* 0x00192c1101007387 */ /* 0x0001e80000100800 */
[----:B0-----:R-:W5:Y:S01]  /*2faa0*/  LDL.LU R17, [R1+0x94] ;  /* 0x0000940001117983 */ /* 0x001f620000300800 */
[----:B------:R-:W-:Y:S02]  /*2fab0*/  LEA.HI.X.SX32 R21, R16, R4, 0x1, P1 ;  /* 0x0000000410157211 */ /* 0x000fe400008f0eff */
[----:B------:R-:W-:-:S05]  /*2fac0*/  LEA R22, P2, R29, R25, 0x1 ;  /* 0x000000191d167211 */ /* 0x000fca00078408ff */
[----:B------:R-:W-:Y:S04]  /*2fad0*/  STL [R1+0x1968], R22 ;  /* 0x0019681601007387 */ /* 0x000fe80000100800 */
[----:B------:R0:W-:Y:S02]  /*2fae0*/  STL [R1+0x1934], R21 ;  /* 0x0019341501007387 */ /* 0x0001e40000100800 */
[-C--:B0-----:R-:W-:Y:S02]  /*2faf0*/  LEA.HI.X.SX32 R21, R15, R4.reuse, 0x1, P0 ;  /* 0x000000040f157211 */ /* 0x081fe400000f0eff */
[----:B------:R-:W-:Y:S02]  /*2fb00*/  LEA.HI.X.SX32 R13, R13, R4, 0x1, P5 ;  /* 0x000000040d0d7211 */ /* 0x000fe400028f0eff */
[----:B------:R-:W-:-:S05]  /*2fb10*/  LEA R16, P1, R11, R25, 0x1 ;  /* 0x000000190b107211 */ /* 0x000fca00078208ff */
[----:B------:R0:W-:Y:S04]  /*2fb20*/  STL [R1+0x1970], R16 ;  /* 0x0019701001007387 */ /* 0x0001e80000100800 */
[----:B0-----:R-:W5:Y:S01]  /*2fb30*/  LDL.LU R16, [R1+0x90] ;  /* 0x0000900001107983 */ /* 0x001f620000300800 */
[----:B------:R-:W-:-:S03]  /*2fb40*/  LEA R15, P0, R10, R25, 0x1 ;  /* 0x000000190a0f7211 */ /* 0x000fc600078008ff */
[----:B------:R0:W-:Y:S04]  /*2fb50*/  STL [R1+0x193c], R21 ;  /* 0x00193c1501007387 */ /* 0x0001e80000100800 */
[----:B------:R1:W-:Y:S01]  /*2fb60*/  STL [R1+0x1978], R15 ;  /* 0x0019780f01007387 */ /* 0x0003e20000100800 */
[----:B0-----:R-:W-:-:S03]  /*2fb70*/  LEA.HI.X.SX32 R21, R14, R4, 0x1, P6 ;  /* 0x000000040e157211 */ /* 0x001fc600030f0eff */
[----:B-1----:R-:W5:Y:S01]  /*2fb80*/  LDL.LU R15, [R1+0x8c] ;  /* 0x00008c00010f7983 */ /* 0x002f620000300800 */
[----:B------:R-:W-:-:S03]  /*2fb90*/  LEA R14, P6, R28, R25, 0x1 ;  /* 0x000000191c0e7211 */ /* 0x000fc600078c08ff */
[----:B------:R-:W-:Y:S04]  /*2fba0*/  STL [R1+0x1944], R21 ;  /* 0x0019441501007387 */ /* 0x000fe80000100800 */
[----:B------:R0:W-:Y:S04]  /*2fbb0*/  STL [R1+0x1980], R14 ;  /* 0x0019800e01007387 */ /* 0x0001e80000100800 */
[----:B0-----:R-:W5:Y:S04]  /*2fbc0*/  LDL.LU R14, [R1+0x88] ;  /* 0x00008800010e7983 */ /* 0x001f680000300800 */
[----:B------:R0:W-:Y:S04]  /*2fbd0*/  STL [R1+0x194c], R13 ;  /* 0x00194c0d01007387 */ /* 0x0001e80000100800 */
[----:B0-----:R-:W5:Y:S01]  /*2fbe0*/  LDL.LU R13, [R1+0x84] ;  /* 0x00008400010d7983 */ /* 0x001f620000300800 */
[----:B--2---:R-:W-:-:S02]  /*2fbf0*/  LEA R21, P5, R8, R25, 0x1 ;  /* 0x0000001908157211 */ /* 0x004fc400078a08ff */
[----:B------:R-:W-:-:S03]  /*2fc00*/  LEA.HI.X.SX32 R3, R3, R4, 0x1, P4 ;  /* 0x0000000403037211 */ /* 0x000fc600020f0eff */
[----:B------:R3:W-:Y:S01]  /*2fc10*/  STL [R1+0x1988], R21 ;  /* 0x0019881501007387 */ /* 0x0007e20000100800 */
[----:B------:R-:W-:-:S03]  /*2fc20*/  LEA.HI.X.SX32 R12, R12, R4, 0x1, P3 ;  /* 0x000000040c0c7211 */ /* 0x000fc600018f0eff */
[----:B------:R0:W-:Y:S01]  /*2fc30*/  STL [R1+0x1954], R3 ;  /* 0x0019540301007387 */ /* 0x0001e20000100800 */
[----:B---3--:R-:W-:-:S03]  /*2fc40*/  LEA R21, P4, R6, R25, 0x1 ;  /* 0x0000001906157211 */ /* 0x008fc600078808ff */
[----:B0-----:R-:W2:Y:S04]  /*2fc50*/  LDL.LU R3, [R1+0x80] ;  /* 0x0000800001037983 */ /* 0x001ea80000300800 */
[----:B------:R-:W-:Y:S04]  /*2fc60*/  STL [R1+0x1990], R21 ;  /* 0x0019901501007387 */ /* 0x000fe80000100800 */
[----:B------:R0:W-:Y:S02]  /*2fc70*/  STL [R1+0x195c], R12 ;  /* 0x00195c0c01007387 */ /* 0x0001e40000100800 */
[----:B0-----:R-:W-:-:S02]  /*2fc80*/  LEA.HI.X.SX32 R12, R29, R4, 0x1, P2 ;  /* 0x000000041d0c7211 */ /* 0x001fc400010f0eff */
[----:B------:R-:W3:Y:S01]  /*2fc90*/  LDL.LU R29, [R1+0x7c] ;  /* 0x00007c00011d7983 */ /* 0x000ee20000300800 */
[----:B----4-:R-:W-:-:S05]  /*2fca0*/  LEA R21, P3, R7, R25, 0x1 ;  /* 0x0000001907157211 */ /* 0x010fca00078608ff */
[----:B------:R0:W-:Y:S04]  /*2fcb0*/  STL [R1+0x1998], R21 ;  /* 0x0019981501007387 */ /* 0x0001e80000100800 */
[----:B------:R1:W-:Y:S01]  /*2fcc0*/  STL [R1+0x1964], R12 ;  /* 0x0019640c01007387 */ /* 0x0003e20000100800 */
[----:B0-----:R-:W-:-:S03]  /*2fcd0*/  LEA.HI.X.SX32 R21, R11, R4, 0x1, P1 ;  /* 0x000000040b157211 */ /* 0x001fc600008f0eff */
[----:B-1----:R-:W4:Y:S01]  /*2fce0*/  LDL.LU R12, [R1+0x78] ;  /* 0x00007800010c7983 */ /* 0x002f220000300800 */
[----:B------:R-:W-:-:S05]  /*2fcf0*/  LEA R22, P2, R9, R25, 0x1 ;  /* 0x0000001909167211 */ /* 0x000fca00078408ff */
[----:B------:R0:W-:Y:S04]  /*2fd00*/  STL [R1+0x19a0], R22 ;  /* 0x0019a01601007387 */ /* 0x0001e80000100800 */
[----:B------:R-:W4:Y:S04]  /*2fd10*/  LDL.LU R11, [R1+0x74] ;  /* 0x00007400010b7983 */ /* 0x000f280000300800 */
[----:B------:R1:W-:Y:S01]  /*2fd20*/  STL [R1+0x196c], R21 ;  /* 0x00196c1501007387 */ /* 0x0003e20000100800 */
[----:B0-----:R-:W-:Y:S02]  /*2fd30*/  LEA R22, P1, R20, R25, 0x1 ;  /* 0x0000001914167211 */ /* 0x001fe400078208ff */
[----:B-1----:R-:W-:-:S03]  /*2fd40*/  LEA.HI.X.SX32 R21, R10, R4, 0x1, P0 ;  /* 0x000000040a157211 */ /* 0x002fc600000f0eff */
        /* <DEDUP_REMOVED lines=10> */
[----:B------:R-:W-:Y:S04]  /*2fdf0*/  STL [R1+0x19b8], R22 ;  /* 0x0019b81601007387 */ /* 0x000fe80000100800 */
[----:B------:R-:W4:Y:S04]  /*2fe00*/  LDL.LU R8, [R1+0x68] ;  /* 0x0000680001087983 */ /* 0x000f280000300800 */
[----:B------:R0:W-:Y:S02]  /*2fe10*/  STL [R1+0x1984], R21 ;  /* 0x0019841501007387 */ /* 0x0001e40000100800 */
[----:B0-----:R-:W-:-:S02]  /*2fe20*/  LEA.HI.X.SX32 R21, R6, R4, 0x1, P4 ;  /* 0x0000000406157211 */ /* 0x001fc400020f0eff */
[----:B-----5:R-:W-:-:S05]  /*2fe30*/  LEA R22, P5, R17, R25, 0x1 ;  /* 0x0000001911167211 */ /* 0x020fca00078a08ff */
[----:B------:R-:W-:Y:S04]  /*2fe40*/  STL [R1+0x19c0], R22 ;  /* 0x0019c01601007387 */ /* 0x000fe80000100800 */
[----:B------:R-:W5:Y:S04]  /*2fe50*/  LDL.LU R6, [R1+0x64] ;  /* 0x0000640001067983 */ /* 0x000f680000300800 */
[----:B------:R0:W-:Y:S02]  /*2fe60*/  STL [R1+0x198c], R21 ;  /* 0x00198c1501007387 */ /* 0x0001e40000100800 */
[----:B0-----:R-:W-:-:S02]  /*2fe70*/  LEA.HI.X.SX32 R21, R7, R4, 0x1, P3 ;  /* 0x0000000407157211 */ /* 0x001fc400018f0eff */
[----:B------:R-:W5:Y:S01]  /*2fe80*/  LDL.LU R7, [R1+0x60] ;  /* 0x0000600001077983 */ /* 0x000f620000300800 */
[----:B------:R-:W-:Y:S02]  /*2fe90*/  LEA.HI.X.SX32 R20, R20, R4, 0x1, P1 ;  /* 0x0000000414147211 */ /* 0x000fe400008f0eff */
[----:B------:R-:W-:-:S05]  /*2fea0*/  LEA R22, P4, R16, R25, 0x1 ;  /* 0x0000001910167211 */ /* 0x000fca00078808ff */
[----:B------:R0:W-:Y:S04]  /*2feb0*/  STL [R1+0x19c8], R22 ;  /* 0x0019c81601007387 */ /* 0x0001e80000100800 */
[----:B------:R1:W-:Y:S01]  /*2fec0*/  STL [R1+0x1994], R21 ;  /* 0x0019941501007387 */ /* 0x0003e20000100800 */
[----:B0-----:R-:W-:Y:S02]  /*2fed0*/  LEA.HI.X.SX32 R22, R9, R4, 0x1, P2 ;  /* 0x0000000409167211 */ /* 0x001fe400010f0eff */
[----:B------:R-:W-:-:S05]  /*2fee0*/  LEA R24, P3, R15, R25, 0x1 ;  /* 0x000000190f187211 */ /* 0x000fca00078608ff */
[----:B------:R-:W-:Y:S04]  /*2fef0*/  STL [R1+0x19d0], R24 ;  /* 0x0019d01801007387 */ /* 0x000fe80000100800 */
[----:B------:R-:W5:Y:S04]  /*2ff00*/  LDL.LU R9, [R1+0x5c] ;  /* 0x00005c0001097983 */ /* 0x000f680000300800 */
[----:B------:R0:W-:Y:S01]  /*2ff10*/  STL [R1+0x199c], R22 ;  /* 0x00199c1601007387 */ /* 0x0001e20000100800 */
[----:B-1----:R-:W-:-:S05]  /*2ff20*/  LEA R21, P2, R14, R25, 0x1 ;  /* 0x000000190e157211 */ /* 0x002fca00078408ff */
[----:B------:R1:W-:Y:S04]  /*2ff30*/  STL [R1+0x19d8], R21 ;  /* 0x0019d81501007387 */ /* 0x0003e80000100800 */
[----:B0-----:R-:W5:Y:S04]  /*2ff40*/  LDL.LU R22, [R1+0x58] ;  /* 0x0000580001167983 */ /* 0x001f680000300800 */
[----:B------:R0:W-:Y:S01]  /*2ff50*/  STL [R1+0x19a4], R20 ;  /* 0x0019a41401007387 */ /* 0x0001e20000100800 */
[----:B-1----:R-:W-:Y:S02]  /*2ff60*/  LEA R21, P1, R13, R25, 0x1 ;  /* 0x000000190d157211 */ /* 0x002fe400078208ff */
[----:B0-----:R-:W-:-:S03]  /*2ff70*/  LEA.HI.X.SX32 R20, R19, R4, 0x1, P0 ;  /* 0x0000000413147211 */ /* 0x001fc600000f0eff */
[----:B------:R-:W-:Y:S04]  /*2ff80*/  STL [R1+0x19e0], R21 ;  /* 0x0019e01501007387 */ /* 0x000fe80000100800 */
[----:B------:R-:W-:Y:S04]  /*2ff90*/  STL [R1+0x19ac], R20 ;  /* 0x0019ac1401007387 */ /* 0x000fe80000100800 */
[----:B------:R-:W5:Y:S01]  /*2ffa0*/  LDL.LU R24, [R1+0x54] ;  /* 0x0000540001187983 */ /* 0x000f620000300800 */
[----:B--2---:R-:W-:Y:S02]  /*2ffb0*/  LEA R19, P0, R3, R25, 0x1 ;  /* 0x0000001903137211 */ /* 0x004fe400078008ff */
[----:B------:R-:W-:-:S03]  /*2ffc0*/  LEA.HI.X.SX32 R18, R18, R4, 0x1, P6 ;  /* 0x0000000412127211 */ /* 0x000fc600030f0eff */
[----:B------:R3:W-:Y:S01]  /*2ffd0*/  STL [R1+0x19e8], R19 ;  /* 0x0019e81301007387 */ /* 0x0007e20000100800 */
[----:B------:R-:W-:-:S03]  /*2ffe0*/  LEA.HI.X.SX32 R17, R17, R4, 0x1, P5 ;  /* 0x0000000411117211 */ /* 0x000fc600028f0eff */
[----:B------:R4:W-:Y:S01]  /*2fff0*/  STL [R1+0x19b4], R18 ;  /* 0x0019b41201007387 */ /* 0x0009e20000100800 */
[----:B---3--:R-:W-:-:S05]  /*30000*/  LEA R19, P6, R29, R25, 0x1 ;  /* 0x000000191d137211 */ /* 0x008fca00078c08ff */
[----:B------:R-:W-:Y:S04]  /*30010*/  STL [R1+0x19f0], R19 ;  /* 0x0019f01301007387 */ /* 0x000fe80000100800 */
[----:B------:R-:W2:Y:S04]  /*30020*/  LDL.LU R21, [R1+0x50] ;  /* 0x0000500001157983 */ /* 0x000ea80000300800 */
[----:B------:R0:W-:Y:S01]  /*30030*/  STL [R1+0x19bc], R17 ;  /* 0x0019bc1101007387 */ /* 0x0001e20000100800 */
[----:B------:R-:W-:Y:S02]  /*30040*/  LEA.HI.X.SX32 R15, R15, R4, 0x1, P3 ;  /* 0x000000040f0f7211 */ /* 0x000fe400018f0eff */
[----:B----4-:R-:W-:-:S02]  /*30050*/  LEA R18, P5, R12, R25, 0x1 ;  /* 0x000000190c127211 */ /* 0x010fc400078a08ff */
[----:B0-----:R-:W-:-:S03]  /*30060*/  LEA.HI.X.SX32 R17, R16, R4, 0x1, P4 ;  /* 0x0000000410117211 */ /* 0x001fc600020f0eff */
[----:B------:R-:W-:Y:S04]  /*30070*/  STL [R1+0x19f8], R18 ;  /* 0x0019f81201007387 */ /* 0x000fe80000100800 */
[----:B------:R-:W3:Y:S01]  /*30080*/  LDL.LU R20, [R1+0x4c] ;  /* 0x00004c0001147983 */ /* 0x000ee20000300800 */
[----:B------:R-:W-:-:S03]  /*30090*/  LEA R16, P4, R11, R25, 0x1 ;  /* 0x000000190b107211 */ /* 0x000fc600078808ff */
[----:B------:R-:W-:Y:S04]  /*300a0*/  STL [R1+0x19c4], R17 ;  /* 0x0019c41101007387 */ /* 0x000fe80000100800 */
[----:B------:R0:W-:Y:S04]  /*300b0*/  STL [R1+0x1a00], R16 ;  /* 0x001a001001007387 */ /* 0x0001e80000100800 */
[----:B------:R-:W4:Y:S04]  /*300c0*/  LDL.LU R19, [R1+0x48] ;  /* 0x0000480001137983 */ /* 0x000f280000300800 */
[----:B------:R1:W-:Y:S01]  /*300d0*/  STL [R1+0x19cc], R15 ;  /* 0x0019cc0f01007387 */ /* 0x0003e20000100800 */
[----:B0-----:R-:W-:-:S02]  /*300e0*/  LEA R16, P3, R10, R25, 0x1 ;  /* 0x000000190a107211 */ /* 0x001fc400078608ff */
[----:B-1----:R-:W-:-:S03]  /*300f0*/  LEA.HI.X.SX32 R15, R14, R4, 0x1, P2 ;  /* 0x000000040e0f7211 */ /* 0x002fc600010f0eff */
[----:B------:R-:W-:Y:S04]  /*30100*/  STL [R1+0x1a08], R16 ;  /* 0x001a081001007387 */ /* 0x000fe80000100800 */
[----:B------:R-:W-:Y:S04]  /*30110*/  STL [R1+0x19d4], R15 ;  /* 0x0019d40f01007387 */ /* 0x000fe80000100800 */
[----:B------:R-:W4:Y:S01]  /*30120*/  LDL.LU R18, [R1+0x44] ;  /* 0x0000440001127983 */ /* 0x000f220000300800 */
[----:B------:R-:W-:Y:S02]  /*30130*/  LEA.HI.X.SX32 R13, R13, R4, 0x1, P1 ;  /* 0x000000040d0d7211 */ /* 0x000fe400008f0eff */
[----:B------:R-:W-:-:S05]  /*30140*/  LEA R14, P2, R28, R25, 0x1 ;  /* 0x000000191c0e7211 */ /* 0x000fca00078408ff */
[----:B------:R0:W-:Y:S01]  /*30150*/  STL [R1+0x1a10], R14 ;  /* 0x001a100e01007387 */ /* 0x0001e20000100800 */
[----:B------:R-:W-:-:S03]  /*30160*/  LEA.HI.X.SX32 R3, R3, R4, 0x1, P0 ;  /* 0x0000000403037211 */ /* 0x000fc600000f0eff */
[----:B------:R-:W-:Y:S01]  /*30170*/  STL [R1+0x19dc], R13 ;  /* 0x0019dc0d01007387 */ /* 0x000fe20000100800 */
[----:B0-----:R-:W-:-:S05]  /*30180*/  LEA R14, P1, R8, R25, 0x1 ;  /* 0x00000019080e7211 */ /* 0x001fca00078208ff */
[----:B------:R-:W-:Y:S04]  /*30190*/  STL [R1+0x1a18], R14 ;  /* 0x001a180e01007387 */ /* 0x000fe80000100800 */
[----:B------:R-:W4:Y:S04]  /*301a0*/  LDL.LU R17, [R1+0x40] ;  /* 0x0000400001117983 */ /* 0x000f280000300800 */
[----:B------:R0:W-:Y:S02]  /*301b0*/  STL [R1+0x19e4], R3 ;  /* 0x0019e40301007387 */ /* 0x0001e40000100800 */
[----:B0-----:R-:W-:-:S02]  /*301c0*/  LEA.HI.X.SX32 R3, R29, R4, 0x1, P6 ;  /* 0x000000041d037211 */ /* 0x001fc400030f0eff */
[----:B-----5:R-:W-:-:S05]  /*301d0*/  LEA R13, P0, R6, R25, 0x1 ;  /* 0x00000019060d7211 */ /* 0x020fca00078008ff */
[----:B------:R0:W-:Y:S04]  /*301e0*/  STL [R1+0x1a20], R13 ;  /* 0x001a200d01007387 */ /* 0x0001e80000100800 */
[----:B------:R-:W5:Y:S01]  /*301f0*/  LDL.LU R29, [R1+0x3c] ;  /* 0x00003c00011d7983 */ /* 0x000f620000300800 */
[----:B0-----:R-:W-:-:S03]  /*30200*/  LEA R13, P6, R7, R25, 0x1 ;  /* 0x00000019070d7211 */ /* 0x001fc600078c08ff */
[----:B------:R0:W-:Y:S04]  /*30210*/  STL [R1+0x19ec], R3 ;  /* 0x0019ec0301007387 */ /* 0x0001e80000100800 */
[----:B------:R-:W-:Y:S04]  /*30220*/  STL [R1+0x1a28], R13 ;  /* 0x001a280d01007387 */ /* 0x000fe80000100800 */
[----:B------:R-:W5:Y:S01]  /*30230*/  LDL.LU R16, [R1+0x38] ;  /* 0x0000380001107983 */ /* 0x000f620000300800 */
[----:B0-----:R-:W-:-:S05]  /*30240*/  LEA.HI.X.SX32 R3, R12, R4, 0x1, P5 ;  /* 0x000000040c037211 */ /* 0x001fca00028f0eff */
[----:B------:R0:W-:Y:S04]  /*30250*/  STL [R1+0x19f4], R3 ;  /* 0x0019f40301007387 */ /* 0x0001e80000100800 */
[----:B------:R-:W5:Y:S01]  /*30260*/  LDL.LU R15, [R1+0x34] ;  /* 0x00003400010f7983 */ /* 0x000f620000300800 */
[----:B0-----:R-:W-:Y:S02]  /*30270*/  LEA.HI.X.SX32 R3, R11, R4, 0x1, P4 ;  /* 0x000000040b037211 */ /* 0x001fe400020f0eff */
[----:B------:R-:W-:-:S05]  /*30280*/  LEA R12, P5, R9, R25, 0x1 ;  /* 0x00000019090c7211 */ /* 0x000fca00078a08ff */
[----:B------:R-:W-:Y:S04]  /*30290*/  STL [R1+0x1a30], R12 ;  /* 0x001a300c01007387 */ /* 0x000fe80000100800 */
[----:B------:R0:W-:Y:S04]  /*302a0*/  STL [R1+0x19fc], R3 ;  /* 0x0019fc0301007387 */ /* 0x0001e80000100800 */
[----:B------:R-:W5:Y:S01]  /*302b0*/  LDL.LU R14, [R1+0x2c] ;  /* 0x00002c00010e7983 */ /* 0x000f620000300800 */
[----:B------:R-:W-:Y:S02]  /*302c0*/  LEA R11, P4, R22, R25, 0x1 ;  /* 0x00000019160b7211 */ /* 0x000fe400078808ff */
[----:B0-----:R-:W-:-:S03]  /*302d0*/  LEA.HI.X.SX32 R3, R10, R4, 0x1, P3 ;  /* 0x000000040a037211 */ /* 0x001fc600018f0eff */
[----:B------:R-:W-:Y:S04]  /*302e0*/  STL [R1+0x1a38], R11 ;  /* 0x001a380b01007387 */ /* 0x000fe80000100800 */
[----:B------:R-:W5:Y:S04]  /*302f0*/  LDL.LU R13, [R1+0x28] ;  /* 0x00002800010d7983 */ /* 0x000f680000300800 */
[----:B------:R0:W-:Y:S04]  /*30300*/  STL [R1+0x1a04], R3 ;  /* 0x001a040301007387 */ /* 0x0001e80000100800 */
[----:B0-----:R-:W5:Y:S01]  /*30310*/  LDL.LU R3, [R1+0x24] ;  /* 0x0000240001037983 */ /* 0x001f620000300800 */
[----:B------:R-:W-:-:S02]  /*30320*/  LEA R11, P3, R24, R25, 0x1 ;  /* 0x00000019180b7211 */ /* 0x000fc400078608ff */
[----:B------:R-:W-:-:S03]  /*30330*/  LEA.HI.X.SX32 R10, R28, R4, 0x1, P2 ;  /* 0x000000041c0a7211 */ /* 0x000fc600010f0eff */
[----:B------:R-:W-:Y:S04]  /*30340*/  STL [R1+0x1a40], R11 ;  /* 0x001a400b01007387 */ /* 0x000fe80000100800 */
[----:B------:R-:W5:Y:S04]  /*30350*/  LDL.LU R12, [R1+0x20] ;  /* 0x00002000010c7983 */ /* 0x000f680000300800 */
[----:B------:R0:W-:Y:S04]  /*30360*/  STL [R1+0x1a0c], R10 ;  /* 0x001a0c0a01007387 */ /* 0x0001e80000100800 */
[----:B------:R-:W5:Y:S01]  /*30370*/  LDL.LU R28, [R1+0x1c] ;  /* 0x00001c00011c7983 */ /* 0x000f620000300800 */
[----:B------:R-:W-:-:S02]  /*30380*/  LEA.HI.X.SX32 R6, R6, R4, 0x1, P0 ;  /* 0x0000000406067211 */ /* 0x000fc400000f0eff */
[----:B0-----:R-:W-:Y:S02]  /*30390*/  LEA.HI.X.SX32 R10, R8, R4, 0x1, P1 ;  /* 0x00000004080a7211 */ /* 0x001fe400008f0eff */
[----:B--2---:R-:W-:-:S05]  /*303a0*/  LEA R11, P2, R21, R25, 0x1 ;  /* 0x00000019150b7211 */ /* 0x004fca00078408ff */
[----:B------:R0:W-:Y:S04]  /*303b0*/  STL [R1+0x1a48], R11 ;  /* 0x001a480b01007387 */ /* 0x0001e80000100800 */
[----:B------:R4:W-:Y:S04]  /*303c0*/  STL [R1+0x1a14], R10 ;  /* 0x001a140a01007387 */ /* 0x0009e80000100800 */
[----:B0-----:R-:W2:Y:S01]  /*303d0*/  LDL.LU R11, [R1+0x18] ;  /* 0x00001800010b7983 */ /* 0x001ea20000300800 */
[----:B---3--:R-:W-:-:S05]  /*303e0*/  LEA R8, P1, R20, R25, 0x1 ;  /* 0x0000001914087211 */ /* 0x008fca00078208ff */
[----:B------:R0:W-:Y:S04]  /*303f0*/  STL [R1+0x1a50], R8 ;  /* 0x001a500801007387 */ /* 0x0001e80000100800 */
[----:B------:R1:W-:Y:S01]  /*30400*/  STL [R1+0x1a1c], R6 ;  /* 0x001a1c0601007387 */ /* 0x0003e20000100800 */
[-C--:B----4-:R-:W-:Y:S02]  /*30410*/  LEA R10, P0, R19, R25.reuse, 0x1 ;  /* 0x00000019130a7211 */ /* 0x090fe400078008ff */
[----:B0-----:R-:W-:Y:S01]  /*30420*/  LEA.HI.X.SX32 R8, R7, R4, 0x1, P6 ;  /* 0x0000000407087211 */ /* 0x001fe200030f0eff */
[----:B-1----:R-:W3:Y:S04]  /*30430*/  LDL.LU R6, [R1+0x14] ;  /* 0x0000140001067983 */ /* 0x002ee80000300800 */
[----:B------:R0:W-:Y:S04]  /*30440*/  STL [R1+0x1a58], R10 ;  /* 0x001a580a01007387 */ /* 0x0001e80000100800 */
[----:B------:R-:W4:Y:S04]  /*30450*/  LDL.LU R7, [R1+0x10] ;  /* 0x0000100001077983 */ /* 0x000f280000300800 */
[----:B------:R1:W-:Y:S01]  /*30460*/  STL [R1+0x1a24], R8 ;  /* 0x001a240801007387 */ /* 0x0003e20000100800 */
[----:B0-----:R-:W-:-:S03]  /*30470*/  LEA R10, P6, R18, R25, 0x1 ;  /* 0x00000019120a7211 */ /* 0x001fc600078c08ff */
[----:B-1----:R-:W2:Y:S04]  /*30480*/  LDL.LU R8, [R1+0xc] ;  /* 0x00000c0001087983 */ /* 0x002ea80000300800 */
[----:B------:R0:W-:Y:S01]  /*30490*/  STL [R1+0x1a60], R10 ;  /* 0x001a600a01007387 */ /* 0x0001e20000100800 */
[-C--:B------:R-:W-:Y:S02]  /*304a0*/  LEA.HI.X.SX32 R22, R22, R4.reuse, 0x1, P4 ;  /* 0x0000000416167211 */ /* 0x080fe400020f0eff */
[----:B0-----:R-:W-:Y:S02]  /*304b0*/  LEA.HI.X.SX32 R10, R9, R4, 0x1, P5 ;  /* 0x00000004090a7211 */ /* 0x001fe400028f0eff */
[----:B------:R-:W2:Y:S04]  /*304c0*/  LDL.LU R9, [R1+0x8] ;  /* 0x0000080001097983 */ /* 0x000ea80000300800 */
[----:B------:R0:W-:Y:S02]  /*304d0*/  STL [R1+0x1a2c], R10 ;  /* 0x001a2c0a01007387 */ /* 0x0001e40000100800 */
[----:B0-----:R-:W-:-:S05]  /*304e0*/  LEA R10, P5, R17, R25, 0x1 ;  /* 0x00000019110a7211 */ /* 0x001fca00078a08ff */
[----:B------:R0:W-:Y:S01]  /*304f0*/  STL [R1+0x1a68], R10 ;  /* 0x001a680a01007387 */ /* 0x0001e20000100800 */
[----:B------:R-:W-:-:S03]  /*30500*/  LEA.HI.X.SX32 R24, R24, R4, 0x1, P3 ;  /* 0x0000000418187211 */ /* 0x000fc600018f0eff */
[----:B0-----:R-:W2:Y:S04]  /*30510*/  LDL.LU R10, [R1+0x4] ;  /* 0x00000400010a7983 */ /* 0x001ea80000300800 */
[----:B------:R5:W-:Y:S01]  /*30520*/  STL [R1+0x1a34], R22 ;  /* 0x001a341601007387 */ /* 0x000be20000100800 */
[-C--:B------:R-:W-:Y:S02]  /*30530*/  LEA.HI.X.SX32 R21, R21, R4.reuse, 0x1, P2 ;  /* 0x0000000415157211 */ /* 0x080fe400010f0eff */
[-C--:B------:R-:W-:Y:S02]  /*30540*/  LEA.HI.X.SX32 R20, R20, R4.reuse, 0x1, P1 ;  /* 0x0000000414147211 */ /* 0x080fe400008f0eff */
[----:B------:R-:W-:Y:S02]  /*30550*/  LEA.HI.X.SX32 R19, R19, R4, 0x1, P0 ;  /* 0x0000000413137211 */ /* 0x000fe400000f0eff */
[----:B-----5:R-:W-:-:S05]  /*30560*/  LEA R22, P4, R29, R25, 0x1 ;  /* 0x000000191d167211 */ /* 0x020fca00078808ff */
[----:B------:R0:W-:Y:S04]  /*30570*/  STL [R1+0x1a70], R22 ;  /* 0x001a701601007387 */ /* 0x0001e80000100800 */
[----:B0-----:R-:W5:Y:S04]  /*30580*/  LDL.LU R22, [R1+0x1d1c] ;  /* 0x001d1c0001167983 */ /* 0x001f680000300800 */
[----:B------:R0:W-:Y:S02]  /*30590*/  STL [R1+0x1a3c], R24 ;  /* 0x001a3c1801007387 */ /* 0x0001e40000100800 */
[----:B0-----:R-:W-:-:S05]  /*305a0*/  LEA R24, P3, R16, R25, 0x1 ;  /* 0x0000001910187211 */ /* 0x001fca00078608ff */
[----:B------:R0:W-:Y:S04]  /*305b0*/  STL [R1+0x1a78], R24 ;  /* 0x001a781801007387 */ /* 0x0001e80000100800 */
[----:B0-----:R-:W2:Y:S04]  /*305c0*/  LDL.LU R24, [R1+0x79c] ;  /* 0x00079c0001187983 */ /* 0x001ea80000300800 */
[----:B------:R0:W-:Y:S02]  /*305d0*/  STL [R1+0x1a44], R21 ;  /* 0x001a441501007387 */ /* 0x0001e40000100800 */
[----:B0-----:R-:W-:-:S05]  /*305e0*/  LEA R21, P2, R15, R25, 0x1 ;  /* 0x000000190f157211 */ /* 0x001fca00078408ff */
[----:B------:R0:W-:Y:S04]  /*305f0*/  STL [R1+0x1a80], R21 ;  /* 0x001a801501007387 */ /* 0x0001e80000100800 */
[----:B0-----:R-:W2:Y:S04]  /*30600*/  LDL.LU R21, [R1+0x1d18] ;  /* 0x001d180001157983 */ /* 0x001ea80000300800 */
[----:B------:R0:W-:Y:S01]  /*30610*/  STL [R1+0x1a4c], R20 ;  /* 0x001a4c1401007387 */ /* 0x0001e20000100800 */
[-C--:B------:R-:W-:Y:S02]  /*30620*/  LEA.HI.X.SX32 R18, R18, R4.reuse, 0x1, P6 ;  /* 0x0000000412127211 */ /* 0x080fe400030f0eff */
[----:B------:R-:W-:-:S02]  /*30630*/  LEA.HI.X.SX32 R17, R17, R4, 0x1, P5 ;  /* 0x0000000411117211 */ /* 0x000fc400028f0eff */
[----:B0-----:R-:W-:-:S05]  /*30640*/  LEA R20, P1, R14, R25, 0x1 ;  /* 0x000000190e147211 */ /* 0x001fca00078208ff */
[----:B------:R0:W-:Y:S04]  /*30650*/  STL [R1+0x1a88], R20 ;  /* 0x001a881401007387 */ /* 0x0001e80000100800 */
[----:B0-----:R-:W2:Y:S04]  /*30660*/  LDL.LU R20, [R1+0x1d14] ;  /* 0x001d140001147983 */ /* 0x001ea80000300800 */
[----:B------:R0:W-:Y:S02]  /*30670*/  STL [R1+0x1a54], R19 ;  /* 0x001a541301007387 */ /* 0x0001e40000100800 */
[----:B0-----:R-:W-:-:S05]  /*30680*/  LEA R19, P0, R13, R25, 0x1 ;  /* 0x000000190d137211 */ /* 0x001fca00078008ff */
[----:B------:R0:W-:Y:S04]  /*30690*/  STL [R1+0x1a90], R19 ;  /* 0x001a901301007387 */ /* 0x0001e80000100800 */
[----:B0-----:R-:W2:Y:S04]  /*306a0*/  LDL.LU R19, [R1+0x1d10] ;  /* 0x001d100001137983 */ /* 0x001ea80000300800 */
[----:B------:R0:W-:Y:S02]  /*306b0*/  STL [R1+0x1a5c], R18 ;  /* 0x001a5c1201007387 */ /* 0x0001e40000100800 */
[----:B0-----:R-:W-:-:S05]  /*306c0*/  LEA R18, P6, R3, R25, 0x1 ;  /* 0x0000001903127211 */ /* 0x001fca00078c08ff */
[----:B------:R0:W-:Y:S01]  /*306d0*/  STL [R1+0x1a98], R18 ;  /* 0x001a981201007387 */ /* 0x0001e20000100800 */
[----:B------:R-:W-:-:S03]  /*306e0*/  LEA.HI.X.SX32 R29, R29, R4, 0x1, P4 ;  /* 0x000000041d1d7211 */ /* 0x000fc600020f0eff */
[----:B0-----:R-:W2:Y:S04]  /*306f0*/  LDL.LU R18, [R1+0x1d0c] ;  /* 0x001d0c0001127983 */ /* 0x001ea80000300800 */
[----:B------:R0:W-:Y:S02]  /*30700*/  STL [R1+0x1a64], R17 ;  /* 0x001a641101007387 */ /* 0x0001e40000100800 */
[----:B0-----:R-:W-:-:S05]  /*30710*/  LEA R17, P5, R12, R25, 0x1 ;  /* 0x000000190c117211 */ /* 0x001fca00078a08ff */
[----:B------:R0:W-:Y:S04]  /*30720*/  STL [R1+0x1aa0], R17 ;  /* 0x001aa01101007387 */ /* 0x0001e80000100800 */
[----:B0-----:R-:W2:Y:S04]  /*30730*/  LDL.LU R17, [R1+0x1d08] ;  /* 0x001d080001117983 */ /* 0x001ea80000300800 */
[----:B------:R0:W-:Y:S02]  /*30740*/  STL [R1+0x1a6c], R29 ;  /* 0x001a6c1d01007387 */ /* 0x0001e40000100800 */
[----:B0-----:R-:W-:-:S05]  /*30750*/  LEA R29, P4, R28, R25, 0x1 ;  /* 0x000000191c1d7211 */ /* 0x001fca00078808ff */
[----:B------:R0:W-:Y:S04]  /*30760*/  STL [R1+0x1aa8], R29 ;  /* 0x001aa81d01007387 */ /* 0x0001e80000100800 */
[----:B0-----:R-:W2:Y:S01]  /*30770*/  LDL.LU R29, [R1+0x1d04] ;  /* 0x001d0400011d7983 */ /* 0x001ea20000300800 */
[-C--:B------:R-:W-:Y:S02]  /*30780*/  LEA.HI.X.SX32 R16, R16, R4.reuse, 0x1, P3 ;  /* 0x0000000410107211 */ /* 0x080fe400018f0eff */
[----:B------:R-:W-:-:S03]  /*30790*/  LEA.HI.X.SX32 R15, R15, R4, 0x1, P2 ;  /* 0x000000040f0f7211 */ /* 0x000fc600010f0eff */
[----:B------:R2:W-:Y:S01]  /*307a0*/  STL [R1+0x1a74], R16 ;  /* 0x001a741001007387 */ /* 0x0005e20000100800 */
[-C--:B------:R-:W-:Y:S02]  /*307b0*/  LEA.HI.X.SX32 R14, R14, R4.reuse, 0x1, P1 ;  /* 0x000000040e0e7211 */ /* 0x080fe400008f0eff */
[-C--:B------:R-:W-:Y:S02]  /*307c0*/  LEA.HI.X.SX32 R13, R13, R4.reuse, 0x1, P0 ;  /* 0x000000040d0d7211 */ /* 0x080fe400000f0eff */
[-C--:B------:R-:W-:Y:S02]  /*307d0*/  LEA.HI.X.SX32 R3, R3, R4.reuse, 0x1, P6 ;  /* 0x0000000403037211 */ /* 0x080fe400030f0eff */
[-C--:B------:R-:W-:Y:S02]  /*307e0*/  LEA.HI.X.SX32 R12, R12, R4.reuse, 0x1, P5 ;  /* 0x000000040c0c7211 */ /* 0x080fe400028f0eff */
[----:B------:R-:W-:Y:S02]  /*307f0*/  LEA.HI.X.SX32 R28, R28, R4, 0x1, P4 ;  /* 0x000000041c1c7211 */ /* 0x000fe400020f0eff */
[----:B--2---:R-:W-:-:S05]  /*30800*/  LEA R16, P3, R29, R25, 0x1 ;  /* 0x000000191d107211 */ /* 0x004fca00078608ff */
[----:B------:R0:W-:Y:S04]  /*30810*/  STL [R1+0x1b90], R16 ;  /* 0x001b901001007387 */ /* 0x0001e80000100800 */
[----:B0-----:R-:W2:Y:S04]  /*30820*/  LDL.LU R16, [R1+0x1d00] ;  /* 0x001d000001107983 */ /* 0x001ea80000300800 */
[----:B------:R0:W-:Y:S02]  /*30830*/  STL [R1+0x1a7c], R15 ;  /* 0x001a7c0f01007387 */ /* 0x0001e40000100800 */
[----:B0-----:R-:W-:-:S05]  /*30840*/  LEA R15, P2, R11, R25, 0x1 ;  /* 0x000000190b0f7211 */ /* 0x001fca00078408ff */
[----:B------:R0:W-:Y:S04]  /*30850*/  STL [R1+0x1ab0], R15 ;  /* 0x001ab00f01007387 */ /* 0x0001e80000100800 */
[----:B0-----:R-:W2:Y:S04]  /*30860*/  LDL.LU R15, [R1+0x1cfc] ;  /* 0x001cfc00010f7983 */ /* 0x001ea80000300800 */
[----:B------:R3:W-:Y:S02]  /*30870*/  STL [R1+0x1a84], R14 ;  /* 0x001a840e01007387 */ /* 0x0007e40000100800 */
[----:B---3--:R-:W-:-:S05]  /*30880*/  LEA R14, P1, R6, R25, 0x1 ;  /* 0x00000019060e7211 */ /* 0x008fca00078208ff */
[----:B------:R0:W-:Y:S04]  /*30890*/  STL [R1+0x1ab8], R14 ;  /* 0x001ab80e01007387 */ /* 0x0001e80000100800 */
[----:B0-----:R-:W3:Y:S04]  /*308a0*/  LDL.LU R14, [R1+0x1cf8] ;  /* 0x001cf800010e7983 */ /* 0x001ee80000300800 */
[----:B------:R4:W-:Y:S02]  /*308b0*/  STL [R1+0x1a8c], R13 ;  /* 0x001a8c0d01007387 */ /* 0x0009e40000100800 */
[----:B----4-:R-:W-:-:S05]  /*308c0*/  LEA R13, P0, R7, R25, 0x1 ;  /* 0x00000019070d7211 */ /* 0x010fca00078008ff */
[----:B------:R0:W-:Y:S04]  /*308d0*/  STL [R1+0x1ac0], R13 ;  /* 0x001ac00d01007387 */ /* 0x0001e80000100800 */
[----:B0-----:R-:W4:Y:S04]  /*308e0*/  LDL.LU R13, [R1+0x1cf4] ;  /* 0x001cf400010d7983 */ /* 0x001f280000300800 */
        /* <DEDUP_REMOVED lines=10> */
[----:B------:R0:W-:Y:S02]  /*30990*/  STL [R1+0x1ad8], R28 ;  /* 0x001ad81c01007387 */ /* 0x0001e40000100800 */
[----:B0-----:R-:W-:Y:S02]  /*309a0*/  LEA.HI.X.SX32 R28, R29, R4, 0x1, P3 ;  /* 0x000000041d1c7211 */ /* 0x001fe400018f0eff */
[----:B------:R-:W2:Y:S04]  /*309b0*/  LDL.LU R29, [R1] ;  /* 0x00000000011d7983 */ /* 0x000ea80000300800 */
[----:B------:R2:W-:Y:S02]  /*309c0*/  STL [R1+0x1b8c], R28 ;  /* 0x001b8c1c01007387 */ /* 0x0005e40000100800 */
[----:B--2---:R-:W-:-:S05]  /*309d0*/  LEA R28, P3, R29, R25, 0x1 ;  /* 0x000000191d1c7211 */ /* 0x004fca00078608ff */
[----:B------:R0:W-:Y:S04]  /*309e0*/  STL [R1+0x1ae0], R28 ;  /* 0x001ae01c01007387 */ /* 0x0001e80000100800 */
[----:B0-----:R-:W2:Y:S01]  /*309f0*/  LDL.LU R28, [R1+0x1ce8] ;  /* 0x001ce800011c7983 */ /* 0x001ea20000300800 */
[-C--:B------:R-:W-:Y:S02]  /*30a00*/  LEA.HI.X.SX32 R11, R11, R4.reuse, 0x1, P2 ;  /* 0x000000040b0b7211 */ /* 0x080fe400010f0eff */
[----:B------:R-:W-:-:S03]  /*30a10*/  LEA.HI.X.SX32 R6, R6, R4, 0x1, P1 ;  /* 0x0000000406067211 */ /* 0x000fc600008f0eff */
[----:B------:R2:W-:Y:S02]  /*30a20*/  STL [R1+0x1aac], R11 ;  /* 0x001aac0b01007387 */ /* 0x0005e40000100800 */
[----:B--2---:R-:W-:-:S05]  /*30a30*/  LEA R11, P2, R28, R25, 0x1 ;  /* 0x000000191c0b7211 */ /* 0x004fca00078408ff */
[----:B------:R0:W-:Y:S04]  /*30a40*/  STL [R1+0x1ae8], R11 ;  /* 0x001ae80b01007387 */ /* 0x0001e80000100800 */
[----:B0-----:R-:W2:Y:S04]  /*30a50*/  LDL.LU R11, [R1+0x1ce4] ;  /* 0x001ce400010b7983 */ /* 0x001ea80000300800 */
[----:B------:R0:W-:Y:S02]  /*30a60*/  STL [R1+0x1ab4], R6 ;  /* 0x001ab40601007387 */ /* 0x0001e40000100800 */
[----:B0-----:R-:W-:-:S05]  /*30a70*/  LEA R6, P1, R24, R25, 0x1 ;  /* 0x0000001918067211 */ /* 0x001fca00078208ff */
[----:B------:R0:W-:Y:S04]  /*30a80*/  STL [R1+0x1af0], R6 ;  /* 0x001af00601007387 */ /* 0x0001e80000100800 */
[----:B0-----:R-:W2:Y:S01]  /*30a90*/  LDL.LU R6, [R1+0x1ce0] ;  /* 0x001ce00001067983 */ /* 0x001ea20000300800 */
[----:B------:R-:W-:-:S05]  /*30aa0*/  LEA.HI.X.SX32 R7, R7, R4, 0x1, P0 ;  /* 0x0000000407077211 */ /* 0x000fca00000f0eff */
[----:B------:R2:W-:Y:S02]  /*30ab0*/  STL [R1+0x1abc], R7 ;  /* 0x001abc0701007387 */ /* 0x0005e40000100800 */
[----:B--2---:R-:W-:-:S05]  /*30ac0*/  LEA R7, P0, R6, R25, 0x1 ;  /* 0x0000001906077211 */ /* 0x004fca00078008ff */
        /* <DEDUP_REMOVED lines=17> */
[-C--:B------:R-:W-:Y:S02]  /*30be0*/  LEA.HI.X.SX32 R29, R29, R4.reuse, 0x1, P3 ;  /* 0x000000041d1d7211 */ /* 0x080fe400018f0eff */
[----:B------:R-:W-:-:S03]  /*30bf0*/  LEA.HI.X.SX32 R28, R28, R4, 0x1, P2 ;  /* 0x000000041c1c7211 */ /* 0x000fc600010f0eff */
[----:B------:R2:W-:Y:S01]  /*30c00*/  STL [R1+0x1adc], R29 ;  /* 0x001adc1d01007387 */ /* 0x0005e20000100800 */
[----:B------:R-:W-:Y:S01]  /*30c10*/  LEA.HI.X.SX32 R6, R6, R4, 0x1, P0 ;  /* 0x0000000406067211 */ /* 0x000fe200000f0eff */
[----:B------:R-:W-:Y:S02]  /*30c20*/  IMAD R23, R23, c[0x0][0x190], RZ ;  /* 0x0000640017177a24 */ /* 0x000fe400078e02ff */
[----:B------:R-:W-:Y:S02]  /*30c30*/  IMAD R26, R26, c[0x0][0x190], RZ ;  /* 0x000064001a1a7a24 */ /* 0x000fe400078e02ff */
[----:B------:R-:W-:Y:S02]  /*30c40*/  IMAD R27, R27, c[0x0][0x190], RZ ;  /* 0x000064001b1b7a24 */ /* 0x000fe400078e02ff */
[----:B------:R-:W-:Y:S02]  /*30c50*/  IMAD R0, R0, c[0x0][0x190], RZ ;  /* 0x0000640000007a24 */ /* 0x000fe400078e02ff */
[----:B------:R-:W-:Y:S01]  /*30c60*/  IMAD R2, R2, c[0x0][0x190], RZ ;  /* 0x0000640002027a24 */ /* 0x000fe200078e02ff */
[----:B--2---:R-:W-:-:S05]  /*30c70*/  LEA R29, P3, R10, R25, 0x1 ;  /* 0x000000190a1d7211 */ /* 0x004fca00078608ff */
[----:B------:R0:W-:Y:S04]  /*30c80*/  STL [R1+0x1b18], R29 ;  /* 0x001b181d01007387 */ /* 0x0001e80000100800 */
[----:B------:R1:W-:Y:S01]  /*30c90*/  STL [R1+0x1ae4], R28 ;  /* 0x001ae41c01007387 */ /* 0x0003e20000100800 */
[-C--:B0-----:R-:W-:Y:S02]  /*30ca0*/  LEA R29, P2, R11, R25.reuse, 0x1 ;  /* 0x000000190b1d7211 */ /* 0x081fe400078408ff */
[----:B-1----:R-:W-:Y:S02]  /*30cb0*/  LEA.HI.X.SX32 R28, R24, R4, 0x1, P1 ;  /* 0x00000004181c7211 */ /* 0x002fe400008f0eff */
[-C--:B------:R-:W-:Y:S01]  /*30cc0*/  LEA R24, P1, R12, R25.reuse, 0x1 ;  /* 0x000000190c187211 */ /* 0x080fe200078208ff */
[----:B------:R-:W-:Y:S04]  /*30cd0*/  STL [R1+0x1b20], R29 ;  /* 0x001b201d01007387 */ /* 0x000fe80000100800 */
[----:B------:R0:W-:Y:S04]  /*30ce0*/  STL [R1+0x1aec], R28 ;  /* 0x001aec1c01007387 */ /* 0x0001e80000100800 */
[----:B------:R1:W-:Y:S04]  /*30cf0*/  STL [R1+0x1b28], R24 ;  /* 0x001b281801007387 */ /* 0x0003e80000100800 */
[----:B------:R4:W-:Y:S01]  /*30d00*/  STL [R1+0x1af4], R6 ;  /* 0x001af40601007387 */ /* 0x0009e20000100800 */
[----:B0-----:R-:W-:-:S02]  /*30d10*/  LEA R28, P0, R3, R25, 0x1 ;  /* 0x00000019031c7211 */ /* 0x001fc400078008ff */
[-C--:B-1----:R-:W-:Y:S02]  /*30d20*/  LEA.HI.X.SX32 R24, R7, R4.reuse, 0x1, P6 ;  /* 0x0000000407187211 */ /* 0x082fe400030f0eff */
[----:B------:R-:W-:Y:S02]  /*30d30*/  LEA.HI.X.SX32 R7, R8, R4, 0x1, P5 ;  /* 0x0000000408077211 */ /* 0x000fe400028f0eff */
[-C--:B----4-:R-:W-:Y:S01]  /*30d40*/  LEA R6, P6, R13, R25.reuse, 0x1 ;  /* 0x000000190d067211 */ /* 0x090fe200078c08ff */
[----:B------:R-:W-:Y:S01]  /*30d50*/  STL [R1+0x1b30], R28 ;  /* 0x001b301c01007387 */ /* 0x000fe20000100800 */
[----:B---3--:R-:W-:-:S03]  /*30d60*/  LEA R8, P5, R14, R25, 0x1 ;  /* 0x000000190e087211 */ /* 0x008fc600078a08ff */
[----:B------:R-:W-:Y:S04]  /*30d70*/  STL [R1+0x1afc], R24 ;  /* 0x001afc1801007387 */ /* 0x000fe80000100800 */
[----:B------:R0:W-:Y:S04]  /*30d80*/  STL [R1+0x1b38], R6 ;  /* 0x001b380601007387 */ /* 0x0001e80000100800 */
[----:B------:R1:W-:Y:S01]  /*30d90*/  STL [R1+0x1b04], R7 ;  /* 0x001b040701007387 */ /* 0x0003e20000100800 */
[----:B0-----:R-:W-:-:S03]  /*30da0*/  LEA.HI.X.SX32 R6, R9, R4, 0x1, P4 ;  /* 0x0000000409067211 */ /* 0x001fc600020f0eff */
[----:B------:R0:W-:Y:S01]  /*30db0*/  STL [R1+0x1b40], R8 ;  /* 0x001b400801007387 */ /* 0x0001e20000100800 */
[----:B-1----:R-:W-:-:S03]  /*30dc0*/  LEA R7, P4, R15, R25, 0x1 ;  /* 0x000000190f077211 */ /* 0x002fc600078808ff */
[----:B------:R1:W-:Y:S04]  /*30dd0*/  STL [R1+0x1b0c], R6 ;  /* 0x001b0c0601007387 */ /* 0x0003e80000100800 */
[----:B------:R2:W-:Y:S01]  /*30de0*/  STL [R1+0x1b48], R7 ;  /* 0x001b480701007387 */ /* 0x0005e20000100800 */
[----:B0-----:R-:W-:Y:S02]  /*30df0*/  LEA.HI.X.SX32 R8, R10, R4, 0x1, P3 ;  /* 0x000000040a087211 */ /* 0x001fe400018f0eff */
[----:B-1----:R-:W-:-:S03]  /*30e00*/  LEA R6, P3, R16, R25, 0x1 ;  /* 0x0000001910067211 */ /* 0x002fc600078608ff */
[----:B------:R0:W-:Y:S01]  /*30e10*/  STL [R1+0x1b14], R8 ;  /* 0x001b140801007387 */ /* 0x0001e20000100800 */
[----:B--2---:R-:W-:-:S03]  /*30e20*/  LEA.HI.X.SX32 R7, R11, R4, 0x1, P2 ;  /* 0x000000040b077211 */ /* 0x004fc600010f0eff */
[----:B------:R1:W-:Y:S01]  /*30e30*/  STL [R1+0x1b50], R6 ;  /* 0x001b500601007387 */ /* 0x0003e20000100800 */
[----:B------:R-:W-:-:S03]  /*30e40*/  LEA.HI.X.SX32 R3, R3, R4, 0x1, P0 ;  /* 0x0000000403037211 */ /* 0x000fc600000f0eff */
[----:B------:R2:W-:Y:S01]  /*30e50*/  STL [R1+0x1b1c], R7 ;  /* 0x001b1c0701007387 */ /* 0x0005e20000100800 */
[----:B0-----:R-:W-:Y:S02]  /*30e60*/  LEA R8, P2, R17, R25, 0x1 ;  /* 0x0000001911087211 */ /* 0x001fe400078408ff */
[----:B-1----:R-:W-:-:S03]  /*30e70*/  LEA.HI.X.SX32 R6, R12, R4, 0x1, P1 ;  /* 0x000000040c067211 */ /* 0x002fc600008f0eff */
[----:B------:R-:W-:Y:S01]  /*30e80*/  STL [R1+0x1b58], R8 ;  /* 0x001b580801007387 */ /* 0x000fe20000100800 */
[----:B--2---:R-:W-:-:S03]  /*30e90*/  LEA R7, P1, R18, R25, 0x1 ;  /* 0x0000001912077211 */ /* 0x004fc600078208ff */
[----:B------:R0:W-:Y:S04]  /*30ea0*/  STL [R1+0x1b24], R6 ;  /* 0x001b240601007387 */ /* 0x0001e80000100800 */
[----:B------:R1:W-:Y:S04]  /*30eb0*/  STL [R1+0x1b60], R7 ;  /* 0x001b600701007387 */ /* 0x0003e80000100800 */
[----:B------:R2:W-:Y:S01]  /*30ec0*/  STL [R1+0x1b2c], R3 ;  /* 0x001b2c0301007387 */ /* 0x0005e20000100800 */
[----:B0-----:R-:W-:Y:S02]  /*30ed0*/  LEA R6, P0, R19, R25, 0x1 ;  /* 0x0000001913067211 */ /* 0x001fe400078008ff */
[----:B-1----:R-:W-:-:S03]  /*30ee0*/  LEA.HI.X.SX32 R7, R13, R4, 0x1, P6 ;  /* 0x000000040d077211 */ /* 0x002fc600030f0eff */
[----:B------:R0:W-:Y:S01]  /*30ef0*/  STL [R1+0x1b68], R6 ;  /* 0x001b680601007387 */ /* 0x0001e20000100800 */
[----:B--2---:R-:W-:-:S03]  /*30f00*/  LEA R3, P6, R20, R25, 0x1 ;  /* 0x0000001914037211 */ /* 0x004fc600078c08ff */
[----:B------:R1:W-:Y:S04]  /*30f10*/  STL [R1+0x1b34], R7 ;  /* 0x001b340701007387 */ /* 0x0003e80000100800 */
[----:B------:R-:W2:Y:S01]  /*30f20*/  LDL.LU R29, [R1+0x84c] ;  /* 0x00084c00011d7983 */ /* 0x000ea20000300800 */
[----:B0-----:R-:W-:-:S03]  /*30f30*/  LEA.HI.X.SX32 R6, R14, R4, 0x1, P5 ;  /* 0x000000040e067211 */ /* 0x001fc600028f0eff */
[----:B------:R0:W-:Y:S01]  /*30f40*/  STL [R1+0x1b70], R3 ;  /* 0x001b700301007387 */ /* 0x0001e20000100800 */
[----:B-1----:R-:W-:-:S03]  /*30f50*/  LEA.HI.X.SX32 R7, R15, R4, 0x1, P4 ;  /* 0x000000040f077211 */ /* 0x002fc600020f0eff */
[----:B------:R5:W-:Y:S01]  /*30f60*/  STL [R1+0x1b3c], R6 ;  /* 0x001b3c0601007387 */ /* 0x000be20000100800 */
[-C--:B0-----:R-:W-:Y:S02]  /*30f70*/  LEA R3, P5, R21, R25.reuse, 0x1 ;  /* 0x0000001915037211 */ /* 0x081fe400078a08ff */
[----:B-----5:R-:W-:-:S03]  /*30f80*/  LEA R6, P4, R22, R25, 0x1 ;  /* 0x0000001916067211 */ /* 0x020fc600078808ff */
[----:B------:R0:W-:Y:S04]  /*30f90*/  STL [R1+0x1b74], R3 ;  /* 0x001b740301007387 */ /* 0x0001e80000100800 */
[----:B------:R1:W-:Y:S01]  /*30fa0*/  STL [R1+0x1b44], R7 ;  /* 0x001b440701007387 */ /* 0x0003e20000100800 */
[----:B0-----:R-:W-:-:S03]  /*30fb0*/  LEA.HI.X.SX32 R3, R16, R4, 0x1, P3 ;  /* 0x0000000410037211 */ /* 0x001fc600018f0eff */
[----:B------:R0:W-:Y:S01]  /*30fc0*/  STL [R1+0x1b78], R6 ;  /* 0x001b780601007387 */ /* 0x0001e20000100800 */
[----:B-1----:R-:W-:-:S03]  /*30fd0*/  LEA R7, P3, R23, R25, 0x1 ;  /* 0x0000001917077211 */ /* 0x002fc600078608ff */
        /* <DEDUP_REMOVED lines=16> */
[----:B------:R-:W3:Y:S04]  /*310e0*/  LDL.LU R10, [R1+0x85c] ;  /* 0x00085c00010a7983 */ /* 0x000ee80000300800 */
[----:B------:R-:W-:Y:S04]  /*310f0*/  STL [R1+0x1b6c], R6 ;  /* 0x001b6c0601007387 */ /* 0x000fe80000100800 */
[----:B------:R-:W4:Y:S01]  /*31100*/  LDL.LU R11, [R1+0x824] ;  /* 0x00082400010b7983 */ /* 0x000f220000300800 */
[----:B0-----:R-:W-:-:S03]  /*31110*/  LEA.HI.X.SX32 R7, R22, R4, 0x1, P4 ;  /* 0x0000000416077211 */ /* 0x001fc600020f0eff */
[----:B------:R0:W-:Y:S02]  /*31120*/  STL [R1+0xbb0], R3 ;  /* 0x000bb00301007387 */ /* 0x0001e40000100800 */
[----:B0-----:R-:W-:-:S05]  /*31130*/  LEA.HI.X.SX32 R3, R21, R4, 0x1, P5 ;  /* 0x0000000415037211 */ /* 0x001fca00028f0eff */
[----:B------:R0:W-:Y:S04]  /*31140*/  STL [R1+0xb98], R3 ;  /* 0x000b980301007387 */ /* 0x0001e80000100800 */
[----:B------:R-:W-:Y:S01]  /*31150*/  STL [R1+0xb9c], R7 ;  /* 0x000b9c0701007387 */ /* 0x000fe20000100800 */
[----:B0-----:R-:W-:-:S03]  /*31160*/  LEA.HI.X.SX32 R3, R26, R4, 0x1, P2 ;  /* 0x000000041a037211 */ /* 0x001fc600010f0eff */
[----:B------:R-:W5:Y:S01]  /*31170*/  LDL.LU R26, [R1+0x850] ;  /* 0x00085000011a7983 */ /* 0x000f620000300800 */
[----:B------:R-:W-:-:S05]  /*31180*/  LEA.HI.X.SX32 R6, R23, R4, 0x1, P3 ;  /* 0x0000000417067211 */ /* 0x000fca00018f0eff */
[----:B------:R-:W-:Y:S04]  /*31190*/  STL [R1+0xba0], R6 ;  /* 0x000ba00601007387 */ /* 0x000fe80000100800 */
[----:B------:R-:W4:Y:S04]  /*311a0*/  LDL.LU R23, [R1+0x818] ;  /* 0x0008180001177983 */ /* 0x000f280000300800 */
[----:B------:R-:W0:Y:S01]  /*311b0*/  S2R R28, SR_TID.X ;  /* 0x00000000001c7919 */ /* 0x000e220000002100 */
[----:B------:R-:W-:-:S03]  /*311c0*/  LEA.HI.X.SX32 R0, R0, R4, 0x1, P0 ;  /* 0x0000000400007211 */ /* 0x000fc600000f0eff */
[----:B------:R1:W-:Y:S02]  /*311d0*/  STL [R1+0xba4], R3 ;  /* 0x000ba40301007387 */ /* 0x0003e40000100800 */
[----:B-1----:R-:W-:-:S05]  /*311e0*/  LEA.HI.X.SX32 R3, R27, R4, 0x1, P1 ;  /* 0x000000041b037211 */ /* 0x002fca00008f0eff */
[----:B------:R-:W-:Y:S04]  /*311f0*/  STL [R1+0xba8], R3 ;  /* 0x000ba80301007387 */ /* 0x000fe80000100800 */
[----:B------:R1:W-:Y:S04]  /*31200*/  STL [R1+0xbac], R0 ;  /* 0x000bac0001007387 */ /* 0x0003e80000100800 */
[----:B------:R-:W4:Y:S01]  /*31210*/  LDL.LU R12, [R1+0x814] ;  /* 0x00081400010c7983 */ /* 0x000f220000300800 */
[----:B0-----:R-:W-:-:S03]  /*31220*/  SHF.R.U32.HI R7, RZ, 0x6, R28 ;  /* 0x00000006ff077819 */ /* 0x001fc6000001161c */
[----:B------:R-:W4:Y:S01]  /*31230*/  LDL.LU R13, [R1+0x81c] ;  /* 0x00081c00010d7983 */ /* 0x000f220000300800 */
[----:B-1----:R-:W-:Y:S02]  /*31240*/  LEA.HI.X.SX32 R0, R2, R4, 0x1, P6 ;  /* 0x0000000402007211 */ /* 0x002fe400030f0eff */
[----:B------:R-:W-:-:S03]  /*31250*/  SGXT.U32 R7, R7, 0x1 ;  /* 0x000000010707781a */ /* 0x000fc60000000000 */
[----:B------:R0:W-:Y:S01]  /*31260*/  STL [R1+0x994], R0 ;  /* 0x0009940001007387 */ /* 0x0001e20000100800 */
[----:B------:R-:W-:-:S03]  /*31270*/  LOP3.LUT R28, R7, 0x7e, RZ, 0xfc, !PT ;  /* 0x0000007e071c7812 */ /* 0x000fc600078efcff */
[----:B------:R-:W4:Y:S01]  /*31280*/  LDL.LU R22, [R1+0x820] ;  /* 0x0008200001167983 */ /* 0x000f220000300800 */
[C---:B------:R-:W-:Y:S01]  /*31290*/  LOP3.LUT R8, R7.reuse, 0x7e, RZ, 0xfc, !PT ;  /* 0x0000007e07087812 */ /* 0x040fe200078efcff */
[----:B------:R-:W-:Y:S02]  /*312a0*/  IMAD.MOV R6, RZ, RZ, -c[0x0][0x188] ;  /* 0x80006200ff067624 */ /* 0x000fe400078e02ff */
[----:B------:R-:W4:Y:S01]  /*312b0*/  LDL.LU R14, [R1+0x828] ;  /* 0x00082800010e7983 */ /* 0x000f220000300800 */
[----:B------:R-:W-:Y:S02]  /*312c0*/  IMAD R28, R28, c[0x0][0x188], RZ ;  /* 0x000062001c1c7a24 */ /* 0x000fe400078e02ff */
[----:B------:R-:W-:Y:S01]  /*312d0*/  IMAD R8, R8, c[0x0][0x188], RZ ;  /* 0x0000620008087a24 */ /* 0x000fe200078e02ff */
[----:B------:R-:W4:Y:S01]  /*312e0*/  LDL.LU R15, [R1+0x82c] ;  /* 0x00082c00010f7983 */ /* 0x000f220000300800 */
[----:B------:R-:W-:Y:S02]  /*312f0*/  IMAD R20, R7, c[0x0][0x188], RZ ;  /* 0x0000620007147a24 */ /* 0x000fe400078e02ff */
[----:B------:R-:W-:Y:S01]  /*31300*/  IMAD R28, R6, 0x2, R28 ;  /* 0x00000002061c7824 */ /* 0x000fe200078e021c */
[----:B------:R-:W4:Y:S01]  /*31310*/  LDL.LU R21, [R1+0x830] ;  /* 0x0008300001157983 */ /* 0x000f220000300800 */
[----:B--2---:R-:W-:-:S04]  /*31320*/  LEA R2, P0, R29, c[0x0][0x160], 0x1 ;  /* 0x000058001d027a11 */ /* 0x004fc800078008ff */
[----:B0-----:R-:W-:Y:S02]  /*31330*/  LEA.HI.X.SX32 R0, R29, c[0x0][0x164], 0x1, P0 ;  /* 0x000059001d007a11 */ /* 0x001fe400000f0eff */
[----:B------:R-:W-:-:S05]  /*31340*/  LOP3.LUT R29, R7, 0x7e, RZ, 0xfc, !PT ;  /* 0x0000007e071d7812 */ /* 0x000fca00078efcff */
[----:B------:R-:W-:Y:S01]  /*31350*/  IMAD R29, R29, c[0x0][0x188], RZ ;  /* 0x000062001d1d7a24 */ /* 0x000fe200078e02ff */
[----:B------:R-:W-:-:S03]  /*31360*/  LEA R7, P1, R8, R2, 0x1 ;  /* 0x0000000208077211 */ /* 0x000fc600078208ff */
[----:B------:R-:W-:-:S04]  /*31370*/  IMAD R29, R6, 0x2, R29 ;  /* 0x00000002061d7824 */ /* 0x000fc800078e021d */
[----:B------:R-:W-:Y:S01]  /*31380*/  IMAD R29, R6, 0x2, R29 ;  /* 0x00000002061d7824 */ /* 0x000fe200078e021d */
[-C--:B------:R-:W-:Y:S01]  /*31390*/  LEA R6, P2, R28, R2.reuse, 0x1 ;  /* 0x000000021c067211 */ /* 0x080fe200078408ff */
[----:B------:R0:W-:Y:S04]  /*313a0*/  STL [R1+0x99c], R7 ;  /* 0x00099c0701007387 */ /* 0x0001e80000100800 */
[----:B------:R-:W-:Y:S04]  /*313b0*/  STL [R1+0x9a4], R6 ;  /* 0x0009a40601007387 */ /* 0x000fe80000100800 */
[----:B------:R-:W2:Y:S01]  /*313c0*/  LDL.LU R16, [R1+0x838] ;  /* 0x0008380001107983 */ /* 0x000ea20000300800 */
[----:B0-----:R-:W-:-:S05]  /*313d0*/  LEA R7, P5, R29, R2, 0x1 ;  /* 0x000000021d077211 */ /* 0x001fca00078a08ff */
[----:B------:R3:W-:Y:S04]  /*313e0*/  STL [R1+0x9ac], R7 ;  /* 0x0009ac0701007387 */ /* 0x0007e80000100800 */
[----:B------:R-:W2:Y:S01]  /*313f0*/  LDL.LU R17, [R1+0x834] ;  /* 0x0008340001117983 */ /* 0x000ea20000300800 */
[-C--:B---3--:R-:W-:Y:S02]  /*31400*/  LEA R7, P3, R10, R2.reuse, 0x1 ;  /* 0x000000020a077211 */ /* 0x088fe400078608ff */
[----:B-----5:R-:W-:-:S05]  /*31410*/  LEA R9, P4, R26, R2, 0x1 ;  /* 0x000000021a097211 */ /* 0x020fca00078808ff */
[----:B------:R4:W-:Y:S04]  /*31420*/  STL [R1+0x9b4], R9 ;  /* 0x0009b40901007387 */ /* 0x0009e80000100800 */
[----:B------:R-:W3:Y:S01]  /*31430*/  LDL.LU R25, [R1+0x83c] ;  /* 0x00083c0001197983 */ /* 0x000ee20000300800 */
[----:B----4-:R-:W-:-:S03]  /*31440*/  LEA R9, P0, R11, R2, 0x1 ;  /* 0x000000020b097211 */ /* 0x010fc600078008ff */
[----:B------:R-:W-:Y:S04]  /*31450*/  STL [R1+0x9bc], R7 ;  /* 0x0009bc0701007387 */ /* 0x000fe80000100800 */
[----:B------:R0:W-:Y:S04]  /*31460*/  STL [R1+0x9c4], R9 ;  /* 0x0009c40901007387 */ /* 0x0001e80000100800 */
[----:B------:R-:W4:Y:S01]  /*31470*/  LDL.LU R18, [R1+0x848] ;  /* 0x0008480001127983 */ /* 0x000f220000300800 */
[----:B0-----:R-:W-:Y:S02]  /*31480*/  LEA.HI.X.SX32 R9, R8, R0, 0x1, P1 ;  /* 0x0000000008097211 */ /* 0x001fe400008f0eff */
[----:B------:R-:W-:-:S03]  /*31490*/  LEA R8, P1, R23, R2, 0x1 ;  /* 0x0000000217087211 */ /* 0x000fc600078208ff */
[----:B------:R0:W-:Y:S04]  /*314a0*/  STL [R1+0x998], R9 ;  /* 0x0009980901007387 */ /* 0x0001e80000100800 */
[----:B------:R-:W5:Y:S04]  /*314b0*/  LDL.LU R19, [R1+0x840] ;  /* 0x0008400001137983 */ /* 0x000f680000300800 */
[----:B------:R-:W-:Y:S01]  /*314c0*/  STL [R1+0x9cc], R8 ;  /* 0x0009cc0801007387 */ /* 0x000fe20000100800 */
[----:B0-----:R-:W-:-:S03]  /*314d0*/  LEA.HI.X.SX32 R9, R28, R0, 0x1, P2 ;  /* 0x000000001c097211 */ /* 0x001fc600010f0eff */
[----:B------:R-:W5:Y:S04]  /*314e0*/  LDL.LU R28, [R1+0x844] ;  /* 0x00084400011c7983 */ /* 0x000f680000300800 */
[----:B------:R0:W-:Y:S02]  /*314f0*/  STL [R1+0x9a0], R9 ;  /* 0x0009a00901007387 */ /* 0x0001e40000100800 */
[----:B0-----:R-:W-:Y:S02]  /*31500*/  LEA.HI.X.SX32 R9, R29, R0, 0x1, P5 ;  /* 0x000000001d097211 */ /* 0x001fe400028f0eff */
[----:B------:R-:W5:Y:S01]  /*31510*/  LDL.LU R29, [R1+0x80c] ;  /* 0x00080c00011d7983 */ /* 0x000f620000300800 */
[----:B------:R-:W-:-:S05]  /*31520*/  LEA R27, P2, R12, R2, 0x1 ;  /* 0x000000020c1b7211 */ /* 0x000fca00078408ff */
[----:B------:R0:W-:Y:S04]  /*31530*/  STL [R1+0x9d4], R27 ;  /* 0x0009d41b01007387 */ /* 0x0001e80000100800 */
[----:B------:R-:W-:Y:S01]  /*31540*/  STL [R1+0x9a8], R9 ;  /* 0x0009a80901007387 */ /* 0x000fe20000100800 */
[----:B0-----:R-:W-:-:S05]  /*31550*/  LEA R27, P5, R13, R2, 0x1 ;  /* 0x000000020d1b7211 */ /* 0x001fca00078a08ff */
[----:B------:R0:W-:Y:S02]  /*31560*/  STL [R1+0x9dc], R27 ;  /* 0x0009dc1b01007387 */ /* 0x0001e40000100800 */
[----:B0-----:R-:W-:Y:S02]  /*31570*/  LEA.HI.X.SX32 R27, R26, R0, 0x1, P4 ;  /* 0x000000001a1b7211 */ /* 0x001fe400020f0eff */
[----:B------:R-:W-:-:S03]  /*31580*/  LEA R26, P4, R22, R2, 0x1 ;  /* 0x00000002161a7211 */ /* 0x000fc600078808ff */
[----:B------:R0:W-:Y:S04]  /*31590*/  STL [R1+0x9b0], R27 ;  /* 0x0009b01b01007387 */ /* 0x0001e80000100800 */
[----:B------:R1:W-:Y:S01]  /*315a0*/  STL [R1+0x9e4], R26 ;  /* 0x0009e41a01007387 */ /* 0x0003e20000100800 */
[----:B0-----:R-:W-:Y:S02]  /*315b0*/  LEA.HI.X.SX32 R27, R10, R0, 0x1, P3 ;  /* 0x000000000a1b7211 */ /* 0x001fe400018f0eff */
[----:B-1----:R-:W-:-:S03]  /*315c0*/  LEA R26, P3, R14, R2, 0x1 ;  /* 0x000000020e1a7211 */ /* 0x002fc600078608ff */
[----:B------:R0:W-:Y:S04]  /*315d0*/  STL [R1+0x9b8], R27 ;  /* 0x0009b81b01007387 */ /* 0x0001e80000100800 */
[----:B------:R1:W-:Y:S01]  /*315e0*/  STL [R1+0x9ec], R26 ;  /* 0x0009ec1a01007387 */ /* 0x0003e20000100800 */
[----:B0-----:R-:W-:Y:S02]  /*315f0*/  LEA.HI.X.SX32 R27, R11, R0, 0x1, P0 ;  /* 0x000000000b1b7211 */ /* 0x001fe400000f0eff */
[----:B-1----:R-:W-:-:S03]  /*31600*/  LEA R26, P0, R15, R2, 0x1 ;  /* 0x000000020f1a7211 */ /* 0x002fc600078008ff */
[----:B------:R0:W-:Y:S04]  /*31610*/  STL [R1+0x9c0], R27 ;  /* 0x0009c01b01007387 */ /* 0x0001e80000100800 */
[----:B------:R1:W-:Y:S01]  /*31620*/  STL [R1+0xa08], R26 ;  /* 0x000a081a01007387 */ /* 0x0003e20000100800 */
[-C--:B0-----:R-:W-:Y:S02]  /*31630*/  LEA.HI.X.SX32 R27, R23, R0.reuse, 0x1, P1 ;  /* 0x00000000171b7211 */ /* 0x081fe400008f0eff */
[----:B------:R-:W-:Y:S02]  /*31640*/  LEA.HI.X.SX32 R23, R12, R0, 0x1, P2 ;  /* 0x000000000c177211 */ /* 0x000fe400010f0eff */
[----:B-1----:R-:W-:Y:S01]  /*31650*/  LEA R26, P1, R21, R2, 0x1 ;  /* 0x00000002151a7211 */ /* 0x002fe200078208ff */
[----:B------:R-:W-:Y:S04]  /*31660*/  STL [R1+0x9c8], R27 ;  /* 0x0009c81b01007387 */ /* 0x000fe80000100800 */
[----:B------:R0:W-:Y:S04]  /*31670*/  STL [R1+0xa10], R26 ;  /* 0x000a101a01007387 */ /* 0x0001e80000100800 */
[----:B------:R1:W-:Y:S01]  /*31680*/  STL [R1+0x9d0], R23 ;  /* 0x0009d01701007387 */ /* 0x0003e20000100800 */
[----:B0-----:R-:W-:Y:S01]  /*31690*/  LEA.HI.X.SX32 R26, R13, R0, 0x1, P5 ;  /* 0x000000000d1a7211 */ /* 0x001fe200028f0eff */
[----:B------:R-:W-:-:S04]  /*316a0*/  IMAD.MOV R24, RZ, RZ, -c[0x0][0x188] ;  /* 0x80006200ff187624 */ /* 0x000fc800078e02ff */
[----:B------:R-:W-:-:S04]  /*316b0*/  IMAD R3, R24, 0x2, R5 ;  /* 0x0000000218037824 */ /* 0x000fc800078e0205 */
[----:B------:R-:W-:Y:S01]  /*316c0*/  IMAD R4, R24, 0x2, R3 ;  /* 0x0000000218047824 */ /* 0x000fe200078e0203 */
[----:B--2---:R-:W-:-:S05]  /*316d0*/  LEA R27, P2, R16, R2, 0x1 ;  /* 0x00000002101b7211 */ /* 0x004fca00078408ff */
[----:B------:R-:W-:Y:S01]  /*316e0*/  STL [R1+0xa18], R27 ;  /* 0x000a181b01007387 */ /* 0x000fe20000100800 */
[----:B-1----:R-:W-:-:S03]  /*316f0*/  LEA R23, P5, R17, R2, 0x1 ;  /* 0x0000000211177211 */ /* 0x002fc600078a08ff */
[----:B------:R0:W-:Y:S04]  /*31700*/  STL [R1+0x9d8], R26 ;  /* 0x0009d81a01007387 */ /* 0x0001e80000100800 */
[----:B------:R3:W-:Y:S01]  /*31710*/  STL [R1+0xa20], R23 ;  /* 0x000a201701007387 */ /* 0x0007e20000100800 */
[-C--:B0-----:R-:W-:Y:S02]  /*31720*/  LEA.HI.X.SX32 R26, R22, R0.reuse, 0x1, P4 ;  /* 0x00000000161a7211 */ /* 0x081fe400020f0eff */
[----:B------:R-:W-:-:S03]  /*31730*/  LEA.HI.X.SX32 R22, R14, R0, 0x1, P3 ;  /* 0x000000000e167211 */ /* 0x000fc600018f0eff */
[----:B------:R4:W-:Y:S01]  /*31740*/  STL [R1+0x9e0], R26 ;  /* 0x0009e01a01007387 */ /* 0x0009e20000100800 */
[----:B------:R-:W-:-:S04]  /*31750*/  IMAD R6, R24, 0x2, R4 ;  /* 0x0000000218067824 */ /* 0x000fc800078e0204 */
[----:B------:R-:W-:-:S04]  /*31760*/  IMAD R7, R24, 0x2, R6 ;  /* 0x0000000218077824 */ /* 0x000fc800078e0206 */
[----:B------:R-:W-:-:S04]  /*31770*/  IMAD R8, R24, 0x2, R7 ;  /* 0x0000000218087824 */ /* 0x000fc800078e0207 */
[----:B------:R-:W-:Y:S01]  /*31780*/  IMAD R9, R24, 0x2, R8 ;  /* 0x0000000218097824 */ /* 0x000fe200078e0208 */
[----:B---3--:R-:W-:-:S05]  /*31790*/  LEA R23, P4, R25, R2, 0x1 ;  /* 0x0000000219177211 */ /* 0x008fca00078808ff */
[----:B------:R0:W-:Y:S04]  /*317a0*/  STL [R1+0xa28], R23 ;  /* 0x000a281701007387 */ /* 0x0001e80000100800 */
[----:B------:R5:W-:Y:S01]  /*317b0*/  STL [R1+0x9e8], R22 ;  /* 0x0009e81601007387 */ /* 0x000be20000100800 */
[----:B----4-:R-:W-:Y:S02]  /*317c0*/  LEA R26, P3, R18, R2, 0x1 ;  /* 0x00000002121a7211 */ /* 0x010fe400078608ff */
[----:B0-----:R-:W-:-:S03]  /*317d0*/  LEA.HI.X.SX32 R23, R15, R0, 0x1, P0 ;  /* 0x000000000f177211 */ /* 0x001fc600000f0eff */
[----:B------:R-:W-:Y:S04]  /*317e0*/  STL [R1+0xa30], R26 ;  /* 0x000a301a01007387 */ /* 0x000fe80000100800 */
[----:B------:R0:W-:Y:S01]  /*317f0*/  STL [R1+0x9f0], R23 ;  /* 0x0009f01701007387 */ /* 0x0001e20000100800 */
[----:B-----5:R-:W-:Y:S02]  /*31800*/  LEA R22, P0, R19, R2, 0x1 ;  /* 0x0000000213167211 */ /* 0x020fe400078008ff */
[----:B0-----:R-:W-:-:S03]  /*31810*/  LEA.HI.X.SX32 R23, R21, R0, 0x1, P1 ;  /* 0x0000000015177211 */ /* 0x001fc600008f0eff */
[----:B------:R0:W-:Y:S01]  /*31820*/  STL [R1+0xa38], R22 ;  /* 0x000a381601007387 */ /* 0x0001e20000100800 */
[----:B------:R-:W-:-:S03]  /*31830*/  LEA.HI.X.SX32 R21, R16, R0, 0x1, P2 ;  /* 0x0000000010157211 */ /* 0x000fc600010f0eff */
[----:B------:R1:W-:Y:S01]  /*31840*/  STL [R1+0xa0c], R23 ;  /* 0x000a0c1701007387 */ /* 0x0003e20000100800 */
[----:B0-----:R-:W-:-:S05]  /*31850*/  LEA R22, P1, R28, R2, 0x1 ;  /* 0x000000021c167211 */ /* 0x001fca00078208ff */
[----:B------:R0:W-:Y:S01]  /*31860*/  STL [R1+0xa40], R22 ;  /* 0x000a401601007387 */ /* 0x0001e20000100800 */
[----:B-1----:R-:W-:-:S03]  /*31870*/  LEA R23, P2, R29, R2, 0x1 ;  /* 0x000000021d177211 */ /* 0x002fc600078408ff */
        /* <DEDUP_REMOVED lines=10> */
[----:B------:R1:W-:Y:S04]  /*31920*/  STL [R1+0xa58], R22 ;  /* 0x000a581601007387 */ /* 0x0003e80000100800 */
[----:B------:R2:W-:Y:S01]  /*31930*/  STL [R1+0xa2c], R21 ;  /* 0x000a2c1501007387 */ /* 0x0005e20000100800 */
[----:B0-----:R-:W-:Y:S02]  /*31940*/  LEA R23, P3, R20, R2, 0x1 ;  /* 0x0000000214177211 */ /* 0x001fe400078608ff */
[----:B-1----:R-:W-:-:S03]  /*31950*/  LEA.HI.X.SX32 R22, R19, R0, 0x1, P0 ;  /* 0x0000000013167211 */ /* 0x002fc600000f0eff */
[----:B------:R0:W-:Y:S01]  /*31960*/  STL [R1+0xb94], R23 ;  /* 0x000b941701007387 */ /* 0x0001e20000100800 */
[----:B--2---:R-:W-:-:S03]  /*31970*/  LEA.HI.X.SX32 R21, R28, R0, 0x1, P1 ;  /* 0x000000001c157211 */ /* 0x004fc600008f0eff */
[----:B------:R1:W-:Y:S04]  /*31980*/  STL [R1+0xa34], R22 ;  /* 0x000a341601007387 */ /* 0x0003e80000100800 */
[----:B------:R2:W-:Y:S01]  /*31990*/  STL [R1+0xa3c], R21 ;  /* 0x000a3c1501007387 */ /* 0x0005e20000100800 */
[----:B0-----:R-:W-:Y:S02]  /*319a0*/  LEA.HI.X.SX32 R23, R29, R0, 0x1, P2 ;  /* 0x000000001d177211 */ /* 0x001fe400010f0eff */
[----:B-1----:R-:W-:Y:S02]  /*319b0*/  LEA R22, P0, R4, R2, 0x1 ;  /* 0x0000000204167211 */ /* 0x002fe400078008ff */
[-C--:B--2---:R-:W-:Y:S01]  /*319c0*/  LEA.HI.X.SX32 R21, R5, R0.reuse, 0x1, P5 ;  /* 0x0000000005157211 */ /* 0x084fe200028f0eff */
[----:B------:R-:W-:Y:S01]  /*319d0*/  STL [R1+0xa44], R23 ;  /* 0x000a441701007387 */ /* 0x000fe20000100800 */
[----:B------:R-:W-:-:S03]  /*319e0*/  LEA.HI.X.SX32 R20, R20, R0, 0x1, P3 ;  /* 0x0000000014147211 */ /* 0x000fc600018f0eff */
[----:B------:R0:W-:Y:S04]  /*319f0*/  STL [R1+0xa4c], R21 ;  /* 0x000a4c1501007387 */ /* 0x0001e80000100800 */
[----:B------:R-:W-:Y:S01]  /*31a00*/  STL [R1+0xa60], R22 ;  /* 0x000a601601007387 */ /* 0x000fe20000100800 */
[-C--:B0-----:R-:W-:Y:S02]  /*31a10*/  LEA.HI.X.SX32 R21, R3, R0.reuse, 0x1, P4 ;  /* 0x0000000003157211 */ /* 0x081fe400020f0eff */
[----:B------:R-:W-:-:S03]  /*31a20*/  LEA.HI.X.SX32 R3, R4, R0, 0x1, P0 ;  /* 0x0000000004037211 */ /* 0x000fc600000f0eff */
[----:B------:R-:W-:Y:S04]  /*31a30*/  STL [R1+0xa54], R21 ;  /* 0x000a541501007387 */ /* 0x000fe80000100800 */
[----:B------:R0:W-:Y:S04]  /*31a40*/  STL [R1+0xb90], R20 ;  /* 0x000b901401007387 */ /* 0x0001e80000100800 */
[----:B------:R1:W-:Y:S01]  /*31a50*/  STL [R1+0xa5c], R3 ;  /* 0x000a5c0301007387 */ /* 0x0003e20000100800 */
[-C--:B0-----:R-:W-:Y:S02]  /*31a60*/  LEA R20, P0, R6, R2.reuse, 0x1 ;  /* 0x0000000206147211 */ /* 0x081fe400078008ff */
[----:B-1----:R-:W-:-:S03]  /*31a70*/  LEA R3, P1, R7, R2, 0x1 ;  /* 0x0000000207037211 */ /* 0x002fc600078208ff */
[----:B------:R-:W-:Y:S01]  /*31a80*/  STL [R1+0xa68], R20 ;  /* 0x000a681401007387 */ /* 0x000fe20000100800 */
[----:B------:R-:W-:-:S03]  /*31a90*/  LEA R21, P2, R8, R2, 0x1 ;  /* 0x0000000208157211 */ /* 0x000fc600078408ff */
[----:B------:R0:W-:Y:S01]  /*31aa0*/  STL [R1+0xa70], R3 ;  /* 0x000a700301007387 */ /* 0x0001e20000100800 */
[-C--:B------:R-:W-:Y:S01]  /*31ab0*/  LEA.HI.X.SX32 R7, R7, R0.reuse, 0x1, P1 ;  /* 0x0000000007077211 */ /* 0x080fe200008f0eff */
[----:B------:R-:W-:Y:S02]  /*31ac0*/  IMAD R10, R24, 0x2, R9 ;  /* 0x00000002180a7824 */ /* 0x000fe400078e0209 */
[----:B------:R-:W-:Y:S01]  /*31ad0*/  STL [R1+0xa78], R21 ;  /* 0x000a781501007387 */ /* 0x000fe20000100800 */
[-C--:B0-----:R-:W-:Y:S02]  /*31ae0*/  LEA.HI.X.SX32 R3, R6, R0.reuse, 0x1, P0 ;  /* 0x0000000006037211 */ /* 0x081fe400000f0eff */
[----:B------:R-:W-:Y:S01]  /*31af0*/  LEA.HI.X.SX32 R6, R8, R0, 0x1, P2 ;  /* 0x0000000008067211 */ /* 0x000fe200010f0eff */
[----:B------:R-:W-:Y:S02]  /*31b00*/  IMAD R11, R24, 0x2, R10 ;  /* 0x00000002180b7824 */ /* 0x000fe400078e020a */
[----:B------:R-:W-:Y:S01]  /*31b10*/  STL [R1+0xa64], R3 ;  /* 0x000a640301007387 */ /* 0x000fe20000100800 */
[----:B------:R-:W-:-:S03]  /*31b20*/  LEA R8, P0, R9, R2, 0x1 ;  /* 0x0000000209087211 */ /* 0x000fc600078008ff */
[----:B------:R0:W-:Y:S04]  /*31b30*/  STL [R1+0xa6c], R7 ;  /* 0x000a6c0701007387 */ /* 0x0001e80000100800 */
[----:B------:R1:W-:Y:S01]  /*31b40*/  STL [R1+0xa74], R6 ;  /* 0x000a740601007387 */ /* 0x0003e20000100800 */
[----:B------:R-:W-:-:S03]  /*31b50*/  IMAD R12, R24, 0x2, R11 ;  /* 0x00000002180c7824 */ /* 0x000fc600078e020b */
[----:B------:R2:W-:Y:S01]  /*31b60*/  STL [R1+0xa80], R8 ;  /* 0x000a800801007387 */ /* 0x0005e20000100800 */
[-C--:B0-----:R-:W-:Y:S02]  /*31b70*/  LEA R7, P2, R11, R2.reuse, 0x1 ;  /* 0x000000020b077211 */ /* 0x081fe400078408ff */
[----:B-1----:R-:W-:Y:S01]  /*31b80*/  LEA R6, P1, R10, R2, 0x1 ;  /* 0x000000020a067211 */ /* 0x002fe200078208ff */
[----:B------:R-:W-:-:S04]  /*31b90*/  IMAD R13, R24, 0x2, R12 ;  /* 0x00000002180d7824 */ /* 0x000fc800078e020c */
[----:B------:R0:W-:Y:S01]  /*31ba0*/  STL [R1+0xa88], R6 ;  /* 0x000a880601007387 */ /* 0x0001e20000100800 */
[-C--:B--2---:R-:W-:Y:S01]  /*31bb0*/  LEA.HI.X.SX32 R8, R10, R0.reuse, 0x1, P1 ;  /* 0x000000000a087211 */ /* 0x084fe200008f0eff */
[----:B------:R-:W-:Y:S02]  /*31bc0*/  IMAD R14, R24, 0x2, R13 ;  /* 0x00000002180e7824 */ /* 0x000fe400078e020d */
[----:B------:R1:W-:Y:S01]  /*31bd0*/  STL [R1+0xa90], R7 ;  /* 0x000a900701007387 */ /* 0x0003e20000100800 */
[-C--:B0-----:R-:W-:Y:S02]  /*31be0*/  LEA.HI.X.SX32 R6, R9, R0.reuse, 0x1, P0 ;  /* 0x0000000009067211 */ /* 0x081fe400000f0eff */
[----:B-1----:R-:W-:-:S03]  /*31bf0*/  LEA.HI.X.SX32 R7, R11, R0, 0x1, P2 ;  /* 0x000000000b077211 */ /* 0x002fc600010f0eff */
[----:B------:R-:W-:Y:S01]  /*31c00*/  STL [R1+0xa7c], R6 ;  /* 0x000a7c0601007387 */ /* 0x000fe20000100800 */
[----:B------:R-:W-:-:S03]  /*31c10*/  LEA R9, P1, R13, R2, 0x1 ;  /* 0x000000020d097211 */ /* 0x000fc600078208ff */
[----:B------:R0:W-:Y:S01]  /*31c20*/  STL [R1+0xa84], R8 ;  /* 0x000a840801007387 */ /* 0x0001e20000100800 */
[----:B------:R-:W-:-:S03]  /*31c30*/  IMAD R15, R24, 0x2, R14 ;  /* 0x00000002180f7824 */ /* 0x000fc600078e020e */
[----:B------:R1:W-:Y:S01]  /*31c40*/  STL [R1+0xa8c], R7 ;  /* 0x000a8c0701007387 */ /* 0x0003e20000100800 */
[-C--:B0-----:R-:W-:Y:S02]  /*31c50*/  LEA R8, P0, R12, R2.reuse, 0x1 ;  /* 0x000000020c087211 */ /* 0x081fe400078008ff */
[----:B-1----:R-:W-:-:S03]  /*31c60*/  LEA R7, P2, R14, R2, 0x1 ;  /* 0x000000020e077211 */ /* 0x002fc600078408ff */
[----:B------:R-:W-:Y:S01]  /*31c70*/  STL [R1+0xa98], R8 ;  /* 0x000a980801007387 */ /* 0x000fe20000100800 */
[----:B------:R-:W-:-:S03]  /*31c80*/  LEA.HI.X.SX32 R10, R13, R0, 0x1, P1 ;  /* 0x000000000d0a7211 */ /* 0x000fc600008f0eff */
[----:B------:R0:W-:Y:S01]  /*31c90*/  STL [R1+0xaa0], R9 ;  /* 0x000aa00901007387 */ /* 0x0001e20000100800 */
[----:B------:R-:W-:-:S03]  /*31ca0*/  IMAD R16, R24, 0x2, R15 ;  /* 0x0000000218107824 */ /* 0x000fc600078e020f */
[----:B------:R1:W-:Y:S01]  /*31cb0*/  STL [R1+0xaa8], R7 ;  /* 0x000aa80701007387 */ /* 0x0003e20000100800 */
[-C--:B0-----:R-:W-:Y:S02]  /*31cc0*/  LEA.HI.X.SX32 R9, R12, R0.reuse, 0x1, P0 ;  /* 0x000000000c097211 */ /* 0x081fe400000f0eff */
[----:B-1----:R-:W-:-:S03]  /*31cd0*/  LEA.HI.X.SX32 R7, R14, R0, 0x1, P2 ;  /* 0x000000000e077211 */ /* 0x002fc600010f0eff */
[----:B------:R-:W-:Y:S01]  /*31ce0*/  STL [R1+0xa94], R9 ;  /* 0x000a940901007387 */ /* 0x000fe20000100800 */
[----:B------:R-:W-:-:S03]  /*31cf0*/  IMAD R17, R24, 0x2, R16 ;  /* 0x0000000218117824 */ /* 0x000fc600078e0210 */
[----:B------:R0:W-:Y:S01]  /*31d00*/  STL [R1+0xa9c], R10 ;  /* 0x000a9c0a01007387 */ /* 0x0001e20000100800 */
[----:B------:R-:W-:-:S03]  /*31d10*/  IMAD R18, R24, 0x2, R17 ;  /* 0x0000000218127824 */ /* 0x000fc600078e0211 */
[----:B------:R1:W-:Y:S01]  /*31d20*/  STL [R1+0xaa4], R7 ;  /* 0x000aa40701007387 */ /* 0x0003e20000100800 */
[-C--:B------:R-:W-:Y:S02]  /*31d30*/  LEA R11, P2, R17, R2.reuse, 0x1 ;  /* 0x00000002110b7211 */ /* 0x080fe400078408ff */
[-C--:B0-----:R-:W-:Y:S02]  /*31d40*/  LEA R10, P0, R15, R2.reuse, 0x1 ;  /* 0x000000020f0a7211 */ /* 0x081fe400078008ff */
[----:B-1----:R-:W-:-:S03]  /*31d50*/  LEA R7, P1, R16, R2, 0x1 ;  /* 0x0000000210077211 */ /* 0x002fc600078208ff */
[----:B------:R-:W-:Y:S01]  /*31d60*/  STL [R1+0xab0], R10 ;  /* 0x000ab00a01007387 */ /* 0x000fe20000100800 */
[----:B------:R-:W-:-:S03]  /*31d70*/  IMAD R19, R24, 0x2, R18 ;  /* 0x0000000218137824 */ /* 0x000fc600078e0212 */
[----:B------:R0:W-:Y:S01]  /*31d80*/  STL [R1+0xab8], R7 ;  /* 0x000ab80701007387 */ /* 0x0001e20000100800 */
[-C--:B------:R-:W-:Y:S01]  /*31d90*/  LEA.HI.X.SX32 R12, R16, R0.reuse, 0x1, P1 ;  /* 0x00000000100c7211 */ /* 0x080fe200008f0eff */
        /* <DEDUP_REMOVED lines=12> */
[----:B------:R-:W-:Y:S01]  /*31e60*/  IMAD R20, R24, 0x2, R4 ;  /* 0x0000000218147824 */ /* 0x000fe200078e0204 */
[----:B------:R-:W-:Y:S02]  /*31e70*/  LEA.HI.X.SX32 R14, R18, R0, 0x1, P0 ;  /* 0x00000000120e7211 */ /* 0x000fe400000f0eff */
[----:B------:R0:W-:Y:S04]  /*31e80*/  STL [R1+0xad0], R13 ;  /* 0x000ad00d01007387 */ /* 0x0001e80000100800 */
[----:B------:R1:W-:Y:S01]  /*31e90*/  STL [R1+0xad8], R11 ;  /* 0x000ad80b01007387 */ /* 0x0003e20000100800 */
[----:B------:R-:W-:-:S03]  /*31ea0*/  IMAD R3, R24, 0x2, R20 ;  /* 0x0000000218037824 */ /* 0x000fc600078e0214 */
[----:B------:R2:W-:Y:S01]  /*31eb0*/  STL [R1+0xac4], R14 ;  /* 0x000ac40e01007387 */ /* 0x0005e20000100800 */
[-C--:B0-----:R-:W-:Y:S02]  /*31ec0*/  LEA.HI.X.SX32 R13, R5, R0.reuse, 0x1, P2 ;  /* 0x00000000050d7211 */ /* 0x081fe400010f0eff */
[----:B-1----:R-:W-:Y:S01]  /*31ed0*/  LEA.HI.X.SX32 R11, R19, R0, 0x1, P1 ;  /* 0x00000000130b7211 */ /* 0x002fe200008f0eff */
[----:B------:R-:W-:-:S04]  /*31ee0*/  IMAD R21, R24, 0x2, R3 ;  /* 0x0000000218157824 */ /* 0x000fc800078e0203 */
[----:B------:R0:W-:Y:S01]  /*31ef0*/  STL [R1+0xacc], R11 ;  /* 0x000acc0b01007387 */ /* 0x0001e20000100800 */
[----:B--2---:R-:W-:-:S03]  /*31f00*/  LEA R14, P1, R20, R2, 0x1 ;  /* 0x00000002140e7211 */ /* 0x004fc600078208ff */
[----:B------:R1:W-:Y:S01]  /*31f10*/  STL [R1+0xad4], R13 ;  /* 0x000ad40d01007387 */ /* 0x0003e20000100800 */
[-C--:B0-----:R-:W-:Y:S02]  /*31f20*/  LEA R11, P0, R4, R2.reuse, 0x1 ;  /* 0x00000002040b7211 */ /* 0x081fe400078008ff */
[----:B-1----:R-:W-:-:S03]  /*31f30*/  LEA R13, P2, R3, R2, 0x1 ;  /* 0x00000002030d7211 */ /* 0x002fc600078408ff */
[----:B------:R-:W-:Y:S01]  /*31f40*/  STL [R1+0xae0], R11 ;  /* 0x000ae00b01007387 */ /* 0x000fe20000100800 */
[----:B------:R-:W-:Y:S01]  /*31f50*/  IMAD R6, R24, 0x2, R21 ;  /* 0x0000000218067824 */ /* 0x000fe200078e0215 */
[-C--:B------:R-:W-:Y:S02]  /*31f60*/  LEA.HI.X.SX32 R4, R4, R0.reuse, 0x1, P0 ;  /* 0x0000000004047211 */ /* 0x080fe400000f0eff */
[----:B------:R-:W-:Y:S01]  /*31f70*/  STL [R1+0xae8], R14 ;  /* 0x000ae80e01007387 */ /* 0x000fe20000100800 */
[----:B------:R-:W-:-:S03]  /*31f80*/  LEA.HI.X.SX32 R3, R3, R0, 0x1, P2 ;  /* 0x0000000003037211 */ /* 0x000fc600010f0eff */
[----:B------:R0:W-:Y:S01]  /*31f90*/  STL [R1+0xaf0], R13 ;  /* 0x000af00d01007387 */ /* 0x0001e20000100800 */
[----:B------:R-:W-:-:S03]  /*31fa0*/  IMAD R8, R24, 0x2, R6 ;  /* 0x0000000218087824 */ /* 0x000fc600078e0206 */
[----:B------:R-:W-:Y:S01]  /*31fb0*/  STL [R1+0xadc], R4 ;  /* 0x000adc0401007387 */ /* 0x000fe20000100800 */
[----:B0-----:R-:W-:Y:S02]  /*31fc0*/  LEA.HI.X.SX32 R13, R20, R0, 0x1, P1 ;  /* 0x00000000140d7211 */ /* 0x001fe400008f0eff */
[----:B------:R-:W-:-:S03]  /*31fd0*/  LEA R14, P2, R8, R2, 0x1 ;  /* 0x00000002080e7211 */ /* 0x000fc600078408ff */
[----:B------:R0:W-:Y:S04]  /*31fe0*/  STL [R1+0xae4], R13 ;  /* 0x000ae40d01007387 */ /* 0x0001e80000100800 */
[----:B------:R1:W-:Y:S01]  /*31ff0*/  STL [R1+0xaec], R3 ;  /* 0x000aec0301007387 */ /* 0x0003e20000100800 */
[----:B------:R-:W-:Y:S01]  /*32000*/  IMAD R9, R24, 0x2, R8 ;  /* 0x0000000218097824 */ /* 0x000fe200078e0208 */
[-C--:B0-----:R-:W-:Y:S02]  /*32010*/  LEA R13, P0, R21, R2.reuse, 0x1 ;  /* 0x00000002150d7211 */ /* 0x081fe400078008ff */
[----:B-1----:R-:W-:-:S03]  /*32020*/  LEA R3, P1, R6, R2, 0x1 ;  /* 0x0000000206037211 */ /* 0x002fc600078208ff */
[----:B------:R-:W-:Y:S01]  /*32030*/  STL [R1+0xaf8], R13 ;  /* 0x000af80d01007387 */ /* 0x000fe20000100800 */
[----:B------:R-:W-:-:S03]  /*32040*/  IMAD R10, R24, 0x2, R9 ;  /* 0x00000002180a7824 */ /* 0x000fc600078e0209 */
[----:B------:R0:W-:Y:S04]  /*32050*/  STL [R1+0xb00], R3 ;  /* 0x000b000301007387 */ /* 0x0001e80000100800 */
[----:B------:R1:W-:Y:S01]  /*32060*/  STL [R1+0xb08], R14 ;  /* 0x000b080e01007387 */ /* 0x0003e20000100800 */
[----:B------:R-:W-:Y:S01]  /*32070*/  IMAD R7, R24, 0x2, R10 ;  /* 0x0000000218077824 */ /* 0x000fe200078e020a */
[-C--:B0-----:R-:W-:Y:S02]  /*32080*/  LEA.HI.X.SX32 R3, R21, R0.reuse, 0x1, P0 ;  /* 0x0000000015037211 */ /* 0x081fe400000f0eff */
[-C--:B-1----:R-:W-:Y:S02]  /*32090*/  LEA.HI.X.SX32 R14, R6, R0.reuse, 0x1, P1 ;  /* 0x00000000060e7211 */ /* 0x082fe400008f0eff */
[----:B------:R-:W-:Y:S01]  /*320a0*/  LEA.HI.X.SX32 R6, R8, R0, 0x1, P2 ;  /* 0x0000000008067211 */ /* 0x000fe200010f0eff */
[----:B------:R-:W-:Y:S01]  /*320b0*/  STL [R1+0xaf4], R3 ;  /* 0x000af40301007387 */ /* 0x000fe20000100800 */
[----:B------:R-:W-:-:S03]  /*320c0*/  LEA R8, P0, R9, R2, 0x1 ;  /* 0x0000000209087211 */ /* 0x000fc600078008ff */
[----:B------:R0:W-:Y:S01]  /*320d0*/  STL [R1+0xafc], R14 ;  /* 0x000afc0e01007387 */ /* 0x0001e20000100800 */
[----:B------:R-:W-:-:S03]  /*320e0*/  IMAD R12, R24, 0x2, R7 ;  /* 0x00000002180c7824 */ /* 0x000fc600078e0207 */
[----:B------:R1:W-:Y:S01]  /*320f0*/  STL [R1+0xb04], R6 ;  /* 0x000b040601007387 */ /* 0x0003e20000100800 */
[----:B------:R-:W-:-:S03]  /*32100*/  IMAD R5, R24, 0x2, R12 ;  /* 0x0000000218057824 */ /* 0x000fc600078e020c */
[----:B------:R-:W-:Y:S01]  /*32110*/  STL [R1+0xb10], R8 ;  /* 0x000b100801007387 */ /* 0x000fe20000100800 */
[-C--:B0-----:R-:W-:Y:S02]  /*32120*/  LEA R14, P2, R7, R2.reuse, 0x1 ;  /* 0x00000002070e7211 */ /* 0x081fe400078408ff */
[----:B-1----:R-:W-:Y:S01]  /*32130*/  LEA R6, P1, R10, R2, 0x1 ;  /* 0x000000020a067211 */ /* 0x002fe200078208ff */
[----:B------:R-:W-:-:S04]  /*32140*/  IMAD R11, R24, 0x2, R5 ;  /* 0x00000002180b7824 */ /* 0x000fc800078e0205 */
[----:B------:R0:W-:Y:S01]  /*32150*/  STL [R1+0xb18], R6 ;  /* 0x000b180601007387 */ /* 0x0001e20000100800 */
[----:B------:R-:W-:-:S03]  /*32160*/  LEA.HI.X.SX32 R10, R10, R0, 0x1, P1 ;  /* 0x000000000a0a7211 */ /* 0x000fc600008f0eff */
[----:B------:R-:W-:Y:S01]  /*32170*/  STL [R1+0xb20], R14 ;  /* 0x000b200e01007387 */ /* 0x000fe20000100800 */
[-C--:B0-----:R-:W-:Y:S02]  /*32180*/  LEA.HI.X.SX32 R6, R9, R0.reuse, 0x1, P0 ;  /* 0x0000000009067211 */ /* 0x081fe400000f0eff */
[----:B------:R-:W-:Y:S02]  /*32190*/  LEA.HI.X.SX32 R9, R7, R0, 0x1, P2 ;  /* 0x0000000007097211 */ /* 0x000fe400010f0eff */
[----:B------:R-:W-:Y:S01]  /*321a0*/  LEA R7, P0, R12, R2, 0x1 ;  /* 0x000000020c077211 */ /* 0x000fe200078008ff */
[----:B------:R-:W-:Y:S01]  /*321b0*/  STL [R1+0xb0c], R6 ;  /* 0x000b0c0601007387 */ /* 0x000fe20000100800 */
[----:B------:R-:W-:-:S03]  /*321c0*/  IMAD R4, R24, 0x2, R11 ;  /* 0x0000000218047824 */ /* 0x000fc600078e020b */
[----:B------:R0:W-:Y:S04]  /*321d0*/  STL [R1+0xb14], R10 ;  /* 0x000b140a01007387 */ /* 0x0001e80000100800 */
[----:B------:R1:W-:Y:S01]  /*321e0*/  STL [R1+0xb1c], R9 ;  /* 0x000b1c0901007387 */ /* 0x0003e20000100800 */
[----:B0-----:R-:W-:-:S03]  /*321f0*/  LEA R10, P1, R5, R2, 0x1 ;  /* 0x00000002050a7211 */ /* 0x001fc600078208ff */
[----:B------:R-:W-:Y:S01]  /*32200*/  STL [R1+0xb28], R7 ;  /* 0x000b280701007387 */ /* 0x000fe20000100800 */
[----:B-1----:R-:W-:-:S03]  /*32210*/  LEA R9, P2, R11, R2, 0x1 ;  /* 0x000000020b097211 */ /* 0x002fc600078408ff */
[----:B------:R0:W-:Y:S01]  /*32220*/  STL [R1+0xb30], R10 ;  /* 0x000b300a01007387 */ /* 0x0001e20000100800 */
[----:B------:R-:W-:Y:S01]  /*32230*/  IMAD R13, R24, 0x2, R4 ;  /* 0x00000002180d7824 */ /* 0x000fe200078e0204 */
[----:B------:R-:W-:Y:S02]  /*32240*/  LEA.HI.X.SX32 R12, R12, R0, 0x1, P0 ;  /* 0x000000000c0c7211 */ /* 0x000fe400000f0eff */
[----:B------:R1:W-:Y:S01]  /*32250*/  STL [R1+0xb38], R9 ;  /* 0x000b380901007387 */ /* 0x0003e20000100800 */
[----:B------:R-:W-:-:S03]  /*32260*/  IMAD R3, R24, 0x2, R13 ;  /* 0x0000000218037824 */ /* 0x000fc600078e020d */
[----:B------:R-:W-:Y:S01]  /*32270*/  STL [R1+0xb24], R12 ;  /* 0x000b240c01007387 */ /* 0x000fe20000100800 */
[-C--:B0-----:R-:W-:Y:S02]  /*32280*/  LEA.HI.X.SX32 R10, R11, R0.reuse, 0x1, P2 ;  /* 0x000000000b0a7211 */ /* 0x081fe400010f0eff */
[----:B-1----:R-:W-:Y:S02]  /*32290*/  LEA.HI.X.SX32 R9, R5, R0, 0x1, P1 ;  /* 0x0000000005097211 */ /* 0x002fe400008f0eff */
[----:B------:R-:W-:-:S03]  /*322a0*/  LEA R11, P1, R13, R2, 0x1 ;  /* 0x000000020d0b7211 */ /* 0x000fc600078208ff */
[----:B------:R0:W-:Y:S01]  /*322b0*/  STL [R1+0xb2c], R9 ;  /* 0x000b2c0901007387 */ /* 0x0001e20000100800 */
[----:B------:R-:W-:-:S03]  /*322c0*/  IMAD R8, R24, 0x2, R3 ;  /* 0x0000000218087824 */ /* 0x000fc600078e0203 */
[----:B------:R1:W-:Y:S01]  /*322d0*/  STL [R1+0xb34], R10 ;  /* 0x000b340a01007387 */ /* 0x0003e20000100800 */
        /* <DEDUP_REMOVED lines=8> */
[-C--:B------:R-:W-:Y:S02]  /*32360*/  LEA.HI.X.SX32 R4, R3, R0.reuse, 0x1, P2 ;  /* 0x0000000003047211 */ /* 0x080fe400010f0eff */
[----:B-1----:R-:W-:Y:S01]  /*32370*/  LEA.HI.X.SX32 R10, R13, R0, 0x1, P1 ;  /* 0x000000000d0a7211 */ /* 0x002fe200008f0eff */
[----:B------:R-:W-:Y:S01]  /*32380*/  STL [R1+0xb3c], R11 ;  /* 0x000b3c0b01007387 */ /* 0x000fe20000100800 */
[----:B------:R-:W-:-:S03]  /*32390*/  IMAD R5, R24, 0x2, R7 ;  /* 0x0000000218057824 */ /* 0x000fc600078e0207 */
[----:B------:R0:W-:Y:S04]  /*323a0*/  STL [R1+0xb44], R10 ;  /* 0x000b440a01007387 */ /* 0x0001e80000100800 */
[----:B------:R1:W-:Y:S01]  /*323b0*/  STL [R1+0xb4c], R4 ;  /* 0x000b4c0401007387 */ /* 0x0003e20000100800 */
[-C--:B0-----:R-:W-:Y:S02]  /*323c0*/  LEA R10, P0, R8, R2.reuse, 0x1 ;  /* 0x00000002080a7211 */ /* 0x081fe400078008ff */
[----:B-1----:R-:W-:-:S03]  /*323d0*/  LEA R4, P1, R6, R2, 0x1 ;  /* 0x0000000206047211 */ /* 0x002fc600078208ff */
[----:B------:R-:W-:Y:S01]  /*323e0*/  STL [R1+0xb58], R10 ;  /* 0x000b580a01007387 */ /* 0x000fe20000100800 */
[----:B------:R-:W-:Y:S01]  /*323f0*/  IMAD R9, R24, 0x2, R5 ;  /* 0x0000000218097824 */ /* 0x000fe200078e0205 */
[C---:B------:R-:W-:Y:S02]  /*32400*/  LEA R11, P2, R7.reuse, R2, 0x1 ;  /* 0x00000002070b7211 */ /* 0x040fe400078408ff */
[----:B------:R0:W-:Y:S01]  /*32410*/  STL [R1+0xb60], R4 ;  /* 0x000b600401007387 */ /* 0x0001e20000100800 */
[-C--:B------:R-:W-:Y:S01]  /*32420*/  LEA.HI.X.SX32 R6, R6, R0.reuse, 0x1, P1 ;  /* 0x0000000006067211 */ /* 0x080fe200008f0eff */
[----:B------:R-:W-:Y:S01]  /*32430*/  IMAD R3, R24, 0x2, R9 ;  /* 0x0000000218037824 */ /* 0x000fe200078e0209 */
[-C--:B------:R-:W-:Y:S01]  /*32440*/  LEA.HI.X.SX32 R7, R7, R0.reuse, 0x1, P2 ;  /* 0x0000000007077211 */ /* 0x080fe200010f0eff */
[----:B------:R-:W-:Y:S01]  /*32450*/  STL [R1+0xb68], R11 ;  /* 0x000b680b01007387 */ /* 0x000fe20000100800 */
[----:B0-----:R-:W-:Y:S01]  /*32460*/  LEA.HI.X.SX32 R4, R8, R0, 0x1, P0 ;  /* 0x0000000008047211 */ /* 0x001fe200000f0eff */
[----:B------:R-:W-:Y:S01]  /*32470*/  IMAD R10, R24, 0x2, R3 ;  /* 0x00000002180a7824 */ /* 0x000fe200078e0203 */
[----:B------:R-:W-:-:S03]  /*32480*/  LEA R8, P1, R9, R2, 0x1 ;  /* 0x0000000209087211 */ /* 0x000fc600078208ff */
[----:B------:R0:W-:Y:S04]  /*32490*/  STL [R1+0xb54], R4 ;  /* 0x000b540401007387 */ /* 0x0001e80000100800 */
[----:B------:R1:W-:Y:S04]  /*324a0*/  STL [R1+0xb5c], R6 ;  /* 0x000b5c0601007387 */ /* 0x0003e80000100800 */
[----:B------:R2:W-:Y:S01]  /*324b0*/  STL [R1+0xb64], R7 ;  /* 0x000b640701007387 */ /* 0x0005e20000100800 */
[----:B0-----:R-:W-:Y:S01]  /*324c0*/  IMAD R4, R24, 0x2, R10 ;  /* 0x0000000218047824 */ /* 0x001fe200078e020a */
[----:B-1----:R-:W-:-:S02]  /*324d0*/  LEA R6, P0, R5, R2, 0x1 ;  /* 0x0000000205067211 */ /* 0x002fc400078008ff */
[----:B--2---:R-:W-:-:S03]  /*324e0*/  LEA R7, P2, R3, R2, 0x1 ;  /* 0x0000000203077211 */ /* 0x004fc600078408ff */
[----:B------:R0:W-:Y:S04]  /*324f0*/  STL [R1+0xb70], R6 ;  /* 0x000b700601007387 */ /* 0x0001e80000100800 */
[----:B------:R1:W-:Y:S04]  /*32500*/  STL [R1+0xb78], R8 ;  /* 0x000b780801007387 */ /* 0x0003e80000100800 */
[----:B------:R2:W-:Y:S01]  /*32510*/  STL [R1+0xb80], R7 ;  /* 0x000b800701007387 */ /* 0x0005e20000100800 */
[----:B0-----:R-:W-:Y:S01]  /*32520*/  IMAD R6, R24, 0x2, R4 ;  /* 0x0000000218067824 */ /* 0x001fe200078e0204 */
[----:B-1----:R-:W-:-:S02]  /*32530*/  LEA.HI.X.SX32 R8, R5, R0, 0x1, P0 ;  /* 0x0000000005087211 */ /* 0x002fc400000f0eff */
[-C--:B------:R-:W-:Y:S02]  /*32540*/  LEA.HI.X.SX32 R5, R3, R0.reuse, 0x1, P2 ;  /* 0x0000000003057211 */ /* 0x080fe400010f0eff */
[----:B--2---:R-:W-:Y:S01]  /*32550*/  LEA.HI.X.SX32 R7, R9, R0, 0x1, P1 ;  /* 0x0000000009077211 */ /* 0x004fe200008f0eff */
[----:B------:R0:W-:Y:S01]  /*32560*/  STL [R1+0xb6c], R8 ;  /* 0x000b6c0801007387 */ /* 0x0001e20000100800 */
[----:B------:R-:W-:-:S03]  /*32570*/  IMAD R3, R24, 0x2, R6 ;  /* 0x0000000218037824 */ /* 0x000fc600078e0206 */
[----:B------:R1:W-:Y:S04]  /*32580*/  STL [R1+0xb74], R7 ;  /* 0x000b740701007387 */ /* 0x0003e80000100800 */
[----:B------:R2:W-:Y:S01]  /*32590*/  STL [R1+0xb7c], R5 ;  /* 0x000b7c0501007387 */ /* 0x0005e20000100800 */
[-C--:B0-----:R-:W-:Y:S02]  /*325a0*/  LEA R8, P0, R10, R2.reuse, 0x1 ;  /* 0x000000020a087211 */ /* 0x081fe400078008ff */
[-C--:B-1----:R-:W-:Y:S02]  /*325b0*/  LEA R7, P2, R6, R2.reuse, 0x1 ;  /* 0x0000000206077211 */ /* 0x082fe400078408ff */
[-C--:B--2---:R-:W-:Y:S02]  /*325c0*/  LEA R5, P1, R4, R2.reuse, 0x1 ;  /* 0x0000000204057211 */ /* 0x084fe400078208ff */
[----:B------:R-:W-:Y:S01]  /*325d0*/  LEA R2, P3, R3, R2, 0x1 ;  /* 0x0000000203027211 */ /* 0x000fe200078608ff */
[----:B------:R-:W-:Y:S04]  /*325e0*/  STL [R1+0xb84], R8 ;  /* 0x000b840801007387 */ /* 0x000fe80000100800 */
[----:B------:R0:W-:Y:S04]  /*325f0*/  STL [R1+0xb88], R5 ;  /* 0x000b880501007387 */ /* 0x0001e80000100800 */
[----:B------:R-:W-:Y:S04]  /*32600*/  STL [R1+0xb8c], R7 ;  /* 0x000b8c0701007387 */ /* 0x000fe80000100800 */
[----:B------:R1:W-:Y:S01]  /*32610*/  STL [R1+0xa04], R2 ;  /* 0x000a040201007387 */ /* 0x0003e20000100800 */
[----:B0-----:R-:W-:-:S02]  /*32620*/  LEA.HI.X.SX32 R5, R10, R0, 0x1, P0 ;  /* 0x000000000a057211 */ /* 0x001fc400000f0eff */
[----:B-1----:R-:W-:-:S03]  /*32630*/  LEA.HI.X.SX32 R2, R4, R0, 0x1, P1 ;  /* 0x0000000004027211 */ /* 0x002fc600008f0eff */
[----:B------:R-:W-:Y:S01]  /*32640*/  STL [R1+0x9f4], R5 ;  /* 0x0009f40501007387 */ /* 0x000fe20000100800 */
[----:B------:R-:W-:-:S03]  /*32650*/  LEA.HI.X.SX32 R4, R6, R0, 0x1, P2 ;  /* 0x0000000006047211 */ /* 0x000fc600010f0eff */
[----:B------:R0:W-:Y:S04]  /*32660*/  STL [R1+0x9fc], R2 ;  /* 0x0009fc0201007387 */ /* 0x0001e80000100800 */
[----:B------:R1:W-:Y:S01]  /*32670*/  STL [R1+0xa00], R4 ;  /* 0x000a000401007387 */ /* 0x0003e20000100800 */
[----:B0-----:R-:W-:-:S05]  /*32680*/  LEA.HI.X.SX32 R2, R3, R0, 0x1, P3 ;  /* 0x0000000003027211 */ /* 0x001fca00018f0eff */
[----:B------:R1:W-:Y:S04]  /*32690*/  STL [R1+0x9f8], R2 ;  /* 0x0009f80201007387 */ /* 0x0003e80000100800 */
        /* <DEDUP_REMOVED lines=172> */
[----:B------:R-:W0:Y:S04]  /*33160*/  S2R R24, SR_TID.X ;  /* 0x0000000000187919 */ /* 0x000e280000002100 */
[----:B------:R1:W-:Y:S04]  /*33170*/  STL [R1+0x500], RZ ;  /* 0x000500ff01007387 */ /* 0x0003e80000100800 */
[----:B------:R1:W-:Y:S04]  /*33180*/  STL [R1+0x504], RZ ;  /* 0x000504ff01007387 */ /* 0x0003e80000100800 */
[----:B------:R1:W-:Y:S04]  /*33190*/  STL [R1+0x508], RZ ;  /* 0x000508ff01007387 */ /* 0x0003e80000100800 */
[----:B------:R1:W-:Y:S04]  /*331a0*/  STL [R1+0x50c], RZ ;  /* 0x00050cff01007387 */ /* 0x0003e80000100800 */
[----:B------:R1:W-:Y:S04]  /*331b0*/  STL [R1+0x4f0], RZ ;  /* 0x0004f0ff01007387 */ /* 0x0003e80000100800 */
[----:B------:R-:W2:Y:S04]  /*331c0*/  S2R R29, SR_TID.X ;  /* 0x00000000001d7919 */ /* 0x000ea80000002100 */
[----:B------:R1:W-:Y:S04]  /*331d0*/  STL [R1+0x4f4], RZ ;  /* 0x0004f4ff01007387 */ /* 0x0003e80000100800 */
[----:B------:R1:W-:Y:S04]  /*331e0*/  STL [R1+0x4f8], RZ ;  /* 0x0004f8ff01007387 */ /* 0x0003e80000100800 */
[----:B------:R1:W-:Y:S04]  /*331f0*/  STL [R1+0x4fc], RZ ;  /* 0x0004fcff01007387 */ /* 0x0003e80000100800 */
[----:B------:R1:W-:Y:S04]  /*33200*/  STL [R1+0x4e0], RZ ;  /* 0x0004e0ff01007387 */ /* 0x0003e80000100800 */
[----:B------:R1:W-:Y:S01]  /*33210*/  STL [R1+0x4e4], RZ ;  /* 0x0004e4ff01007387 */ /* 0x0003e20000100800 */
[----:B0-----:R-:W-:Y:S01]  /*33220*/  LOP3.LUT R24, R24, 0x7f, RZ, 0xc0, !PT ;  /* 0x0000007f18187812 */ /* 0x001fe200078ec0ff */
[----:B------:R-:W-:-:S02]  /*33230*/  USHF.L.U32 UR4, UR7, 0x7, URZ ;  /* 0x0000000707047899 */ /* 0x000fc4000800063f */
[----:B------:R-:W-:Y:S01]  /*33240*/  USHF.L.U32 UR5, UR6, 0x7, URZ ;  /* 0x0000000706057899 */ /* 0x000fe2000800063f */
[----:B--2---:R-:W-:Y:S02]  /*33250*/  IMAD.SHL.U32 R0, R29, 0x40, RZ ;  /* 0x000000401d007824 */ /* 0x004fe400078e00ff */
[----:B------:R-:W-:Y:S01]  /*33260*/  IMAD.SHL.U32 R3, R24, 0x2, RZ ;  /* 0x0000000218037824 */ /* 0x000fe200078e00ff */
[----:B------:R-:W-:Y:S02]  /*33270*/  USHF.R.S32.HI UR6, URZ, 0x1f, UR5 ;  /* 0x0000001f3f067899 */ /* 0x000fe40008011405 */
[----:B------:R-:W-:Y:S02]  /*33280*/  USHF.R.S32.HI UR7, URZ, 0x1f, UR4 ;  /* 0x0000001f3f077899 */ /* 0x000fe40008011404 */
[----:B-1----:R-:W0:Y:S01]  /*33290*/  S2R R28, SR_TID.X ;  /* 0x00000000001c7919 */ /* 0x002e220000002100 */
[----:B------:R-:W-:Y:S01]  /*332a0*/  LOP3.LUT R4, R0, 0x1800, RZ, 0xc0, !PT ;  /* 0x0000180000047812 */ /* 0x000fe200078ec0ff */
[----:B------:R-:W-:Y:S01]  /*332b0*/  IMAD.MOV.U32 R25, RZ, RZ, 0x7f ;  /* 0x0000007fff197424 */ /* 0x000fe200078e00ff */
[----:B------:R-:W-:Y:S02]  /*332c0*/  USHF.L.U32 UR12, UR5, 0x1, URZ ;  /* 0x00000001050c7899 */ /* 0x000fe4000800063f */
[----:B------:R-:W-:-:S02]  /*332d0*/  USHF.L.U32 UR9, UR4, 0x1, URZ ;  /* 0x0000000104097899 */ /* 0x000fc4000800063f */
[----:B------:R-:W-:Y:S01]  /*332e0*/  IADD3 R25, R25, c[0x0][0x180], RZ ;  /* 0x0000600019197a10 */ /* 0x000fe20007ffe0ff */
[----:B------:R-:W-:Y:S01]  /*332f0*/  USHF.L.U64.HI UR6, UR5, 0x1, UR6 ;  /* 0x0000000105067899 */ /* 0x000fe20008010206 */
[C---:B0-----:R-:W-:Y:S01]  /*33300*/  LOP3.LUT R24, R28.reuse, 0x7, RZ, 0xc0, !PT ;  /* 0x000000071c187812 */ /* 0x041fe200078ec0ff */
[----:B------:R-:W-:-:S04]  /*33310*/  IMAD.SHL.U32 R28, R28, 0x2, RZ ;  /* 0x000000021c1c7824 */ /* 0x000fc800078e00ff */
[----:B------:R-:W-:-:S05]  /*33320*/  IMAD R24, R24, 0x90, RZ ;  /* 0x0000009018187824 */ /* 0x000fca00078e02ff */
[----:B------:R-:W-:Y:S02]  /*33330*/  LOP3.LUT R28, R24, 0x10, R28, 0x78, !PT ;  /* 0x00000010181c7812 */ /* 0x000fe400078e781c */
[----:B------:R-:W-:Y:S02]  /*33340*/  SHF.R.S32.HI R24, RZ, 0x1f, R25 ;  /* 0x0000001fff187819 */ /* 0x000fe40000011419 */
[----:B------:R-:W-:Y:S02]  /*33350*/  LOP3.LUT R2, R28, 0x400, R0, 0xf8, !PT ;  /* 0x000004001c027812 */ /* 0x000fe400078ef800 */
[----:B------:R-:W-:-:S03]  /*33360*/  LEA.HI R24, R24, R25, RZ, 0x7 ;  /* 0x0000001918187211 */ /* 0x000fc600078f38ff */
[----:B------:R0:W-:Y:S01]  /*33370*/  STL [R1+0x694], R2 ;  /* 0x0006940201007387 */ /* 0x0001e20000100800 */
[----:B------:R-:W-:-:S03]  /*33380*/  SHF.R.S32.HI R0, RZ, 0x7, R24 ;  /* 0x00000007ff007819 */ /* 0x000fc60000011418 */
[----:B------:R0:W-:Y:S04]  /*33390*/  STL [R1+0x1bcc], R4 ;  /* 0x001bcc0401007387 */ /* 0x0001e80000100800 */
[----:B------:R-:W1:Y:S01]  /*333a0*/  S2R R24, SR_TID.X ;  /* 0x0000000000187919 */ /* 0x000e620000002100 */
[C---:B------:R-:W-:Y:S01]  /*333b0*/  IMAD.SHL.U32 R28, R29.reuse, 0x2, RZ ;  /* 0x000000021d1c7824 */ /* 0x040fe200078e00ff */
[----:B------:R-:W-:Y:S01]  /*333c0*/  LOP3.LUT R29, R29, 0x7, RZ, 0xc0, !PT ;  /* 0x000000071d1d7812 */ /* 0x000fe200078ec0ff */
[----:B------:R-:W-:Y:S01]  /*333d0*/  USHF.L.U64.HI UR7, UR4, 0x1, UR7 ;  /* 0x0000000104077899 */ /* 0x000fe20008010207 */
[----:B------:R-:W-:Y:S04]  /*333e0*/  STL [R1+0x4e8], RZ ;  /* 0x0004e8ff01007387 */ /* 0x000fe80000100800 */
[----:B------:R-:W-:Y:S04]  /*333f0*/  STL [R1+0x4ec], RZ ;  /* 0x0004ecff01007387 */ /* 0x000fe80000100800 */
[----:B------:R-:W-:Y:S01]  /*33400*/  STL [R1+0x440], RZ ;  /* 0x000440ff01007387 */ /* 0x000fe20000100800 */
[----:B-1----:R-:W-:-:S05]  /*33410*/  LOP3.LUT R24, R24, 0x7, RZ, 0xc0, !PT ;  /* 0x0000000718187812 */ /* 0x002fca00078ec0ff */
[----:B------:R-:W-:-:S05]  /*33420*/  IMAD.SHL.U32 R24, R24, 0x10, RZ ;  /* 0x0000001018187824 */ /* 0x000fca00078e00ff */
[----:B------:R-:W-:-:S05]  /*33430*/  LOP3.LUT R24, R24, 0x30, R28, 0x78, !PT ;  /* 0x0000003018187812 */ /* 0x000fca00078e781c */
[----:B------:R-:W-:-:S04]  /*33440*/  IMAD R24, R29, 0x100, R24 ;  /* 0x000001001d187824 */ /* 0x000fc800078e0218 */
[----:B------:R-:W-:-:S05]  /*33450*/  IMAD.IADD R0, R24, 0x1, R4 ;  /* 0x0000000118007824 */ /* 0x000fca00078e0204 */
        /* <DEDUP_REMOVED lines=48> */
[----:B------:R-:W3:Y:S01]  /*33760*/  LDL R24, [R1+0x690] ;  /* 0x0006900001187983 */ /* 0x000ee20000100800 */
[C---:B------:R-:W-:Y:S01]  /*33770*/  LOP3.LUT R5, R3.reuse, 0x10, RZ, 0x3c, !PT ;  /* 0x0000001003057812 */ /* 0x040fe200078e3cff */
[----:B------:R-:W-:Y:S01]  /*33780*/  UMOV UR4, URZ ;  /* 0x0000003f00047c82 */ /* 0x000fe20008000000 */
[C---:B0-----:R-:W-:Y:S01]  /*33790*/  LOP3.LUT R4, R3.reuse, 0x20, RZ, 0x3c, !PT ;  /* 0x0000002003047812 */ /* 0x041fe200078e3cff */
[----:B------:R2:W-:Y:S01]  /*337a0*/  STL [R1+0x470], RZ ;  /* 0x000470ff01007387 */ /* 0x0005e20000100800 */
[----:B------:R-:W-:-:S02]  /*337b0*/  LOP3.LUT R6, R3, 0x30, RZ, 0x3c, !PT ;  /* 0x0000003003067812 */ /* 0x000fc400078e3cff */
[C---:B------:R-:W-:Y:S01]  /*337c0*/  LOP3.LUT R5, R3.reuse, 0x40, RZ, 0x3c, !PT ;  /* 0x0000004003057812 */ /* 0x040fe200078e3cff */
[----:B------:R2:W-:Y:S01]  /*337d0*/  STL [R1+0x474], RZ ;  /* 0x000474ff01007387 */ /* 0x0005e20000100800 */
[C---:B------:R-:W-:Y:S02]  /*337e0*/  LOP3.LUT R4, R3.reuse, 0x50, RZ, 0x3c, !PT ;  /* 0x0000005003047812 */ /* 0x040fe400078e3cff */
[C---:B------:R-:W-:Y:S01]  /*337f0*/  LOP3.LUT R6, R3.reuse, 0x60, RZ, 0x3c, !PT ;  /* 0x0000006003067812 */ /* 0x040fe200078e3cff */
[----:B------:R2:W-:Y:S01]  /*33800*/  STL [R1+0x478], RZ ;  /* 0x000478ff01007387 */ /* 0x0005e20000100800 */
[----:B------:R-:W-:Y:S02]  /*33810*/  LOP3.LUT R5, R3, 0x70, RZ, 0x3c, !PT ;  /* 0x0000007003057812 */ /* 0x000fe400078e3cff */
[----:B-1----:R-:W-:Y:S01]  /*33820*/  LOP3.LUT R0, R0, 0x40, RZ, 0x3c, !PT ;  /* 0x0000004000007812 */ /* 0x002fe200078e3cff */
        /* <DEDUP_REMOVED lines=20> */
[----:B------:R2:W-:Y:S01]  /*33970*/  STL [R1+0x48c], RZ ;  /* 0x00048cff01007387 */ /* 0x0005e20000100800 */
[----:B---3--:R-:W-:-:S02]  /*33980*/  LOP3.LUT R4, R24, 0x20, RZ, 0x3c, !PT ;  /* 0x0000002018047812 */ /* 0x008fc400078e3cff */
[----:B------:R-:W-:Y:S02]  /*33990*/  LOP3.LUT R3, R24, 0x40, RZ, 0x3c, !PT ;  /* 0x0000004018037812 */ /* 0x000fe400078e3cff */
[C---:B------:R-:W-:Y:S02]  /*339a0*/  LOP3.LUT R4, R2.reuse, 0x20, RZ, 0x3c, !PT ;  /* 0x0000002002047812 */ /* 0x040fe400078e3cff */
[C---:B------:R-:W-:Y:S02]  /*339b0*/  LOP3.LUT R3, R2.reuse, 0x40, RZ, 0x3c, !PT ;  /* 0x0000004002037812 */ /* 0x040fe400078e3cff */
[----:B------:R-:W-:Y:S01]  /*339c0*/  LOP3.LUT R2, R2, 0x60, RZ, 0x3c, !PT ;  /* 0x0000006002027812 */ /* 0x000fe200078e3cff */
[----:B------:R2:W-:Y:S01]  /*339d0*/  STL [R1+0x1bc8], R4 ;  /* 0x001bc80401007387 */ /* 0x0005e20000100800 */
[----:B------:R-:W-:-:S03]  /*339e0*/  LOP3.LUT R5, R24, 0x60, RZ, 0x3c, !PT ;  /* 0x0000006018057812 */ /* 0x000fc600078e3cff */
[----:B------:R2:W-:Y:S04]  /*339f0*/  STL [R1+0x1bc4], R3 ;  /* 0x001bc40301007387 */ /* 0x0005e80000100800 */
[----:B------:R2:W-:Y:S04]  /*33a00*/  STL [R1+0x1bc0], R2 ;  /* 0x001bc00201007387 */ /* 0x0005e80000100800 */
[----:B------:R2:W-:Y:S02]  /*33a10*/  STL [R1+0x4bc], R0 ;  /* 0x0004bc0001007387 */ /* 0x0005e40000100800 */
.L_x_3:
[----:B--2--5:R-:W2:Y:S01]  /*33a20*/  LDL R3, [R1+0xb90] ;  /* 0x000b900001037983 */ /* 0x024ea20000100800 */
[----:B------:R-:W-:Y:S02]  /*33a30*/  UMOV UR5, 0xffffff80 ;  /* 0xffffff8000057882 */ /* 0x000fe40000000000 */
[----:B------:R-:W-:-:S02]  /*33a40*/  ULDC UR8, c[0x0][0x180] ;  /* 0x0000600000087ab9 */ /* 0x000fc40000000800 */
[----:B------:R-:W-:Y:S01]  /*33a50*/  UIMAD UR5, UR4, UR5, UR8 ;  /* 0x00000005040572a4 */ /* 0x000fe2000f8e0208 */
[----:B0-2---:R0:W-:Y:S04]  /*33a60*/  STL [R1+0x4cb8], R3 ;  /* 0x004cb80301007387 */ /* 0x0051e80000100800 */
[----:B------:R-:W2:Y:S04]  /*33a70*/  LDL R2, [R1+0xb94] ;  /* 0x000b940001027983 */ /* 0x000ea80000100800 */
        /* <DEDUP_REMOVED lines=60> */
[----:B------:R1:W-:Y:S04]  /*33e40*/  STL [R1+0x4bf0], R25 ;  /* 0x004bf01901007387 */ /* 0x0003e80000100800 */
        /* <DEDUP_REMOVED lines=66> */
[----:B0-----:R-:W1:Y:S04]  /*34270*/  S2R R3, SR_TID.X ;  /* 0x0000000000037919 */ /* 0x001e680000002100 */
[----:B------:R-:W-:Y:S04]  /*34280*/  STL [R1+0x4a80], R15 ;  /* 0x004a800f01007387 */ /* 0x000fe80000100800 */
[----:B------:R-:W-:Y:S04]  /*34290*/  STL [R1+0x4a88], R15 ;  /* 0x004a880f01007387 */ /* 0x000fe80000100800 */
[----:B------:R-:W-:Y:S04]  /*342a0*/  STL [R1+0x4a90], R15 ;  /* 0x004a900f01007387 */ /* 0x000fe80000100800 */
[----:B------:R-:W-:Y:S04]  /*342b0*/  STL [R1+0x4a98], R15 ;  /* 0x004a980f01007387 */ /* 0x000fe80000100800 */
[----:B------:R-:W-:Y:S04]  /*342c0*/  STL [R1+0x4aa0], R15 ;  /* 0x004aa00f01007387 */ /* 0x000fe80000100800 */
[----:B------:R-:W-:Y:S01]  /*342d0*/  STL [R1+0x4aa8], R15 ;  /* 0x004aa80f01007387 */ /* 0x000fe20000100800 */
[----:B-1----:R-:W-:-:S02]  /*342e0*/  SHF.R.U32.HI R25, RZ, 0x6, R3 ;  /* 0x00000006ff197819 */ /* 0x002fc40000011603 */
[----:B------:R-:W-:Y:S01]  /*342f0*/  SHF.R.U32.HI R27, RZ, 0x6, R3 ;  /* 0x00000006ff1b7819 */ /* 0x000fe20000011603 */
[----:B------:R-:W-:Y:S01]  /*34300*/  STL [R1+0x4ab0], R15 ;  /* 0x004ab00f01007387 */ /* 0x000fe20000100800 */
[----:B------:R-:W-:-:S03]  /*34310*/  SGXT.U32 R25, R25, 0x1 ;  /* 0x000000011919781a */ /* 0x000fc60000000000 */
[----:B------:R-:W0:Y:S01]  /*34320*/  S2R R29, SR_TID.X ;  /* 0x00000000001d7919 */ /* 0x000e220000002100 */
[----:B------:R-:W-:Y:S02]  /*34330*/  LOP3.LUT R3, R25, 0x2, RZ, 0xfc, !PT ;  /* 0x0000000219037812 */ /* 0x000fe400078efcff */
[----:B---3--:R-:W-:Y:S01]  /*34340*/  PRMT R11, RZ, 0x7610, R11 ;  /* 0x00007610ff0b7816 */ /* 0x008fe2000000000b */
[----:B------:R-:W-:Y:S01]  /*34350*/  STL [R1+0x4ab8], R15 ;  /* 0x004ab80f01007387 */ /* 0x000fe20000100800 */
[----:B------:R-:W-:Y:S02]  /*34360*/  ISETP.GE.AND P1, PT, R3, UR5, PT ;  /* 0x0000000503007c0c */ /* 0x000fe4000bf26270 */
[----:B------:R-:W-:Y:S01]  /*34370*/  LOP3.LUT R25, R25, 0x4, RZ, 0xfc, !PT ;  /* 0x0000000419197812 */ /* 0x000fe200078efcff */
[----:B------:R-:W-:Y:S01]  /*34380*/  STL [R1+0x4ac0], R15 ;  /* 0x004ac00f01007387 */ /* 0x000fe20000100800 */
[----:B------:R-:W-:-:S03]  /*34390*/  SGXT.U32 R27, R27, 0x1 ;  /* 0x000000011b1b781a */ /* 0x000fc60000000000 */
[----:B------:R-:W-:Y:S04]  /*343a0*/  STL [R1+0x4ac8], R15 ;  /* 0x004ac80f01007387 */ /* 0x000fe80000100800 */
[----:B------:R-:W-:Y:S04]  /*343b0*/  STL [R1+0x4a64], R14 ;  /* 0x004a640e01007387 */ /* 0x000fe80000100800 */
[----:B------:R-:W-:Y:S04]  /*343c0*/  STL [R1+0x4a6c], R14 ;  /* 0x004a6c0e01007387 */ /* 0x000fe80000100800 */
[----:B------:R-:W-:Y:S01]  /*343d0*/  STL [R1+0x4a74], R14 ;  /* 0x004a740e01007387 */ /* 0x000fe20000100800 */
[----:B0-----:R-:W-:-:S03]  /*343e0*/  SHF.R.U32.HI R13, RZ, 0x6, R29 ;  /* 0x00000006ff0d7819 */ /* 0x001fc6000001161d */
[----:B------:R-:W-:Y:S01]  /*343f0*/  STL [R1+0x4a7c], R14 ;  /* 0x004a7c0e01007387 */ /* 0x000fe20000100800 */
[----:B------:R-:W-:-:S03]  /*34400*/  SGXT.U32 R13, R13, 0x1 ;  /* 0x000000010d0d781a */ /* 0x000fc60000000000 */
[----:B------:R-:W-:Y:S01]  /*34410*/  STL [R1+0x4a84], R14 ;  /* 0x004a840e01007387 */ /* 0x000fe20000100800 */
[----:B------:R-:W-:-:S03]  /*34420*/  ISETP.GE.AND P0, PT, R13, UR5, PT ;  /* 0x000000050d007c0c */ /* 0x000fc6000bf06270 */
        /* <DEDUP_REMOVED lines=22> */
[----:B------:R-:W2:Y:S01]  /*34590*/  LDL.LU R3, [R1+0x4cb8] ;  /* 0x004cb80001037983 */ /* 0x000ea20000300800 */
[----:B------:R-:W-:-:S02]  /*345a0*/  ISETP.GE.AND P2, PT, R25, UR5, PT ;  /* 0x0000000519007c0c */ /* 0x000fc4000bf46270 */
[----:B------:R-:W-:Y:S02]  /*345b0*/  LOP3.LUT R25, R27, 0x6, RZ, 0xfc, !PT ;  /* 0x000000061b197812 */ /* 0x000fe400078efcff */
[----:B------:R-:W-:Y:S01]  /*345c0*/  PRMT R12, RZ, 0x7610, R12 ;  /* 0x00007610ff0c7816 */ /* 0x000fe2000000000c */
[----:B------:R-:W0:Y:S01]  /*345d0*/  S2R R27, SR_TID.X ;  /* 0x00000000001b7919 */ /* 0x000e220000002100 */
[----:B------:R-:W-:-:S03]  /*345e0*/  ISETP.GE.AND P3, PT, R25, UR5, PT ;  /* 0x0000000519007c0c */ /* 0x000fc6000bf66270 */
[----:B------:R-:W3:Y:S01]  /*345f0*/  LDL R25, [R1+0xb84] ;  /* 0x000b840001197983 */ /* 0x000ee20000100800 */
[----:B0-----:R-:W-:-:S04]  /*34600*/  SHF.R.U32.HI R27, RZ, 0x6, R27 ;  /* 0x00000006ff1b7819 */ /* 0x001fc8000001161b */
[----:B------:R-:W-:Y:S01]  /*34610*/  SGXT.U32 R27, R27, 0x1 ;  /* 0x000000011b1b781a */ /* 0x000fe20000000000 */
[----:B--2---:R0:W2:Y:S04]  /*34620*/  @!P0 LDG.E.U16 R11, [R2.64] ;  /* 0x0000000a020b8981 */ /* 0x0040a8000c1e1500 */
[----:B0-----:R-:W4:Y:S04]  /*34630*/  LDL R2, [R1+0x9f8] ;  /* 0x0009f80001027983 */ /* 0x001f280000100800 */
[----:B--2---:R0:W-:Y:S04]  /*34640*/  STL [R1+0x2ac], R11 ;  /* 0x0002ac0b01007387 */ /* 0x0041e80000100800 */
[----:B------:R-:W4:Y:S02]  /*34650*/  LDL R3, [R1+0xa04] ;  /* 0x000a040001037983 */ /* 0x000f240000100800 */
[----:B----4-:R-:W-:-:S04]  /*34660*/  @!P1 LOP3.LUT R3, R3, R2, RZ, 0x3c, !PT ;  /* 0x0000000203039212 */ /* 0x010fc800078e3cff */
[----:B------:R-:W-:-:S04]  /*34670*/  @!P1 LOP3.LUT R2, R3, R2, RZ, 0x3c, !PT ;  /* 0x0000000203029212 */ /* 0x000fc800078e3cff */
[----:B------:R-:W-:-:S05]  /*34680*/  @!P1 LOP3.LUT R3, R3, R2, RZ, 0x3c, !PT ;  /* 0x0000000203039212 */ /* 0x000fca00078e3cff */
[----:B------:R1:W2:Y:S01]  /*34690*/  @!P1 LDG.E.U16 R12, [R2.64] ;  /* 0x0000000a020c9981 */ /* 0x0002a2000c1e1500 */
[----:B0-----:R-:W-:-:S04]  /*346a0*/  LOP3.LUT R11, R27, 0x8, RZ, 0xfc, !PT ;  /* 0x000000081b0b7812 */ /* 0x001fc800078efcff */
[----:B------:R-:W-:Y:S02]  /*346b0*/  ISETP.GE.AND P0, PT, R11, UR5, PT ;  /* 0x000000050b007c0c */ /* 0x000fe4000bf06270 */
[----:B------:R-:W4:Y:S04]  /*346c0*/  LDL.LU R11, [R1+0x4cb4] ;  /* 0x004cb400010b7983 */ /* 0x000f280000300800 */
[----:B-1----:R-:W3:Y:S04]  /*346d0*/  LDL R2, [R1+0xa00] ;  /* 0x000a000001027983 */ /* 0x002ee80000100800 */
[----:B--2---:R0:W-:Y:S04]  /*346e0*/  STL [R1+0x2a8], R12 ;  /* 0x0002a80c01007387 */ /* 0x0041e80000100800 */
[----:B------:R-:W3:Y:S01]  /*346f0*/  LDL R3, [R1+0xb8c] ;  /* 0x000b8c0001037983 */ /* 0x000ee20000100800 */
[----:B------:R-:W-:-:S03]  /*34700*/  PRMT R10, RZ, 0x7610, R10 ;  /* 0x00007610ff0a7816 */ /* 0x000fc6000000000a */
[----:B------:R-:W1:Y:S01]  /*34710*/  S2R R27, SR_TID.X ;  /* 0x00000000001b7919 */ /* 0x000e620000002100 */
[----:B---3--:R-:W-:-:S04]  /*34720*/  @!P2 LOP3.LUT R3, R3, R2, RZ, 0x3c, !PT ;  /* 0x000000020303a212 */ /* 0x008fc800078e3cff */
[----:B------:R-:W-:-:S04]  /*34730*/  @!P2 LOP3.LUT R2, R3, R2, RZ, 0x3c, !PT ;  /* 0x000000020302a212 */ /* 0x000fc800078e3cff */
[----:B------:R-:W-:-:S05]  /*34740*/  @!P2 LOP3.LUT R3, R3, R2, RZ, 0x3c, !PT ;  /* 0x000000020303a212 */ /* 0x000fca00078e3cff */
[----:B------:R-:W2:Y:S01]  /*34750*/  @!P2 LDG.E.U16 R10, [R2.64] ;  /* 0x0000000a020aa981 */ /* 0x000ea2000c1e1500 */
[----:B-1----:R-:W-:-:S04]  /*34760*/  SHF.R.U32.HI R27, RZ, 0x6, R27 ;  /* 0x00000006ff1b7819 */ /* 0x002fc8000001161b */
[----:B------:R-:W-:-:S04]  /*34770*/  SGXT.U32 R27, R27, 0x1 ;  /* 0x000000011b1b781a */ /* 0x000fc80000000000 */
[----:B0-----:R-:W-:-:S04]  /*34780*/  LOP3.LUT R12, R27, 0xa, RZ, 0xfc, !PT ;  /* 0x0000000a1b0c7812 */ /* 0x001fc800078efcff */
[----:B------:R-:W-:Y:S02]  /*34790*/  ISETP.GE.AND P1, PT, R12, UR5, PT ;  /* 0x000000050c007c0c */ /* 0x000fe4000bf26270 */
[----:B------:R-:W3:Y:S04]  /*347a0*/  LDL.LU R12, [R1+0x4cb0] ;  /* 0x004cb000010c7983 */ /* 0x000ee80000300800 */
[----:B--2---:R0:W-:Y:S04]  /*347b0*/  STL [R1+0x2a4], R10 ;  /* 0x0002a40a01007387 */ /* 0x0041e80000100800 */
[----:B------:R-:W2:Y:S04]  /*347c0*/  LDL R2, [R1+0x9fc] ;  /* 0x0009fc0001027983 */ /* 0x000ea80000100800 */
[----:B------:R-:W2:Y:S01]  /*347d0*/  LDL R3, [R1+0xb88] ;  /* 0x000b880001037983 */ /* 0x000ea20000100800 */
[----:B----4-:R-:W-:-:S03]  /*347e0*/  PRMT R11, RZ, 0x7610, R11 ;  /* 0x00007610ff0b7816 */ /* 0x010fc6000000000b */
[----:B------:R-:W0:Y:S01]  /*347f0*/  S2R R27, SR_TID.X ;  /* 0x00000000001b7919 */ /* 0x000e220000002100 */
[----:B--2---:R-:W-:-:S04]  /*34800*/  @!P3 LOP3.LUT R3, R3, R2, RZ, 0x3c, !PT ;  /* 0x000000020303b212 */ /* 0x004fc800078e3cff */
[----:B------:R-:W-:-:S04]  /*34810*/  @!P3 LOP3.LUT R2, R3, R2, RZ, 0x3c, !PT ;  /* 0x000000020302b212 */ /* 0x000fc800078e3cff */
[----:B------:R-:W-:-:S05]  /*34820*/  @!P3 LOP3.LUT R3, R3, R2, RZ, 0x3c, !PT ;  /* 0x000000020303b212 */ /* 0x000fca00078e3cff */
[----:B------:R-:W2:Y:S01]  /*34830*/  @!P3 LDG.E.U16 R11, [R2.64] ;  /* 0x0000000a020bb981 */ /* 0x000ea2000c1e1500 */
[----:B0-----:R-:W-:-:S04]  /*34840*/  SHF.R.U32.HI R10, RZ, 0x6, R27 ;  /* 0x00000006ff0a7819 */ /* 0x001fc8000001161b */
[----:B------:R-:W-:-:S04]  /*34850*/  SGXT.U32 R10, R10, 0x1 ;  /* 0x000000010a0a781a */ /* 0x000fc80000000000 */
[----:B------:R-:W-:-:S04]  /*34860*/  LOP3.LUT R10, R10, 0xc, RZ, 0xfc, !PT ;  /* 0x0000000c0a0a7812 */ /* 0x000fc800078efcff */
[----:B------:R-:W-:Y:S02]  /*34870*/  ISETP.GE.AND P2, PT, R10, UR5, PT ;  /* 0x000000050a007c0c */ /* 0x000fe4000bf46270 */
[----:B------:R-:W4:Y:S01]  /*34880*/  LDL.LU R10, [R1+0x4cac] ;  /* 0x004cac00010a7983 */ /* 0x000f220000300800 */
[----:B------:R-:W-:-:S03]  /*34890*/  SHF.R.U32.HI R27, RZ, 0x6, R27 ;  /* 0x00000006ff1b7819 */ /* 0x000fc6000001161b */
[----:B--2---:R0:W-:Y:S04]  /*348a0*/  STL [R1+0x2a0], R11 ;  /* 0x0002a00b01007387 */ /* 0x0041e80000100800 */
[----:B0-----:R-:W2:Y:S04]  /*348b0*/  LDL.LU R11, [R1+0x4ca8] ;  /* 0x004ca800010b7983 */ /* 0x001ea80000300800 */
[----:B------:R-:W2:Y:S01]  /*348c0*/  LDL R3, [R1+0x9f4] ;  /* 0x0009f40001037983 */ /* 0x000ea20000100800 */
[----:B------:R-:W-:-:S04]  /*348d0*/  SGXT.U32 R27, R27, 0x1 ;  /* 0x000000011b1b781a */ /* 0x000fc80000000000 */
[----:B------:R-:W-:Y:S02]  /*348e0*/  LOP3.LUT R2, R27, 0xe, RZ, 0xfc, !PT ;  /* 0x0000000e1b027812 */ /* 0x000fe400078efcff */
[----:B---3--:R-:W-:Y:S02]  /*348f0*/  PRMT R12, RZ, 0x7610, R12 ;  /* 0x00007610ff0c7816 */ /* 0x008fe4000000000c */
[----:B------:R-:W-:Y:S01]  /*34900*/  ISETP.GE.AND P3, PT, R2, UR5, PT ;  /* 0x0000000502007c0c */ /* 0x000fe2000bf66270 */
[----:B------:R-:W-:Y:S02]  /*34910*/  @!P0 IMAD.MOV.U32 R2, RZ, RZ, R25 ;  /* 0x000000ffff028224 */ /* 0x000fe400078e0019 */
[----:B------:R-:W3:Y:S04]  /*34920*/  LDL R25, [R1+0xb68] ;  /* 0x000b680001197983 */ /* 0x000ee80000100800 */
[----:B--2---:R0:W2:Y:S04]  /*34930*/  @!P0 LDG.E.U16 R12, [R2.64] ;  /* 0x0000000a020c8981 */ /* 0x0040a8000c1e1500 */
[----:B0-----:R-:W3:Y:S04]  /*34940*/  LDL R2, [R1+0xb7c] ;  /* 0x000b7c0001027983 */ /* 0x001ee80000100800 */
[----:B--2---:R0:W-:Y:S04]  /*34950*/  STL [R1+0x29c], R12 ;  /* 0x00029c0c01007387 */ /* 0x0041e80000100800 */
[----:B------:R-:W3:Y:S01]  /*34960*/  LDL R3, [R1+0xb80] ;  /* 0x000b800001037983 */ /* 0x000ee20000100800 */
[----:B------:R-:W-:-:S03]  /*34970*/  PRMT R11, RZ, 0x7610, R11 ;  /* 0x00007610ff0b7816 */ /* 0x000fc6000000000b */
[----:B------:R-:W1:Y:S01]  /*34980*/  S2R R27, SR_TID.X ;  /* 0x00000000001b7919 */ /* 0x000e620000002100 */
[----:B---3--:R-:W-:-:S04]  /*34990*/  @!P1 LOP3.LUT R3, R3, R2, RZ, 0x3c, !PT ;  /* 0x0000000203039212 */ /* 0x008fc800078e3cff */
[----:B------:R-:W-:-:S04]  /*349a0*/  @!P1 LOP3.LUT R2, R3, R2, RZ, 0x3c, !PT ;  /* 0x0000000203029212 */ /* 0x000fc800078e3cff */
[----:B------:R-:W-:-:S05]  /*349b0*/  @!P1 LOP3.LUT R3, R3, R2, RZ, 0x3c, !PT ;  /* 0x0000000203039212 */ /* 0x000fca00078e3cff */
[----:B------:R2:W3:Y:S01]  /*349c0*/  @!P1 LDG.E.U16 R11, [R2.64] ;  /* 0x0000000a020b9981 */ /* 0x0004e2000c1e1500 */
[----:B-1----:R-:W-:-:S04]  /*349d0*/  SHF.R.U32.HI R27, RZ, 0x6, R27 ;  /* 0x00000006ff1b7819 */ /* 0x002fc8000001161b */
[----:B------:R-:W-:-:S04]  /*349e0*/  SGXT.U32 R27, R27, 0x1 ;  /* 0x000000011b1b781a */ /* 0x000fc80000000000 */
[----:B0-----:R-:W-:-:S04]  /*349f0*/  LOP3.LUT R12, R27, 0x10, RZ, 0xfc, !PT ;  /* 0x000000101b0c7812 */ /* 0x001fc800078efcff */
[----:B------:R-:W-:Y:S02]  /*34a00*/  ISETP.GE.AND P0, PT, R12, UR5, PT ;  /* 0x000000050c007c0c */ /* 0x000fe4000bf06270 */
[----:B------:R-:W4:Y:S04]  /*34a10*/  LDL.LU R12, [R1+0x4ca4] ;  /* 0x004ca400010c7983 */ /* 0x000f280000300800 */
[----:B--2---:R-:W2:Y:S04]  /*34a20*/  LDL R2, [R1+0xb74] ;  /* 0x000b740001027983 */ /* 0x004ea80000100800 */
[----:B---3--:R0:W-:Y:S04]  /*34a30*/  STL [R1+0x298], R11 ;  /* 0x0002980b01007387 */ /* 0x0081e80000100800 */
[----:B------:R-:W2:Y:S01]  /*34a40*/  LDL R3, [R1+0xb78] ;  /* 0x000b780001037983 */ /* 0x000ea20000100800 */
[----:B----4-:R-:W-:-:S03]  /*34a50*/  PRMT R10, RZ, 0x7610, R10 ;  /* 0x00007610ff0a7816 */ /* 0x010fc6000000000a */
[----:B------:R-:W1:Y:S01]  /*34a60*/  S2R R27, SR_TID.X ;  /* 0x00000000001b7919 */ /* 0x000e620000002100 */
[----:B--2---:R-:W-:-:S04]  /*34a70*/  @!P2 LOP3.LUT R3, R3, R2, RZ, 0x3c, !PT ;  /* 0x000000020303a212 */ /* 0x004fc800078e3cff */
        /* <DEDUP_REMOVED lines=11> */
[----:B------:R-:W-:-:S03]  /*34b30*/  PRMT R12, RZ, 0x7610, R12 ;  /* 0x00007610ff0c7816 */ /* 0x000fc6000000000c */
        /* <DEDUP_REMOVED lines=539> */
[----:B------:R-:W4:Y:S04]  /*36cf0*/  LDL.LU R10, [R1+0x4bfc] ;  /* 0x004bfc00010a7983 */ /* 0x000f280000300800 */
[----:B--2---:R0:W-:Y:S04]  /*36d00*/  STL [R1+0x1f0], R12 ;  /* 0x0001f00c01007387 */ /* 0x0041e80000100800 */
[----:B0-----:R-:W2:Y:S04]  /*36d10*/  LDL.LU R12, [R1+0x4bf8] ;  /* 0x004bf800010c7983 */ /* 0x001ea80000300800 */
[----:B------:R-:W2:Y:S01]  /*36d20*/  LDL R3, [R1+0xa24] ;  /* 0x000a240001037983 */ /* 0x000ea20000100800 */
[----:B---3--:R-:W-:Y:S01]  /*36d30*/  PRMT R11, RZ, 0x7610, R11 ;  /* 0x00007610ff0b7816 */ /* 0x008fe2000000000b */
[----:B------:R-:W-:-:S05]  /*36d40*/  @!P0 IMAD.MOV.U32 R2, RZ, RZ, R25 ;  /* 0x000000ffff028224 */ /* 0x000fca00078e0019 */
[----:B--2---:R0:W2:Y:S04]  /*36d50*/  @!P0 LDG.E.U16 R11, [R2.64] ;  /* 0x0000000a020b8981 */ /* 0x0040a8000c1e1500 */
[----:B0-----:R-:W3:Y:S04]  /*36d60*/  LDL R2, [R1+0xa1c] ;  /* 0x000a1c0001027983 */ /* 0x001ee80000100800 */
[----:B--2---:R0:W-:Y:S04]  /*36d70*/  STL [R1+0x1ec], R11 ;  /* 0x0001ec0b01007387 */ /* 0x0041e80000100800 */
[----:B------:R-:W3:Y:S01]  /*36d80*/  LDL R3, [R1+0xa20] ;  /* 0x000a200001037983 */ /* 0x000ee20000100800 */
[----:B------:R-:W-:-:S02]  /*36d90*/  PRMT R12, RZ, 0x7610, R12 ;  /* 0x00007610ff0c7816 */ /* 0x000fc4000000000c */
[----:B------:R-:W-:-:S04]  /*36da0*/  SHF.R.U32.HI R27, RZ, 0x6, R27 ;  /* 0x00000006ff1b7819 */ /* 0x000fc8000001161b */
[----:B------:R-:W-:-:S04]  /*36db0*/  SGXT.U32 R27, R27, 0x1 ;  /* 0x000000011b1b781a */ /* 0x000fc80000000000 */
[----:B------:R-:W-:-:S04]  /*36dc0*/  LOP3.LUT R27, R27, 0x66, RZ, 0xfc, !PT ;  /* 0x000000661b1b7812 */ /* 0x000fc800078efcff */
[----:B------:R-:W-:Y:S02]  /*36dd0*/  ISETP.GE.AND P3, PT, R27, UR5, PT ;  /* 0x000000051b007c0c */ /* 0x000fe4000bf66270 */
[----:B------:R-:W0:Y:S01]  /*36de0*/  S2R R27, SR_TID.X ;  /* 0x00000000001b7919 */ /* 0x000e220000002100 */
[----:B---3--:R-:W-:-:S04]  /*36df0*/  @!P1 LOP3.LUT R3, R3, R2, RZ, 0x3c, !PT ;  /* 0x0000000203039212 */ /* 0x008fc800078e3cff */
[----:B------:R-:W-:-:S04]  /*36e00*/  @!P1 LOP3.LUT R2, R3, R2, RZ, 0x3c, !PT ;  /* 0x0000000203029212 */ /* 0x000fc800078e3cff */
[----:B------:R-:W-:-:S05]  /*36e10*/  @!P1 LOP3.LUT R3, R3, R2, RZ, 0x3c, !PT ;  /* 0x0000000203039212 */ /* 0x000fca00078e3cff */
[----:B------:R1:W2:Y:S01]  /*36e20*/  @!P1 LDG.E.U16 R12, [R2.64] ;  /* 0x0000000a020c9981 */ /* 0x0002a2000c1e1500 */
[----:B0-----:R-:W-:-:S03]  /*36e30*/  SHF.R.U32.HI R11, RZ, 0x6, R27 ;  /* 0x00000006ff0b7819 */ /* 0x001fc6000001161b */
[----:B------:R-:W3:Y:S01]  /*36e40*/  LDL R27, [R1+0xa08] ;  /* 0x000a0800011b7983 */ /* 0x000ee20000100800 */
[----:B------:R-:W-:-:S04]  /*36e50*/  SGXT.U32 R11, R11, 0x1 ;  /* 0x000000010b0b781a */ /* 0x000fc80000000000 */
[----:B------:R-:W-:-:S04]  /*36e60*/  LOP3.LUT R11, R11, 0x68, RZ, 0xfc, !PT ;  /* 0x000000680b0b7812 */ /* 0x000fc800078efcff */
[----:B------:R-:W-:Y:S02]  /*36e70*/  ISETP.GE.AND P4, PT, R11, UR5, PT ;  /* 0x000000050b007c0c */ /* 0x000fe4000bf86270 */
[----:B------:R-:W3:Y:S04]  /*36e80*/  LDL.LU R11, [R1+0x4bf4] ;  /* 0x004bf400010b7983 */ /* 0x000ee80000300800 */
[----:B-1----:R-:W3:Y:S04]  /*36e90*/  LDL R2, [R1+0xa14] ;  /* 0x000a140001027983 */ /* 0x002ee80000100800 */
[----:B--2---:R0:W-:Y:S04]  /*36ea0*/  STL [R1+0x1e8], R12 ;  /* 0x0001e80c01007387 */ /* 0x0041e80000100800 */
[----:B------:R-:W3:Y:S01]  /*36eb0*/  LDL R3, [R1+0xa18] ;  /* 0x000a180001037983 */ /* 0x000ee20000100800 */
[----:B----4-:R-:W-:-:S03]  /*36ec0*/  PRMT R10, RZ, 0x7610, R10 ;  /* 0x00007610ff0a7816 */ /* 0x010fc6000000000a */
[----:B------:R-:W1:Y:S01]  /*36ed0*/  S2R R25, SR_TID.X ;  /* 0x0000000000197919 */ /* 0x000e620000002100 */
[----:B---3--:R-:W-:-:S04]  /*36ee0*/  @!P2 LOP3.LUT R3, R3, R2, RZ, 0x3c, !PT ;  /* 0x000000020303a212 */ /* 0x008fc800078e3cff */
[----:B------:R-:W-:-:S04]  /*36ef0*/  @!P2 LOP3.LUT R2, R3, R2, RZ, 0x3c, !PT ;  /* 0x000000020302a212 */ /* 0x000fc800078e3cff */
[----:B------:R-:W-:-:S05]  /*36f00*/  @!P2 LOP3.LUT R3, R3, R2, RZ, 0x3c, !PT ;  /* 0x000000020303a212 */ /* 0x000fca00078e3cff */
[----:B------:R2:W3:Y:S01]  /*36f10*/  @!P2 LDG.E.U16 R10, [R2.64] ;  /* 0x0000000a020aa981 */ /* 0x0004e2000c1e1500 */
[----:B-1----:R-:W-:-:S04]  /*36f20*/  SHF.R.U32.HI R25, RZ, 0x6, R25 ;  /* 0x00000006ff197819 */ /* 0x002fc80000011619 */
[----:B------:R-:W-:-:S04]  /*36f30*/  SGXT.U32 R25, R25, 0x1 ;  /* 0x000000011919781a */ /* 0x000fc80000000000 */
[----:B------:R-:W-:-:S04]  /*36f40*/  LOP3.LUT R25, R25, 0x6a, RZ, 0xfc, !PT ;  /* 0x0000006a19197812 */ /* 0x000fc800078efcff */
[----:B------:R-:W-:Y:S02]  /*36f50*/  ISETP.GE.AND P1, PT, R25, UR5, PT ;  /* 0x0000000519007c0c */ /* 0x000fe4000bf26270 */
[----:B------:R-:W4:Y:S04]  /*36f60*/  LDL.LU R25, [R1+0x4bf0] ;  /* 0x004bf00001197983 */ /* 0x000f280000300800 */
[----:B--2---:R-:W2:Y:S04]  /*36f70*/  LDL R2, [R1+0xa0c] ;  /* 0x000a0c0001027983 */ /* 0x004ea80000100800 */
[----:B---3--:R1:W-:Y:S04]  /*36f80*/  STL [R1+0x1e4], R10 ;  /* 0x0001e40a01007387 */ /* 0x0083e80000100800 */
[----:B------:R-:W2:Y:S01]  /*36f90*/  LDL R3, [R1+0xa10] ;  /* 0x000a100001037983 */ /* 0x000ea20000100800 */
[----:B----4-:R-:W-:-:S03]  /*36fa0*/  PRMT R25, RZ, 0x7610, R25 ;  /* 0x00007610ff197816 */ /* 0x010fc60000000019 */
[----:B0-----:R-:W0:Y:S01]  /*36fb0*/  S2R R12, SR_TID.X ;  /* 0x00000000000c7919 */ /* 0x001e220000002100 */
[----:B--2---:R-:W-:-:S04]  /*36fc0*/  @!P3 LOP3.LUT R3, R3, R2, RZ, 0x3c, !PT ;  /* 0x000000020303b212 */ /* 0x004fc800078e3cff */
[----:B------:R-:W-:-:S04]  /*36fd0*/  @!P3 LOP3.LUT R2, R3, R2, RZ, 0x3c, !PT ;  /* 0x000000020302b212 */ /* 0x000fc800078e3cff */
[----:B------:R-:W-:-:S05]  /*36fe0*/  @!P3 LOP3.LUT R3, R3, R2, RZ, 0x3c, !PT ;  /* 0x000000020303b212 */ /* 0x000fca00078e3cff */
[----:B------:R-:W2:Y:S01]  /*36ff0*/  @!P3 LDG.E.U16 R25, [R2.64] ;  /* 0x0000000a0219b981 */ /* 0x000ea2000c1e1500 */
[----:B0-----:R-:W-:-:S04]  /*37000*/  SHF.R.U32.HI R12, RZ, 0x6, R12 ;  /* 0x00000006ff0c7819 */ /* 0x001fc8000001160c */
[----:B------:R-:W-:-:S04]  /*37010*/  SGXT.U32 R12, R12, 0x1 ;  /* 0x000000010c0c781a */ /* 0x000fc80000000000 */
[----:B-1----:R-:W-:-:S04]  /*37020*/  LOP3.LUT R10, R12, 0x6c, RZ, 0xfc, !PT ;  /* 0x0000006c0c0a7812 */ /* 0x002fc800078efcff */
[----:B------:R-:W-:Y:S02]  /*37030*/  ISETP.GE.AND P0, PT, R10, UR5, PT ;  /* 0x000000050a007c0c */ /* 0x000fe4000bf06270 */
[----:B------:R-:W3:Y:S04]  /*37040*/  LDL.LU R10, [R1+0x4bec] ;  /* 0x004bec00010a7983 */ /* 0x000ee80000300800 */
[----:B------:R-:W0:Y:S04]  /*37050*/  S2R R12, SR_TID.X ;  /* 0x00000000000c7919 */ /* 0x000e280000002100 */
[----:B--2---:R1:W-:Y:S04]  /*37060*/  STL [R1+0x1e0], R25 ;  /* 0x0001e01901007387 */ /* 0x0043e80000100800 */
[----:B-1----:R-:W2:Y:S04]  /*37070*/  LDL.LU R25, [R1+0x4be8] ;  /* 0x004be80001197983 */ /* 0x002ea80000300800 */
[----:B------:R-:W4:Y:S01]  /*37080*/  LDL R3, [R1+0x9f0] ;  /* 0x0009f00001037983 */ /* 0x000f220000100800 */
[----:B0-----:R-:W-:-:S04]  /*37090*/  SHF.R.U32.HI R2, RZ, 0x6, R12 ;  /* 0x00000006ff027819 */ /* 0x001fc8000001160c */
[----:B------:R-:W-:-:S04]  /*370a0*/  SGXT.U32 R2, R2, 0x1 ;  /* 0x000000010202781a */ /* 0x000fc80000000000 */
[----:B------:R-:W-:Y:S02]  /*370b0*/  LOP3.LUT R2, R2, 0x6e, RZ, 0xfc, !PT ;  /* 0x0000006e02027812 */ /* 0x000fe400078efcff */
[----:B------:R-:W-:Y:S02]  /*370c0*/  PRMT R11, RZ, 0x7610, R11 ;  /* 0x00007610ff0b7816 */ /* 0x000fe4000000000b */
[----:B------:R-:W-:Y:S01]  /*370d0*/  ISETP.GE.AND P2, PT, R2, UR5, PT ;  /* 0x0000000502007c0c */ /* 0x000fe2000bf46270 */
[----:B------:R-:W-:-:S05]  /*370e0*/  @!P4 IMAD.MOV.U32 R2, RZ, RZ, R27 ;  /* 0x000000ffff02c224 */ /* 0x000fca00078e001b */
[----:B----4-:R-:W4:Y:S04]  /*370f0*/  @!P4 LDG.E.U16 R11, [R2.64] ;  /* 0x0000000a020bc981 */ /* 0x010f28000c1e1500 */
[----:B----4-:R0:W-:Y:S04]  /*37100*/  STL [R1+0x1dc], R11 ;  /* 0x0001dc0b01007387 */ /* 0x0101e80000100800 */
[----:B0-----:R-:W4:Y:S04]  /*37110*/  LDL.LU R11, [R1+0x4be4] ;  /* 0x004be400010b7983 */ /* 0x001f280000300800 */
[----:B------:R-:W3:Y:S04]  /*37120*/  LDL R2, [R1+0x9e8] ;  /* 0x0009e80001027983 */ /* 0x000ee80000100800 */
[----:B------:R-:W3:Y:S01]  /*37130*/  LDL R3, [R1+0x9ec] ;  /* 0x0009ec0001037983 */ /* 0x000ee20000100800 */
[----:B------:R-:W-:-:S04]  /*37140*/  SHF.R.U32.HI R12, RZ, 0x6, R12 ;  /* 0x00000006ff0c7819 */ /* 0x000fc8000001160c */
[----:B------:R-:W-:Y:S02]  /*37150*/  SGXT.U32 R12, R12, 0x1 ;  /* 0x000000010c0c781a */ /* 0x000fe40000000000 */
[----:B--2---:R-:W-:Y:S02]  /*37160*/  PRMT R25, RZ, 0x7610, R25 ;  /* 0x00007610ff197816 */ /* 0x004fe40000000019 */
[----:B------:R-:W-:-:S04]  /*37170*/  LOP3.LUT R12, R12, 0x70, RZ, 0xfc, !PT ;  /* 0x000000700c0c7812 */ /* 0x000fc800078efcff */
[----:B------:R-:W-:Y:S02]  /*37180*/  ISETP.GE.AND P3, PT, R12, UR5, PT ;  /* 0x000000050c007c0c */ /* 0x000fe4000bf66270 */
[----:B------:R-:W2:Y:S01]  /*37190*/  LDL.LU R12, [R1+0x4be0] ;  /* 0x004be000010c7983 */ /* 0x000ea20000300800 */
[----:B---3--:R-:W-:-:S04]  /*371a0*/  @!P1 LOP3.LUT R3, R3, R2, RZ, 0x3c, !PT ;  /* 0x0000000203039212 */ /* 0x008fc800078e3cff */
[----:B------:R-:W-:-:S04]  /*371b0*/  @!P1 LOP3.LUT R2, R3, R2, RZ, 0x3c, !PT ;  /* 0x0000000203029212 */ /* 0x000fc800078e3cff */
[----:B------:R-:W-:-:S05]  /*371c0*/  @!P1 LOP3.LUT R3, R3, R2, RZ, 0x3c, !PT ;  /* 0x0000000203039212 */ /* 0x000fca00078e3cff */
[----:B------:R0:W3:Y:S04]  /*371d0*/  @!P1 LDG.E.U16 R25, [R2.64] ;  /* 0x0000000a02199981 */ /* 0x0000e8000c1e1500 */
[----:B0-----:R-:W4:Y:S04]  /*371e0*/  LDL R2, [R1+0x9e0] ;  /* 0x0009e00001027983 */ /* 0x001f280000100800 */
[----:B------:R-:W4:Y:S04]  /*371f0*/  LDL R3, [R1+0x9e4] ;  /* 0x0009e40001037983 */ /* 0x000f280000100800 */
[----:B------:R-:W0:Y:S01]  /*37200*/  S2R R27, SR_TID.X ;  /* 0x00000000001b7919 */ /* 0x000e220000002100 */
[----:B--2---:R-:W-:-:S02]  /*37210*/  PRMT R12, RZ, 0x7610, R12 ;  /* 0x00007610ff0c7816 */ /* 0x004fc4000000000c */
[----:B0-----:R-:W-:-:S04]  /*37220*/  SHF.R.U32.HI R27, RZ, 0x6, R27 ;  /* 0x00000006ff1b7819 */ /* 0x001fc8000001161b */
[----:B------:R-:W-:Y:S01]  /*37230*/  SGXT.U32 R27, R27, 0x1 ;  /* 0x000000011b1b781a */ /* 0x000fe20000000000 */
[----:B---3--:R0:W-:Y:S01]  /*37240*/  STL [R1+0x1d8], R25 ;  /* 0x0001d81901007387 */ /* 0x0081e20000100800 */
[-C--:B----4-:R-:W-:Y:S02]  /*37250*/  @!P0 LOP3.LUT R3, R3, R2.reuse, RZ, 0x3c, !PT ;  /* 0x0000000203038212 */ /* 0x090fe400078e3cff */
[----:B0-----:R-:W-:Y:S02]  /*37260*/  LOP3.LUT R25, R27, 0x72, RZ, 0xfc, !PT ;  /* 0x000000721b197812 */ /* 0x001fe400078efcff */
[----:B------:R-:W-:Y:S02]  /*37270*/  @!P0 LOP3.LUT R2, R3, R2, RZ, 0x3c, !PT ;  /* 0x0000000203028212 */ /* 0x000fe400078e3cff */
[----:B------:R-:W-:Y:S02]  /*37280*/  LOP3.LUT R27, R27, 0x74, RZ, 0xfc, !PT ;  /* 0x000000741b1b7812 */ /* 0x000fe400078efcff */
[----:B------:R-:W-:-:S02]  /*37290*/  @!P0 LOP3.LUT R3, R3, R2, RZ, 0x3c, !PT ;  /* 0x0000000203038212 */ /* 0x000fc400078e3cff */
[----:B------:R-:W-:Y:S02]  /*372a0*/  ISETP.GE.AND P4, PT, R25, UR5, PT ;  /* 0x0000000519007c0c */ /* 0x000fe4000bf86270 */
[----:B------:R-:W2:Y:S01]  /*372b0*/  LDL.LU R25, [R1+0x4bdc] ;  /* 0x004bdc0001197983 */ /* 0x000ea20000300800 */
[----:B------:R-:W-:-:S03]  /*372c0*/  ISETP.GE.AND P5, PT, R27, UR5, PT ;  /* 0x000000051b007c0c */ /* 0x000fc6000bfa6270 */
[----:B------:R-:W3:Y:S04]  /*372d0*/  LDL.LU R27, [R1+0x4bd8] ;  /* 0x004bd800011b7983 */ /* 0x000ee80000300800 */
[----:B------:R0:W4:Y:S04]  /*372e0*/  @!P0 LDG.E.U16 R12, [R2.64] ;  /* 0x0000000a020c8981 */ /* 0x000128000c1e1500 */
[----:B0-----:R-:W2:Y:S04]  /*372f0*/  LDL R2, [R1+0x9d8] ;  /* 0x0009d80001027983 */ /* 0x001ea80000100800 */
[----:B------:R-:W2:Y:S01]  /*37300*/  LDL R3, [R1+0x9dc] ;  /* 0x0009dc0001037983 */ /* 0x000ea20000100800 */
[----:B------:R-:W-:-:S02]  /*37310*/  PRMT R11, RZ, 0x7610, R11 ;  /* 0x00007610ff0b7816 */ /* 0x000fc4000000000b */
[----:B--2---:R-:W-:-:S04]  /*37320*/  @!P2 LOP3.LUT R3, R3, R2, RZ, 0x3c, !PT ;  /* 0x000000020303a212 */ /* 0x004fc800078e3cff */
[----:B------:R-:W-:-:S04]  /*37330*/  @!P2 LOP3.LUT R2, R3, R2, RZ, 0x3c, !PT ;  /* 0x000000020302a212 */ /* 0x000fc800078e3cff */
[----:B------:R-:W-:-:S05]  /*37340*/  @!P2 LOP3.LUT R3, R3, R2, RZ, 0x3c, !PT ;  /* 0x000000020303a212 */ /* 0x000fca00078e3cff */
[----:B------:R-:W2:Y:S04]  /*37350*/  @!P2 LDG.E.U16 R11, [R2.64] ;  /* 0x0000000a020ba981 */ /* 0x000ea8000c1e1500 */
[----:B----4-:R0:W-:Y:S04]  /*37360*/  STL [R1+0x1d4], R12 ;  /* 0x0001d40c01007387 */ /* 0x0101e80000100800 */
[----:B--2---:R1:W-:Y:S04]  /*37370*/  STL [R1+0x1d0], R11 ;  /* 0x0001d00b01007387 */ /* 0x0043e80000100800 */
[----:B------:R-:W2:Y:S04]  /*37380*/  LDL R2, [R1+0x9d0] ;  /* 0x0009d00001027983 */ /* 0x000ea80000100800 */
[----:B------:R-:W2:Y:S01]  /*37390*/  LDL R3, [R1+0x9d4] ;  /* 0x0009d40001037983 */ /* 0x000ea20000100800 */
[----:B---3--:R-:W-:-:S03]  /*373a0*/  PRMT R27, RZ, 0x7610, R27 ;  /* 0x00007610ff1b7816 */ /* 0x008fc6000000001b */
[----:B0-----:R-:W1:Y:S01]  /*373b0*/  S2R R12, SR_TID.X ;  /* 0x00000000000c7919 */ /* 0x001e620000002100 */
[----:B--2---:R-:W-:-:S04]  /*373c0*/  @!P3 LOP3.LUT R3, R3, R2, RZ, 0x3c, !PT ;  /* 0x000000020303b212 */ /* 0x004fc800078e3cff */
[----:B------:R-:W-:-:S04]  /*373d0*/  @!P3 LOP3.LUT R2, R3, R2, RZ, 0x3c, !PT ;  /* 0x000000020302b212 */ /* 0x000fc800078e3cff */
[----:B------:R-:W-:-:S05]  /*373e0*/  @!P3 LOP3.LUT R3, R3, R2, RZ, 0x3c, !PT ;  /* 0x000000020303b212 */ /* 0x000fca00078e3cff */
[----:B------:R-:W2:Y:S01]  /*373f0*/  @!P3 LDG.E.U16 R27, [R2.64] ;  /* 0x0000000a021bb981 */ /* 0x000ea2000c1e1500 */
[----:B-1----:R-:W-:-:S04]  /*37400*/  SHF.R.U32.HI R11, RZ, 0x6, R12 ;  /* 0x00000006ff0b7819 */ /* 0x002fc8000001160c */
[----:B------:R-:W-:-:S04]  /*37410*/  SGXT.U32 R11, R11, 0x1 ;  /* 0x000000010b0b781a */ /* 0x000fc80000000000 */
[----:B------:R-:W-:-:S04]  /*37420*/  LOP3.LUT R11, R11, 0x76, RZ, 0xfc, !PT ;  /* 0x000000760b0b7812 */ /* 0x000fc800078efcff */
[----:B------:R-:W-:Y:S02]  /*37430*/  ISETP.GE.AND P0, PT, R11, UR5, PT ;  /* 0x000000050b007c0c */ /* 0x000fe4000bf06270 */
[----:B------:R-:W3:Y:S04]  /*37440*/  LDL.LU R11, [R1+0x4bd4] ;  /* 0x004bd400010b7983 */ /* 0x000ee80000300800 */
[----:B--2---:R0:W-:Y:S04]  /*37450*/  STL [R1+0x1cc], R27 ;  /* 0x0001cc1b01007387 */ /* 0x0041e80000100800 */
[----:B0-----:R-:W2:Y:S04]  /*37460*/  LDL.LU R27, [R1+0x4bd0] ;  /* 0x004bd000011b7983 */ /* 0x001ea80000300800 */
[----:B------:R-:W4:Y:S04]  /*37470*/  LDL R2, [R1+0x9c8] ;  /* 0x0009c80001027983 */ /* 0x000f280000100800 */
[----:B------:R-:W4:Y:S01]  /*37480*/  LDL R3, [R1+0x9cc] ;  /* 0x0009cc0001037983 */ /* 0x000f220000100800 */
[----:B------:R-:W-:-:S02]  /*37490*/  PRMT R25, RZ, 0x7610, R25 ;  /* 0x00007610ff197816 */ /* 0x000fc40000000019 */
[----:B----4-:R-:W-:-:S04]  /*374a0*/  @!P4 LOP3.LUT R3, R3, R2, RZ, 0x3c, !PT ;  /* 0x000000020303c212 */ /* 0x010fc800078e3cff */
[----:B------:R-:W-:-:S04]  /*374b0*/  @!P4 LOP3.LUT R2, R3, R2, RZ, 0x3c, !PT ;  /* 0x000000020302c212 */ /* 0x000fc800078e3cff */
[----:B------:R-:W-:-:S05]  /*374c0*/  @!P4 LOP3.LUT R3, R3, R2, RZ, 0x3c, !PT ;  /* 0x000000020303c212 */ /* 0x000fca00078e3cff */
[----:B------:R-:W4:Y:S01]  /*374d0*/  @!P4 LDG.E.U16 R25, [R2.64] ;  /* 0x0000000a0219c981 */ /* 0x000f22000c1e1500 */
[----:B------:R-:W-:-:S04]  /*374e0*/  SHF.R.U32.HI R12, RZ, 0x6, R12 ;  /* 0x00000006ff0c7819 */ /* 0x000fc8000001160c */
[----:B------:R-:W-:-:S04]  /*374f0*/  SGXT.U32 R12, R12, 0x1 ;  /* 0x000000010c0c781a */ /* 0x000fc80000000000 */
[----:B------:R-:W-:-:S04]  /*37500*/  LOP3.LUT R12, R12, 0x78, RZ, 0xfc, !PT ;  /* 0x000000780c0c7812 */ /* 0x000fc800078efcff */
[----:B------:R-:W-:Y:S02]  /*37510*/  ISETP.GE.AND P1, PT, R12, UR5, PT ;  /* 0x000000050c007c0c */ /* 0x000fe4000bf26270 */
[----:B------:R-:W2:Y:S04]  /*37520*/  LDL.LU R12, [R1+0x4bcc] ;  /* 0x004bcc00010c7983 */ /* 0x000ea80000300800 */
[----:B----4-:R0:W-:Y:S04]  /*37530*/  STL [R1+0x1c8], R25 ;  /* 0x0001c81901007387 */ /* 0x0101e80000100800 */
[----:B0-----:R-:W4:Y:S04]  /*37540*/  LDL.LU R25, [R1+0x4bc8] ;  /* 0x004bc80001197983 */ /* 0x001f280000300800 */
[----:B------:R-:W3:Y:S04]  /*37550*/  LDL R2, [R1+0x9c0] ;  /* 0x0009c00001027983 */ /* 0x000ee80000100800 */
[----:B------:R-:W3:Y:S01]  /*37560*/  LDL R3, [R1+0x9c4] ;  /* 0x0009c40001037983 */ /* 0x000ee20000100800 */
[----:B--2---:R-:W-:-:S02]  /*37570*/  PRMT R27, RZ, 0x7610, R27 ;  /* 0x00007610ff1b7816 */ /* 0x004fc4000000001b */
[----:B---3--:R-:W-:-:S04]  /*37580*/  @!P5 LOP3.LUT R3, R3, R2, RZ, 0x3c, !PT ;  /* 0x000000020303d212 */ /* 0x008fc800078e3cff */
[----:B------:R-:W-:-:S04]  /*37590*/  @!P5 LOP3.LUT R2, R3, R2, RZ, 0x3c, !PT ;  /* 0x000000020302d212 */ /* 0x000fc800078e3cff */
[----:B------:R-:W-:-:S05]  /*375a0*/  @!P5 LOP3.LUT R3, R3, R2, RZ, 0x3c, !PT ;  /* 0x000000020303d212 */ /* 0x000fca00078e3cff */
[----:B------:R0:W2:Y:S04]  /*375b0*/  @!P5 LDG.E.U16 R27, [R2.64] ;  /* 0x0000000a021bd981 */ /* 0x0000a8000c1e1500 */
[----:B0-----:R-:W3:Y:S04]  /*375c0*/  LDL R2, [R1+0x9b8] ;  /* 0x0009b80001027983 */ /* 0x001ee80000100800 */
[----:B------:R-:W3:Y:S01]  /*375d0*/  LDL R3, [R1+0x9bc] ;  /* 0x0009bc0001037983 */ /* 0x000ee20000100800 */
[----:B----4-:R-:W-:Y:S02]  /*375e0*/  PRMT R25, RZ, 0x7610, R25 ;  /* 0x00007610ff197816 */ /* 0x010fe40000000019 */
[----:B------:R-:W-:-:S02]  /*375f0*/  SHF.R.U32.HI R29, RZ, 0x6, R29 ;  /* 0x00000006ff1d7819 */ /* 0x000fc4000001161d */
[----:B---3--:R-:W-:-:S04]  /*37600*/  @!P0 LOP3.LUT R3, R3, R2, RZ, 0x3c, !PT ;  /* 0x0000000203038212 */ /* 0x008fc800078e3cff */
[----:B------:R-:W-:-:S04]  /*37610*/  @!P0 LOP3.LUT R2, R3, R2, RZ, 0x3c, !PT ;  /* 0x0000000203028212 */ /* 0x000fc800078e3cff */
[----:B------:R-:W-:-:S05]  /*37620*/  @!P0 LOP3.LUT R3, R3, R2, RZ, 0x3c, !PT ;  /* 0x0000000203038212 */ /* 0x000fca00078e3cff */
[----:B------:R-:W3:Y:S01]  /*37630*/  @!P0 LDG.E.U16 R25, [R2.64] ;  /* 0x0000000a02198981 */ /* 0x000ee2000c1e1500 */
[----:B------:R-:W-:-:S03]  /*37640*/  SGXT.U32 R29, R29, 0x1 ;  /* 0x000000011d1d781a */ /* 0x000fc60000000000 */
[----:B--2---:R0:W-:Y:S01]  /*37650*/  STL [R1+0x1c4], R27 ;  /* 0x0001c41b01007387 */ /* 0x0041e20000100800 */
[----:B------:R-:W-:-:S04]  /*37660*/  LOP3.LUT R29, R29, 0x7a, RZ, 0xfc, !PT ;  /* 0x0000007a1d1d7812 */ /* 0x000fc800078efcff */
[----:B------:R-:W-:Y:S02]  /*37670*/  ISETP.GE.AND P2, PT, R29, UR5, PT ;  /* 0x000000051d007c0c */ /* 0x000fe4000bf46270 */
[----:B------:R-:W2:Y:S01]  /*37680*/  LDL.LU R29, [R1+0x4bc4] ;  /* 0x004bc400011d7983 */ /* 0x000ea20000300800 */
[C---:B0-----:R-:W-:Y:S02]  /*37690*/  LOP3.LUT R27, R13.reuse, 0x7c, RZ, 0xfc, !PT ;  /* 0x0000007c0d1b7812 */ /* 0x041fe400078efcff */
[----:B------:R-:W-:-:S04]  /*376a0*/  LOP3.LUT R13, R13, 0x7e, RZ, 0xfc, !PT ;  /* 0x0000007e0d0d7812 */ /* 0x000fc800078efcff */
[----:B------:R-:W-:Y:S02]  /*376b0*/  ISETP.GE.AND P4, PT, R13, UR5, PT ;  /* 0x000000050d007c0c */ /* 0x000fe4000bf86270 */
[----:B------:R-:W4:Y:S04]  /*376c0*/  LDL.LU R13, [R1+0x4bc0] ;  /* 0x004bc000010d7983 */ /* 0x000f280000300800 */
[----:B---3--:R0:W-:Y:S04]  /*376d0*/  STL [R1+0x1c0], R25 ;  /* 0x0001c01901007387 */ /* 0x0081e80000100800 */
[----:B0-----:R-:W3:Y:S04]  /*376e0*/  LDL.LU R25, [R1+0x4bbc] ;  /* 0x004bbc0001197983 */ /* 0x001ee80000300800 */
[----:B------:R-:W3:Y:S04]  /*376f0*/  LDL R2, [R1+0x9b0] ;  /* 0x0009b00001027983 */ /* 0x000ee80000100800 */
[----:B------:R-:W3:Y:S01]  /*37700*/  LDL R3, [R1+0x9b4] ;  /* 0x0009b40001037983 */ /* 0x000ee20000100800 */
[----:B--2---:R-:W-:-:S02]  /*37710*/  PRMT R29, RZ, 0x7610, R29 ;  /* 0x00007610ff1d7816 */ /* 0x004fc4000000001d */
[----:B------:R-:W-:Y:S02]  /*37720*/  ISETP.GE.AND P3, PT, R27, UR5, PT ;  /* 0x000000051b007c0c */ /* 0x000fe4000bf66270 */
[----:B------:R-:W0:Y:S01]  /*37730*/  S2R R27, SR_TID.X ;  /* 0x00000000001b7919 */ /* 0x000e220000002100 */
[----:B---3--:R-:W-:-:S04]  /*37740*/  @!P1 LOP3.LUT R3, R3, R2, RZ, 0x3c, !PT ;  /* 0x0000000203039212 */ /* 0x008fc800078e3cff */
[----:B------:R-:W-:-:S04]  /*37750*/  @!P1 LOP3.LUT R2, R3, R2, RZ, 0x3c, !PT ;  /* 0x0000000203029212 */ /* 0x000fc800078e3cff */
[----:B------:R-:W-:-:S05]  /*37760*/  @!P1 LOP3.LUT R3, R3, R2, RZ, 0x3c, !PT ;  /* 0x0000000203039212 */ /* 0x000fca00078e3cff */
[----:B------:R-:W2:Y:S01]  /*37770*/  @!P1 LDG.E.U16 R29, [R2.64] ;  /* 0x0000000a021d9981 */ /* 0x000ea2000c1e1500 */
[----:B0-----:R-:W-:-:S04]  /*37780*/  LOP3.LUT R27, R27, 0x7f, RZ, 0xc0, !PT ;  /* 0x0000007f1b1b7812 */ /* 0x001fc800078ec0ff */
[----:B------:R-:W-:Y:S02]  /*37790*/  ISETP.GE.AND P0, PT, R27, UR5, PT ;  /* 0x000000051b007c0c */ /* 0x000fe4000bf06270 */
[----:B------:R-:W3:Y:S04]  /*377a0*/  LDL.LU R27, [R1+0x4bb8] ;  /* 0x004bb800011b7983 */ /* 0x000ee80000300800 */
[----:B--2---:R0:W-:Y:S04]  /*377b0*/  STL [R1+0x1bc], R29 ;  /* 0x0001bc1d01007387 */ /* 0x0041e80000100800 */
[----:B0-----:R-:W2:Y:S04]  /*377c0*/  LDL.LU R29, [R1+0x4bb4] ;  /* 0x004bb400011d7983 */ /* 0x001ea80000300800 */
[----:B------:R-:W2:Y:S04]  /*377d0*/  LDL R2, [R1+0x9a8] ;  /* 0x0009a80001027983 */ /* 0x000ea80000100800 */
[----:B------:R-:W2:Y:S01]  /*377e0*/  LDL R3, [R1+0x9ac] ;  /* 0x0009ac0001037983 */ /* 0x000ea20000100800 */
[----:B------:R-:W-:-:S02]  /*377f0*/  PRMT R25, RZ, 0x7610, R25 ;  /* 0x00007610ff197816 */ /* 0x000fc40000000019 */
[----:B--2---:R-:W-:-:S04]  /*37800*/  @!P2 LOP3.LUT R3, R3, R2, RZ, 0x3c, !PT ;  /* 0x000000020303a212 */ /* 0x004fc800078e3cff */
[----:B------:R-:W-:-:S04]  /*37810*/  @!P2 LOP3.LUT R2, R3, R2, RZ, 0x3c, !PT ;  /* 0x000000020302a212 */ /* 0x000fc800078e3cff */
[----:B------:R-:W-:-:S05]  /*37820*/  @!P2 LOP3.LUT R3, R3, R2, RZ, 0x3c, !PT ;  /* 0x000000020303a212 */ /* 0x000fca00078e3cff */
[----:B------:R-:W2:Y:S04]  /*37830*/  @!P2 LDG.E.U16 R25, [R2.64] ;  /* 0x0000000a0219a981 */ /* 0x000ea8000c1e1500 */
[----:B--2---:R0:W-:Y:S04]  /*37840*/  STL [R1+0x1b8], R25 ;  /* 0x0001b81901007387 */ /* 0x0041e80000100800 */
[----:B0-----:R-:W2:Y:S04]  /*37850*/  LDL.LU R25, [R1+0x4bb0] ;  /* 0x004bb00001197983 */ /* 0x001ea80000300800 */
[----:B------:R-:W2:Y:S04]  /*37860*/  LDL R2, [R1+0x9a0] ;  /* 0x0009a00001027983 */ /* 0x000ea80000100800 */
[----:B------:R-:W2:Y:S01]  /*37870*/  LDL R3, [R1+0x9a4] ;  /* 0x0009a40001037983 */ /* 0x000ea20000100800 */
[----:B---3--:R-:W-:-:S02]  /*37880*/  PRMT R27, RZ, 0x7610, R27 ;  /* 0x00007610ff1b7816 */ /* 0x008fc4000000001b */
[----:B--2---:R-:W-:-:S04]  /*37890*/  @!P3 LOP3.LUT R3, R3, R2, RZ, 0x3c, !PT ;  /* 0x000000020303b212 */ /* 0x004fc800078e3cff */
[----:B------:R-:W-:-:S04]  /*378a0*/  @!P3 LOP3.LUT R2, R3, R2, RZ, 0x3c, !PT ;  /* 0x000000020302b212 */ /* 0x000fc800078e3cff */
[----:B------:R-:W-:-:S05]  /*378b0*/  @!P3 LOP3.LUT R3, R3, R2, RZ, 0x3c, !PT ;  /* 0x000000020303b212 */ /* 0x000fca00078e3cff */
[----:B------:R-:W2:Y:S04]  /*378c0*/  @!P3 LDG.E.U16 R27, [R2.64] ;  /* 0x0000000a021bb981 */ /* 0x000ea8000c1e1500 */
[----:B--2---:R0:W-:Y:S04]  /*378d0*/  STL [R1+0x1b4], R27 ;  /* 0x0001b41b01007387 */ /* 0x0041e80000100800 */
[----:B0-----:R-:W2:Y:S04]  /*378e0*/  LDL.LU R27, [R1+0x4bac] ;  /* 0x004bac00011b7983 */ /* 0x001ea80000300800 */
[----:B------:R-:W3:Y:S04]  /*378f0*/  LDL R2, [R1+0x998] ;  /* 0x0009980001027983 */ /* 0x000ee80000100800 */
[----:B------:R-:W3:Y:S01]  /*37900*/  LDL R3, [R1+0x99c] ;  /* 0x00099c0001037983 */ /* 0x000ee20000100800 */
[----:B------:R-:W-:-:S02]  /*37910*/  PRMT R29, RZ, 0x7610, R29 ;  /* 0x00007610ff1d7816 */ /* 0x000fc4000000001d */
[----:B---3--:R-:W-:-:S04]  /*37920*/  @!P4 LOP3.LUT R3, R3, R2, RZ, 0x3c, !PT ;  /* 0x000000020303c212 */ /* 0x008fc800078e3cff */
[----:B------:R-:W-:-:S04]  /*37930*/  @!P4 LOP3.LUT R2, R3, R2, RZ, 0x3c, !PT ;  /* 0x000000020302c212 */ /* 0x000fc800078e3cff */
[----:B------:R-:W-:-:S05]  /*37940*/  @!P4 LOP3.LUT R3, R3, R2, RZ, 0x3c, !PT ;  /* 0x000000020303c212 */ /* 0x000fca00078e3cff */
[----:B------:R-:W3:Y:S01]  /*37950*/  @!P4 LDG.E.U16 R29, [R2.64] ;  /* 0x0000000a021dc981 */ /* 0x000ee2000c1e1500 */
[----:B------:R-:W-:-:S03]  /*37960*/  PRMT R25, RZ, 0x7610, R25 ;  /* 0x00007610ff197816 */ /* 0x000fc60000000019 */
[----:B------:R-:W-:Y:S06]  /*37970*/  BAR.SYNC.DEFER_BLOCKING 0x0 ;  /* 0x0000000000007b1d */ /* 0x000fec0000010000 */
[----:B---3--:R0:W-:Y:S04]  /*37980*/  STL [R1+0x1b0], R29 ;  /* 0x0001b01d01007387 */ /* 0x0081e80000100800 */
[----:B0-----:R-:W3:Y:S04]  /*37990*/  LDL.LU R29, [R1+0x4ba8] ;  /* 0x004ba800011d7983 */ /* 0x001ee80000300800 */
[----:B------:R-:W2:Y:S04]  /*379a0*/  LDL R2, [R1+0x1b8c] ;  /* 0x001b8c0001027983 */ /* 0x000ea80000100800 */
[----:B------:R-:W2:Y:S02]  /*379b0*/  LDL R3, [R1+0x1b90] ;  /* 0x001b900001037983 */ /* 0x000ea40000100800 */
        /* <DEDUP_REMOVED lines=21> */
[----:B------:R-:W3:Y:S04]  /*37b10*/  @!P0 LDG.E.U16 R27, [R2.64] ;  /* 0x0000000a021b8981 */ /* 0x000ee8000c1e1500 */
[----:B---3--:R0:W-:Y:S04]  /*37b20*/  STL [R1+0x1a4], R27 ;  /* 0x0001a41b01007387 */ /* 0x0081e80000100800 */
[----:B0-----:R-:W3:Y:S04]  /*37b30*/  LDL.LU R27, [R1+0x4b9c] ;  /* 0x004b9c00011b7983 */ /* 0x001ee80000300800 */
[----:B------:R-:W3:Y:S04]  /*37b40*/  LDL R2, [R1+0x1aec] ;  /* 0x001aec0001027983 */ /* 0x000ee80000100800 */
[----:B------:R-:W3:Y:S01]  /*37b50*/  LDL R3, [R1+0x1af0] ;  /* 0x001af00001037983 */ /* 0x000ee20000100800 */
[----:B--2---:R-:W-:-:S02]  /*37b60*/  PRMT R29, RZ, 0x7610, R29 ;  /* 0x00007610ff1d7816 */ /* 0x004fc4000000001d */
[----:B---3--:R-:W-:-:S04]  /*37b70*/  @!P0 LOP3.LUT R3, R3, R2, RZ, 0x3c, !PT ;  /* 0x0000000203038212 */ /* 0x008fc800078e3cff */
        /* <DEDUP_REMOVED lines=403> */
[----:B----4-:R-:W-:-:S02]  /*394b0*/  PRMT R13, RZ, 0x7610, R13 ;  /* 0x00007610ff0d7816 */ /* 0x010fc4000000000d */
[----:B--2---:R-:W-:-:S04]  /*394c0*/  @!P0 LOP3.LUT R3, R3, R2, RZ, 0x3c, !PT ;  /* 0x0000000203038212 */ /* 0x004fc800078e3cff */
[----:B------:R-:W-:-:S04]  /*394d0*/  @!P0 LOP3.LUT R2, R3, R2, RZ, 0x3c, !PT ;  /* 0x0000000203028212 */ /* 0x000fc800078e3cff */
[----:B------:R-:W-:-:S05]  /*394e0*/  @!P0 LOP3.LUT R3, R3, R2, RZ, 0x3c, !PT ;  /* 0x0000000203038212 */ /* 0x000fca00078e3cff */
[----:B------:R-:W2:Y:S04]  /*394f0*/  @!P0 LDG.E.U16 R13, [R2.64] ;  /* 0x0000000a020d8981 */ /* 0x000ea8000c1e1500 */
        /* <DEDUP_REMOVED lines=8> */
[----:B------:R-:W4:Y:S04]  /*39580*/  @!P0 LDG.E.U16 R12, [R2.64] ;  /* 0x0000000a020c8981 */ /* 0x000f28000c1e1500 */
[----:B----4-:R0:W-:Y:S04]  /*39590*/  STL [R1+0xe8], R12 ;  /* 0x0000e80c01007387 */ /* 0x0101e80000100800 */
[----:B0-----:R-:W4:Y:S04]  /*395a0*/  LDL.LU R12, [R1+0x4ae0] ;  /* 0x004ae000010c7983 */ /* 0x001f280000300800 */
        /* <DEDUP_REMOVED lines=42> */
[----:B------:R0:W2:Y:S04]  /*39850*/  @!P0 LDG.E.U16 R29, [R2.64] ;  /* 0x0000000a021d8981 */ /* 0x0000a8000c1e1500 */
[----:B0-----:R-:W4:Y:S04]  /*39860*/  LDL R2, [R1+0xdec] ;  /* 0x000dec0001027983 */ /* 0x001f280000100800 */
[----:B------:R-:W4:Y:S01]  /*39870*/  LDL R3, [R1+0xdf0] ;  /* 0x000df00001037983 */ /* 0x000f220000100800 */
[----:B---3--:R-:W-:-:S03]  /*39880*/  PRMT R27, RZ, 0x7610, R27 ;  /* 0x00007610ff1b7816 */ /* 0x008fc6000000001b */
[----:B--2---:R-:W-:Y:S01]  /*39890*/  STL [R1+0x49e8], R29 ;  /* 0x0049e81d01007387 */ /* 0x004fe20000100800 */
[----:B----4-:R-:W-:-:S04]  /*398a0*/  @!P0 LOP3.LUT R3, R3, R2, RZ, 0x3c, !PT ;  /* 0x0000000203038212 */ /* 0x010fc800078e3cff */
[----:B------:R-:W-:-:S04]  /*398b0*/  @!P0 LOP3.LUT R2, R3, R2, RZ, 0x3c, !PT ;  /* 0x0000000203028212 */ /* 0x000fc800078e3cff */
[----:B------:R-:W-:-:S05]  /*398c0*/  @!P0 LOP3.LUT R3, R3, R2, RZ, 0x3c, !PT ;  /* 0x0000000203038212 */ /* 0x000fca00078e3cff */
[----:B------:R0:W2:Y:S04]  /*398d0*/  @!P0 LDG.E.U16 R27, [R2.64] ;  /* 0x0000000a021b8981 */ /* 0x0000a8000c1e1500 */
[----:B0-----:R-:W3:Y:S04]  /*398e0*/  LDL R2, [R1+0xdac] ;  /* 0x000dac0001027983 */ /* 0x001ee80000100800 */
[----:B------:R-:W3:Y:S01]  /*398f0*/  LDL R3, [R1+0xdb0] ;  /* 0x000db00001037983 */ /* 0x000ee20000100800 */
[----:B------:R-:W-:-:S03]  /*39900*/  PRMT R25, RZ, 0x7610, R25 ;  /* 0x00007610ff197816 */ /* 0x000fc60000000019 */
[----:B--2---:R-:W-:Y:S01]  /*39910*/  STL [R1+0x49ec], R27 ;  /* 0x0049ec1b01007387 */ /* 0x004fe20000100800 */
[----:B---3--:R-:W-:-:S04]  /*39920*/  @!P0 LOP3.LUT R3, R3, R2, RZ, 0x3c, !PT ;  /* 0x0000000203038212 */ /* 0x008fc800078e3cff */
        /* <DEDUP_REMOVED lines=53> */
[----:B------:R-:W-:Y:S02]  /*39c80*/  PRMT R7, RZ, 0x7610, R7 ;  /* 0x00007610ff077816 */ /* 0x000fe40000000007 */
[----:B---3--:R-:W-:-:S04]  /*39c90*/  @!P0 LOP3.LUT R3, R3, R2, RZ, 0x3c, !PT ;  /* 0x0000000203038212 */ /* 0x008fc800078e3cff */
[----:B------:R-:W-:-:S04]  /*39ca0*/  @!P0 LOP3.LUT R2, R3, R2, RZ, 0x3c, !PT ;  /* 0x0000000203028212 */ /* 0x000fc800078e3cff */
[----:B------:R-:W-:-:S05]  /*39cb0*/  @!P0 LOP3.LUT R3, R3, R2, RZ, 0x3c, !PT ;  /* 0x0000000203038212 */ /* 0x000fca00078e3cff */
[----:B------:R-:W3:Y:S04]  /*39cc0*/  @!P0 LDG.E.U16 R7, [R2.64] ;  /* 0x0000000a02078981 */ /* 0x000ee8000c1e1500 */
[----:B--2---:R-:W-:Y:S04]  /*39cd0*/  STL [R1+0x4a08], R8 ;  /* 0x004a080801007387 */ /* 0x004fe80000100800 */
[----:B---3--:R0:W-:Y:S04]  /*39ce0*/  STL [R1+0xdc], R7 ;  /* 0x0000dc0701007387 */ /* 0x0081e80000100800 */
        /* <DEDUP_REMOVED lines=10> */
[----:B------:R-:W4:Y:S04]  /*39d90*/  LDL R2, [R1+0x1b24] ;  /* 0x001b240001027983 */ /* 0x000f280000100800 */
[----:B------:R-:W4:Y:S01]  /*39da0*/  LDL R3, [R1+0x1b28] ;  /* 0x001b280001037983 */ /* 0x000f220000100800 */
[----:B--2---:R-:W-:-:S02]  /*39db0*/  PRMT R7, RZ, 0x7610, R7 ;  /* 0x00007610ff077816 */ /* 0x004fc40000000007 */
[----:B----4-:R-:W-:-:S04]  /*39dc0*/  @!P0 LOP3.LUT R3, R3, R2, RZ, 0x3c, !PT ;  /* 0x0000000203038212 */ /* 0x010fc800078e3cff */
[----:B------:R-:W-:-:S04]  /*39dd0*/  @!P0 LOP3.LUT R2, R3, R2, RZ, 0x3c, !PT ;  /* 0x0000000203028212 */ /* 0x000fc800078e3cff */
[----:B------:R-:W-:-:S05]  /*39de0*/  @!P0 LOP3.LUT R3, R3, R2, RZ, 0x3c, !PT ;  /* 0x0000000203038212 */ /* 0x000fca00078e3cff */
[----:B------:R-:W2:Y:S04]  /*39df0*/  @!P0 LDG.E.U16 R7, [R2.64] ;  /* 0x0000000a02078981 */ /* 0x000ea8000c1e1500 */
[----:B--2---:R0:W-:Y:S04]  /*39e00*/  STL [R1+0xd4], R7 ;  /* 0x0000d40701007387 */ /* 0x0041e80000100800 */
[----:B0-----:R-:W2:Y:S04]  /*39e10*/  LDL.LU R7, [R1+0x4ac4] ;  /* 0x004ac40001077983 */ /* 0x001ea80000300800 */
[----:B------:R-:W4:Y:S04]  /*39e20*/  LDL R2, [R1+0x1ae4] ;  /* 0x001ae40001027983 */ /* 0x000f280000100800 */
[----:B------:R-:W4:Y:S01]  /*39e30*/  LDL R3, [R1+0x1ae8] ;  /* 0x001ae80001037983 */ /* 0x000f220000100800 */
[----:B---3--:R-:W-:-:S02]  /*39e40*/  PRMT R15, RZ, 0x7610, R15 ;  /* 0x00007610ff0f7816 */ /* 0x008fc4000000000f */
[----:B----4-:R-:W-:-:S04]  /*39e50*/  @!P0 LOP3.LUT R3, R3, R2, RZ, 0x3c, !PT ;  /* 0x0000000203038212 */ /* 0x010fc800078e3cff */
        /* <DEDUP_REMOVED lines=11> */
[----:B------:R0:W2:Y:S04]  /*39f10*/  @!P0 LDG.E.U16 R7, [R2.64] ;  /* 0x0000000a02078981 */ /* 0x0000a8000c1e1500 */
[----:B0-----:R-:W4:Y:S04]  /*39f20*/  LDL R2, [R1+0x1aa4] ;  /* 0x001aa40001027983 */ /* 0x001f280000100800 */
[----:B------:R-:W4:Y:S01]  /*39f30*/  LDL R3, [R1+0x1aa8] ;  /* 0x001aa80001037983 */ /* 0x000f220000100800 */
[----:B------:R-:W-:Y:S02]  /*39f40*/  PRMT R14, RZ, 0x7610, R14 ;  /* 0x00007610ff0e7816 */ /* 0x000fe4000000000e */
[----:B----4-:R-:W-:-:S04]  /*39f50*/  @!P0 LOP3.LUT R3, R3, R2, RZ, 0x3c, !PT ;  /* 0x0000000203038212 */ /* 0x010fc800078e3cff */
[----:B------:R-:W-:-:S04]  /*39f60*/  @!P0 LOP3.LUT R2, R3, R2, RZ, 0x3c, !PT ;  /* 0x0000000203028212 */ /* 0x000fc800078e3cff */
[----:B------:R-:W-:-:S05]  /*39f70*/  @!P0 LOP3.LUT R3, R3, R2, RZ, 0x3c, !PT ;  /* 0x0000000203038212 */ /* 0x000fca00078e3cff */
[----:B------:R-:W4:Y:S04]  /*39f80*/  @!P0 LDG.E.U16 R14, [R2.64] ;  /* 0x0000000a020e8981 */ /* 0x000f28000c1e1500 */
[----:B--2---:R-:W-:Y:S04]  /*39f90*/  STL [R1+0x4a0c], R7 ;  /* 0x004a0c0701007387 */ /* 0x004fe80000100800 */
[----:B----4-:R0:W-:Y:S04]  /*39fa0*/  STL [R1+0xc8], R14 ;  /* 0x0000c80e01007387 */ /* 0x0101e80000100800 */
        /* <DEDUP_REMOVED lines=260> */
[----:B0-----:R-:W2:Y:S04]  /*3aff0*/  LDL R2, [R1+0x1324] ;  /* 0x0013240001027983 */ /* 0x001ea80000100800 */
[----:B------:R-:W2:Y:S01]  /*3b000*/  LDL R3, [R1+0x1328] ;  /* 0x0013280001037983 */ /* 0x000ea20000100800 */
[----:B------:R-:W-:Y:S02]  /*3b010*/  PRMT R0, RZ, 0x7610, R0 ;  /* 0x00007610ff007816 */ /* 0x000fe40000000000 */
[----:B--2---:R-:W-:-:S04]  /*3b020*/  @!P0 LOP3.LUT R3, R3, R2, RZ, 0x3c, !PT ;  /* 0x0000000203038212 */ /* 0x004fc800078e3cff */
[----:B------:R-:W-:-:S04]  /*3b030*/  @!P0 LOP3.LUT R2, R3, R2, RZ, 0x3c, !PT ;  /* 0x0000000203028212 */ /* 0x000fc800078e3cff */
[----:B------:R-:W-:-:S05]  /*3b040*/  @!P0 LOP3.LUT R3, R3, R2, RZ, 0x3c, !PT ;  /* 0x0000000203038212 */ /* 0x000fca00078e3cff */
[----:B------:R-:W2:Y:S04]  /*3b050*/  @!P0 LDG.E.U16 R0, [R2.64] ;  /* 0x0000000a02008981 */ /* 0x000ea8000c1e1500 */
[----:B------:R0:W-:Y:S04]  /*3b060*/  STL [R1+0x54], R25 ;  /* 0x0000541901007387 */ /* 0x0001e80000100800 */
[----:B0-----:R-:W3:Y:S04]  /*3b070*/  LDL R25, [R1+0x11e8] ;  /* 0x0011e80001197983 */ /* 0x001ee80000100800 */
        /* <DEDUP_REMOVED lines=19> */
[----:B0-----:R-:W2:Y:S01]  /*3b1b0*/  LDL.LU R18, [R1+0x4a40] ;  /* 0x004a400001127983 */ /* 0x001ea20000300800 */
[----:B------:R-:W2:Y:S02]  /*3b1c0*/  LDL R2, [R1+0x1264] ;  /* 0x0012640001027983 */ /* 0x000ea40000100800 */
        /* <DEDUP_REMOVED lines=14> */
[----:B------:R-:W2:Y:S01]  /*3b2b0*/  @!P0 LDG.E.U16 R17, [R2.64] ;  /* 0x0000000a02118981 */ /* 0x000ea2000c1e1500 */
[----:B------:R-:W-:-:S03]  /*3b2c0*/  PRMT R19, RZ, 0x7610, R19 ;  /* 0x00007610ff137816 */ /* 0x000fc60000000013 */
[----:B--2---:R0:W-:Y:S04]  /*3b2d0*/  STL [R1+0x40], R17 ;  /* 0x0000401101007387 */ /* 0x0041e80000100800 */
[----:B0-----:R-:W2:Y:S01]  /*3b2e0*/  LDL.LU R17, [R1+0x4a38] ;  /* 0x004a380001117983 */ /* 0x001ea20000300800 */
[----:B------:R-:W2:Y:S02]  /*3b2f0*/  LDL R3, [R1+0x11e4] ;  /* 0x0011e40001037983 */ /* 0x000ea40000100800 */
[----:B---3--:R-:W-:Y:S02]  /*3b300*/  @!P0 IMAD.MOV.U32 R2, RZ, RZ, R25 ;  /* 0x000000ffff028224 */ /* 0x008fe400078e0019 */
[----:B------:R-:W3:Y:S04]  /*3b310*/  LDL R25, [R1+0x10a8] ;  /* 0x0010a80001197983 */ /* 0x000ee80000100800 */
[----:B--2---:R-:W2:Y:S04]  /*3b320*/  @!P0 LDG.E.U16 R19, [R2.64] ;  /* 0x0000000a02138981 */ /* 0x004ea8000c1e1500 */
        /* <DEDUP_REMOVED lines=23> */
[----:B------:R-:W-:Y:S01]  /*3b4a0*/  @!P0 LOP3.LUT R3, R3, R2, RZ, 0x3c, !PT ;  /* 0x0000000203038212 */ /* 0x000fe200078e3cff */
[----:B------:R0:W-:Y:S04]  /*3b4b0*/  STL [R1+0x34], R29 ;  /* 0x0000341d01007387 */ /* 0x0001e80000100800 */
[----:B------:R1:W2:Y:S01]  /*3b4c0*/  @!P0 LDG.E.U16 R27, [R2.64] ;  /* 0x0000000a021b8981 */ /* 0x0002a2000c1e1500 */
[----:B------:R-:W-:-:S03]  /*3b4d0*/  PRMT R22, RZ, 0x7610, R22 ;  /* 0x00007610ff167816 */ /* 0x000fc60000000016 */
[----:B0-----:R-:W2:Y:S04]  /*3b4e0*/  LDL R29, [R1+0x1028] ;  /* 0x00102800011d7983 */ /* 0x001ea80000100800 */
[----:B-1----:R-:W2:Y:S04]  /*3b4f0*/  LDL R2, [R1+0x10e4] ;  /* 0x0010e40001027983 */ /* 0x002ea80000100800 */
[----:B------:R-:W2:Y:S02]  /*3b500*/  LDL R3, [R1+0x10e8] ;  /* 0x0010e80001037983 */ /* 0x000ea40000100800 */
[----:B--2---:R-:W-:-:S04]  /*3b510*/  @!P0 LOP3.LUT R3, R3, R2, RZ, 0x3c, !PT ;  /* 0x0000000203038212 */ /* 0x004fc800078e3cff */
[----:B------:R-:W-:-:S04]  /*3b520*/  @!P0 LOP3.LUT R2, R3, R2, RZ, 0x3c, !PT ;  /* 0x0000000203028212 */ /* 0x000fc800078e3cff */
[----:B------:R-:W-:-:S05]  /*3b530*/  @!P0 LOP3.LUT R3, R3, R2, RZ, 0x3c, !PT ;  /* 0x0000000203038212 */ /* 0x000fca00078e3cff */
[----:B------:R-:W2:Y:S04]  /*3b540*/  @!P0 LDG.E.U16 R22, [R2.64] ;  /* 0x0000000a02168981 */ /* 0x000ea8000c1e1500 */
[----:B------:R0:W-:Y:S04]  /*3b550*/  STL [R1+0x30], R27 ;  /* 0x0000301b01007387 */ /* 0x0001e80000100800 */
[----:B0-----:R-:W3:Y:S04]  /*3b560*/  LDL R27, [R1+0xfe8] ;  /* 0x000fe800011b7983 */ /* 0x001ee80000100800 */
[----:B--2---:R0:W-:Y:S04]  /*3b570*/  STL [R1+0x2c], R22 ;  /* 0x00002c1601007387 */ /* 0x0041e80000100800 */
[----:B0-----:R-:W2:Y:S01]  /*3b580*/  LDL.LU R22, [R1+0x4a2c] ;  /* 0x004a2c0001167983 */ /* 0x001ea20000300800 */
[----:B------:R-:W2:Y:S01]  /*3b590*/  LDL R3, [R1+0x10a4] ;  /* 0x0010a40001037983 */ /* 0x000ea20000100800 */
[----:B------:R-:W-:Y:S01]  /*3b5a0*/  PRMT R23, RZ, 0x7610, R23 ;  /* 0x00007610ff177816 */ /* 0x000fe20000000017 */
[----:B---3--:R-:W-:-:S02]  /*3b5b0*/  @!P0 IMAD.MOV.U32 R2, RZ, RZ, R25 ;  /* 0x000000ffff028224 */ /* 0x008fc400078e0019 */
        /* <DEDUP_REMOVED lines=11> */
[----:B0-----:R-:W3:Y:S01]  /*3b670*/  LDL R3, [R1+0x1024] ;  /* 0x0010240001037983 */ /* 0x001ee20000100800 */
[----:B------:R-:W-:Y:S01]  /*3b680*/  PRMT R10, RZ, 0x7610, R10 ;  /* 0x00007610ff0a7816 */ /* 0x000fe2000000000a */
[----:B------:R-:W-:Y:S02]  /*3b690*/  @!P0 IMAD.MOV.U32 R2, RZ, RZ, R29 ;  /* 0x000000ffff028224 */ /* 0x000fe400078e001d */
[----:B--2---:R0:W-:Y:S01]  /*3b6a0*/  STL [R1+0x24], R15 ;  /* 0x0000240f01007387 */ /* 0x0041e20000100800 */
[----:B------:R-:W-:Y:S01]  /*3b6b0*/  PRMT R14, RZ, 0x7610, R14 ;  /* 0x00007610ff0e7816 */ /* 0x000fe2000000000e */
[----:B------:R-:W2:Y:S02]  /*3b6c0*/  LDL R29, [R1+0xf24] ;  /* 0x000f2400011d7983 */ /* 0x000ea40000100800 */
[----:B---3--:R1:W3:Y:S04]  /*3b6d0*/  @!P0 LDG.E.U16 R10, [R2.64] ;  /* 0x0000000a020a8981 */ /* 0x0082e8000c1e1500 */
[----:B0-----:R-:W2:Y:S04]  /*3b6e0*/  LDL R15, [R1+0xf68] ;  /* 0x000f6800010f7983 */ /* 0x001ea80000100800 */
[----:B-1----:R-:W2:Y:S01]  /*3b6f0*/  LDL R3, [R1+0xfe4] ;  /* 0x000fe40001037983 */ /* 0x002ea20000100800 */
[----:B------:R-:W-:-:S03]  /*3b700*/  @!P0 IMAD.MOV.U32 R2, RZ, RZ, R27 ;  /* 0x000000ffff028224 */ /* 0x000fc600078e001b */
[----:B---3--:R0:W-:Y:S01]  /*3b710*/  STL [R1+0x20], R10 ;  /* 0x0000200a01007387 */ /* 0x0081e20000100800 */
[----:B------:R-:W-:Y:S01]  /*3b720*/  PRMT R8, RZ, 0x7610, R8 ;  /* 0x00007610ff087816 */ /* 0x000fe20000000008 */
[----:B------:R-:W3:Y:S02]  /*3b730*/  LDL R27, [R1+0xee4] ;  /* 0x000ee400011b7983 */ /* 0x000ee40000100800 */
[----:B--2---:R1:W2:Y:S04]  /*3b740*/  @!P0 LDG.E.U16 R14, [R2.64] ;  /* 0x0000000a020e8981 */ /* 0x0042a8000c1e1500 */
[----:B0-----:R-:W3:Y:S04]  /*3b750*/  LDL R10, [R1+0xf28] ;  /* 0x000f2800010a7983 */ /* 0x001ee80000100800 */
[----:B-1----:R-:W3:Y:S01]  /*3b760*/  LDL R3, [R1+0xfa4] ;  /* 0x000fa40001037983 */ /* 0x002ee20000100800 */
[----:B------:R-:W-:-:S03]  /*3b770*/  @!P0 IMAD.MOV.U32 R2, RZ, RZ, R25 ;  /* 0x000000ffff028224 */ /* 0x000fc600078e0019 */
[----:B--2---:R0:W-:Y:S01]  /*3b780*/  STL [R1+0x1c], R14 ;  /* 0x00001c0e01007387 */ /* 0x0041e20000100800 */
[----:B------:R-:W-:Y:S01]  /*3b790*/  PRMT R11, RZ, 0x7610, R11 ;  /* 0x00007610ff0b7816 */ /* 0x000fe2000000000b */
[----:B------:R-:W2:Y:S02]  /*3b7a0*/  LDL R25, [R1+0xea4] ;  /* 0x000ea40001197983 */ /* 0x000ea40000100800 */
[----:B---3--:R1:W3:Y:S04]  /*3b7b0*/  @!P0 LDG.E.U16 R8, [R2.64] ;  /* 0x0000000a02088981 */ /* 0x0082e8000c1e1500 */
[----:B0-----:R-:W2:Y:S04]  /*3b7c0*/  LDL R14, [R1+0xee8] ;  /* 0x000ee800010e7983 */ /* 0x001ea80000100800 */
[----:B-1----:R-:W2:Y:S01]  /*3b7d0*/  LDL R3, [R1+0xf64] ;  /* 0x000f640001037983 */ /* 0x002ea20000100800 */
[----:B------:R-:W-:-:S05]  /*3b7e0*/  @!P0 IMAD.MOV.U32 R2, RZ, RZ, R15 ;  /* 0x000000ffff028224 */ /* 0x000fca00078e000f */
[----:B--2---:R0:W2:Y:S04]  /*3b7f0*/  @!P0 LDG.E.U16 R11, [R2.64] ;  /* 0x0000000a020b8981 */ /* 0x0040a8000c1e1500 */
[----:B---3--:R1:W-:Y:S01]  /*3b800*/  STL [R1+0x18], R8 ;  /* 0x0000180801007387 */ /* 0x0083e20000100800 */
[----:B------:R-:W3:Y:S03]  /*3b810*/  LDL R15, [R1+0xe64] ;  /* 0x000e6400010f7983 */ /* 0x000ee60000100800 */
[----:B-1----:R-:W3:Y:S01]  /*3b820*/  LDL R8, [R1+0xea8] ;  /* 0x000ea80001087983 */ /* 0x002ee20000100800 */
[----:B------:R-:W-:Y:S01]  /*3b830*/  PRMT R9, RZ, 0x7610, R9 ;  /* 0x00007610ff097816 */ /* 0x000fe20000000009 */
[----:B0-----:R-:W-:-:S02]  /*3b840*/  @!P0 IMAD.MOV.U32 R2, RZ, RZ, R10 ;  /* 0x000000ffff028224 */ /* 0x001fc400078e000a */
[----:B------:R-:W-:Y:S01]  /*3b850*/  @!P0 IMAD.MOV.U32 R3, RZ, RZ, R29 ;  /* 0x000000ffff038224 */ /* 0x000fe200078e001d */
[----:B------:R-:W-:-:S04]  /*3b860*/  PRMT R13, RZ, 0x7610, R13 ;  /* 0x00007610ff0d7816 */ /* 0x000fc8000000000d */
[----:B------:R0:W4:Y:S02]  /*3b870*/  @!P0 LDG.E.U16 R9, [R2.64] ;  /* 0x0000000a02098981 */ /* 0x000124000c1e1500 */
[----:B0-----:R-:W-:Y:S02]  /*3b880*/  @!P0 IMAD.MOV.U32 R2, RZ, RZ, R14 ;  /* 0x000000ffff028224 */ /* 0x001fe400078e000e */
[----:B------:R-:W-:-:S05]  /*3b890*/  @!P0 IMAD.MOV.U32 R3, RZ, RZ, R27 ;  /* 0x000000ffff038224 */ /* 0x000fca00078e001b */
[----:B------:R0:W4:Y:S04]  /*3b8a0*/  @!P0 LDG.E.U16 R13, [R2.64] ;  /* 0x0000000a020d8981 */ /* 0x000128000c1e1500 */
[----:B--2---:R1:W-:Y:S01]  /*3b8b0*/  STL [R1+0x14], R11 ;  /* 0x0000140b01007387 */ /* 0x0043e20000100800 */
[----:B------:R-:W-:Y:S01]  /*3b8c0*/  PRMT R7, RZ, 0x7610, R7 ;  /* 0x00007610ff077816 */ /* 0x000fe20000000007 */
[----:B0-----:R-:W-:Y:S01]  /*3b8d0*/  @!P0 IMAD.MOV.U32 R3, RZ, RZ, R25 ;  /* 0x000000ffff038224 */ /* 0x001fe200078e0019 */
[----:B------:R-:W-:Y:S01]  /*3b8e0*/  PRMT R12, RZ, 0x7610, R12 ;  /* 0x00007610ff0c7816 */ /* 0x000fe2000000000c */
[----:B------:R-:W2:Y:S04]  /*3b8f0*/  LDL R10, [R1+0xe24] ;  /* 0x000e2400010a7983 */ /* 0x000ea80000100800 */
[----:B-1----:R-:W2:Y:S01]  /*3b900*/  LDL R11, [R1+0xe68] ;  /* 0x000e6800010b7983 */ /* 0x002ea20000100800 */
[----:B---3--:R-:W-:-:S05]  /*3b910*/  @!P0 IMAD.MOV.U32 R2, RZ, RZ, R8 ;  /* 0x000000ffff028224 */ /* 0x008fca00078e0008 */
[----:B------:R0:W3:Y:S02]  /*3b920*/  @!P0 LDG.E.U16 R7, [R2.64] ;  /* 0x0000000a02078981 */ /* 0x0000e4000c1e1500 */
[----:B0-----:R-:W-:Y:S02]  /*3b930*/  @!P0 IMAD.MOV.U32 R3, RZ, RZ, R15 ;  /* 0x000000ffff038224 */ /* 0x001fe400078e000f */
[----:B----4-:R0:W-:Y:S01]  /*3b940*/  STL [R1+0x10], R9 ;  /* 0x0000100901007387 */ /* 0x0101e20000100800 */
[----:B------:R-:W4:Y:S03]  /*3b950*/  LDL R14, [R1+0xde4] ;  /* 0x000de400010e7983 */ /* 0x000f260000100800 */
[----:B0-----:R-:W4:Y:S01]  /*3b960*/  LDL R9, [R1+0xe28] ;  /* 0x000e280001097983 */ /* 0x001f220000100800 */
[----:B------:R0:W-:Y:S02]  /*3b970*/  STL [R1+0xc], R13 ;  /* 0x00000c0d01007387 */ /* 0x0001e40000100800 */
[----:B------:R-:W4:Y:S01]  /*3b980*/  LDL R8, [R1+0xda4] ;  /* 0x000da40001087983 */ /* 0x000f220000100800 */
[----:B0-----:R-:W4:Y:S01]  /*3b990*/  LDL R13, [R1+0xde8] ;  /* 0x000de800010d7983 */ /* 0x001f220000100800 */
[----:B--2---:R-:W-:-:S05]  /*3b9a0*/  @!P0 IMAD.MOV.U32 R2, RZ, RZ, R11 ;  /* 0x000000ffff028224 */ /* 0x004fca00078e000b */
[----:B------:R0:W2:Y:S04]  /*3b9b0*/  @!P0 LDG.E.U16 R12, [R2.64] ;  /* 0x0000000a020c8981 */ /* 0x0000a8000c1e1500 */
[----:B---3--:R1:W-:Y:S01]  /*3b9c0*/  STL [R1+0x8], R7 ;  /* 0x0000080701007387 */ /* 0x0083e20000100800 */
[----:B------:R-:W3:Y:S03]  /*3b9d0*/  LDL R11, [R1+0xd68] ;  /* 0x000d6800010b7983 */ /* 0x000ee60000100800 */
[----:B-1----:R-:W3:Y:S01]  /*3b9e0*/  LDL R7, [R1+0xda8] ;  /* 0x000da80001077983 */ /* 0x002ee20000100800 */
[----:B------:R-:W-:Y:S01]  /*3b9f0*/  PRMT R28, RZ, 0x7610, R28 ;  /* 0x00007610ff1c7816 */ /* 0x000fe2000000001c */
[----:B0-----:R-:W-:Y:S01]  /*3ba00*/  @!P0 IMAD.MOV.U32 R3, RZ, RZ, R10 ;  /* 0x000000ffff038224 */ /* 0x001fe200078e000a */
[----:B------:R-:W-:Y:S01]  /*3ba10*/  PRMT R26, RZ, 0x7610, R26 ;  /* 0x00007610ff1a7816 */ /* 0x000fe2000000001a */
[----:B----4-:R-:W-:-:S05]  /*3ba20*/  @!P0 IMAD.MOV.U32 R2, RZ, RZ, R9 ;  /* 0x000000ffff028224 */ /* 0x010fca00078e0009 */
[----:B------:R0:W4:Y:S02]  /*3ba30*/  @!P0 LDG.E.U16 R28, [R2.64] ;  /* 0x0000000a021c8981 */ /* 0x000124000c1e1500 */
[----:B0-----:R-:W-:Y:S02]  /*3ba40*/  @!P0 IMAD.MOV.U32 R2, RZ, RZ, R13 ;  /* 0x000000ffff028224 */ /* 0x001fe400078e000d */
[----:B--2---:R0:W-:Y:S01]  /*3ba50*/  STL [R1], R12 ;  /* 0x0000000c01007387 */ /* 0x0041e20000100800 */
[----:B------:R-:W-:Y:S01]  /*3ba60*/  @!P0 IMAD.MOV.U32 R3, RZ, RZ, R14 ;  /* 0x000000ffff038224 */ /* 0x000fe200078e000e */
[----:B------:R-:W-:Y:S02]  /*3ba70*/  PRMT R24, RZ, 0x7610, R24 ;  /* 0x00007610ff187816 */ /* 0x000fe40000000018 */
[----:B------:R-:W-:Y:S01]  /*3ba80*/  PRMT R6, RZ, 0x7610, R6 ;  /* 0x00007610ff067816 */ /* 0x000fe20000000006 */
[----:B------:R-:W2:Y:S04]  /*3ba90*/  LDL R10, [R1+0xd24] ;  /* 0x000d2400010a7983 */ /* 0x000ea80000100800 */
[----:B------:R3:W2:Y:S04]  /*3baa0*/  @!P0 LDG.E.U16 R26, [R2.64] ;  /* 0x0000000a021a8981 */ /* 0x0006a8000c1e1500 */
[----:B------:R-:W2:Y:S04]  /*3bab0*/  LDL R9, [R1+0xd28] ;  /* 0x000d280001097983 */ /* 0x000ea80000100800 */
[----:B0-----:R-:W2:Y:S01]  /*3bac0*/  LDL R12, [R1+0xd64] ;  /* 0x000d6400010c7983 */ /* 0x001ea20000100800 */
[----:B---3--:R-:W-:-:S02]  /*3bad0*/  @!P0 IMAD.MOV.U32 R2, RZ, RZ, R7 ;  /* 0x000000ffff028224 */ /* 0x008fc400078e0007 */
[----:B------:R-:W-:-:S05]  /*3bae0*/  @!P0 IMAD.MOV.U32 R3, RZ, RZ, R8 ;  /* 0x000000ffff038224 */ /* 0x000fca00078e0008 */
[----:B------:R0:W3:Y:S02]  /*3baf0*/  @!P0 LDG.E.U16 R24, [R2.64] ;  /* 0x0000000a02188981 */ /* 0x0000e4000c1e1500 */
[----:B0-----:R-:W-:Y:S02]  /*3bb00*/  @!P0 IMAD.MOV.U32 R2, RZ, RZ, R11 ;  /* 0x000000ffff028224 */ /* 0x001fe400078e000b */
[----:B----4-:R-:W-:Y:S01]  /*3bb10*/  STL [R1+0x496c], R28 ;  /* 0x00496c1c01007387 */ /* 0x010fe20000100800 */
[----:B--2---:R-:W-:-:S05]  /*3bb20*/  @!P0 IMAD.MOV.U32 R3, RZ, RZ, R12 ;  /* 0x000000ffff038224 */ /* 0x004fca00078e000c */
[----:B------:R0:W2:Y:S04]  /*3bb30*/  @!P0 LDG.E.U16 R6, [R2.64] ;  /* 0x0000000a02068981 */ /* 0x0000a8000c1e1500 */
[----:B------:R-:W-:Y:S01]  /*3bb40*/  STL [R1+0x4970], R26 ;  /* 0x0049701a01007387 */ /* 0x000fe20000100800 */
[----:B------:R-:W4:Y:S02]  /*3bb50*/  LDL R8, [R1+0xce4] ;  /* 0x000ce40001087983 */ /* 0x000f240000100800 */
[----:B------:R-:W4:Y:S01]  /*3bb60*/  LDL R7, [R1+0xce8] ;  /* 0x000ce80001077983 */ /* 0x000f220000100800 */
[----:B---3--:R1:W-:Y:S01]  /*3bb70*/  STL [R1+0x4974], R24 ;  /* 0x0049741801007387 */ /* 0x0083e20000100800 */
[----:B------:R-:W3:Y:S03]  /*3bb80*/  LDL R13, [R1+0xca8] ;  /* 0x000ca800010d7983 */ /* 0x000ee60000100800 */
[----:B-1----:R-:W3:Y:S01]  /*3bb90*/  LDL R24, [R1+0xca4] ;  /* 0x000ca40001187983 */ /* 0x002ee20000100800 */
[----:B------:R-:W-:Y:S01]  /*3bba0*/  PRMT R5, RZ, 0x7610, R5 ;  /* 0x00007610ff057816 */ /* 0x000fe20000000005 */
[----:B0-----:R-:W-:-:S02]  /*3bbb0*/  @!P0 IMAD.MOV.U32 R2, RZ, RZ, R9 ;  /* 0x000000ffff028224 */ /* 0x001fc400078e0009 */
[----:B------:R-:W-:-:S05]  /*3bbc0*/  @!P0 IMAD.MOV.U32 R3, RZ, RZ, R10 ;  /* 0x000000ffff038224 */ /* 0x000fca00078e000a */
[----:B------:R0:W3:Y:S01]  /*3bbd0*/  @!P0 LDG.E.U16 R5, [R2.64] ;  /* 0x0000000a02058981 */ /* 0x0000e2000c1e1500 */
[----:B------:R-:W-:-:S03]  /*3bbe0*/  PRMT R4, RZ, 0x7610, R4 ;  /* 0x00007610ff047816 */ /* 0x000fc60000000004 */
[----:B--2---:R1:W-:Y:S01]  /*3bbf0*/  STL [R1+0x4978], R6 ;  /* 0x0049780601007387 */ /* 0x0043e20000100800 */
[----:B------:R-:W2:Y:S02]  /*3bc00*/  LDL R12, [R1+0xc64] ;  /* 0x000c6400010c7983 */ /* 0x000ea40000100800 */
[----:B------:R-:W2:Y:S02]  /*3bc10*/  LDL R11, [R1+0xc68] ;  /* 0x000c6800010b7983 */ /* 0x000ea40000100800 */
[----:B----4-:R-:W-:Y:S02]  /*3bc20*/  @!P0 IMAD.MOV.U32 R14, RZ, RZ, R7 ;  /* 0x000000ffff0e8224 */ /* 0x010fe400078e0007 */
[----:B------:R-:W-:Y:S01]  /*3bc30*/  @!P0 IMAD.MOV.U32 R15, RZ, RZ, R8 ;  /* 0x000000ffff0f8224 */ /* 0x000fe200078e0008 */
[----:B0-----:R-:W-:Y:S02]  /*3bc40*/  PRMT R3, RZ, 0x7610, R3 ;  /* 0x00007610ff037816 */ /* 0x001fe40000000003 */
[----:B------:R-:W-:Y:S01]  /*3bc50*/  PRMT R2, RZ, 0x7610, R2 ;  /* 0x00007610ff027816 */ /* 0x000fe20000000002 */
[----:B------:R-:W4:Y:S04]  /*3bc60*/  LDL R10, [R1+0xc24] ;  /* 0x000c2400010a7983 */ /* 0x000f280000100800 */
[----:B------:R3:W4:Y:S04]  /*3bc70*/  @!P0 LDG.E.U16 R4, [R14.64] ;  /* 0x0000000a0e048981 */ /* 0x000728000c1e1500 */
[----:B------:R-:W4:Y:S01]  /*3bc80*/  LDL R9, [R1+0xc28] ;  /* 0x000c280001097983 */ /* 0x000f220000100800 */
[----:B---3--:R-:W-:-:S02]  /*3bc90*/  @!P0 IMAD.MOV.U32 R14, RZ, RZ, R13 ;  /* 0x000000ffff0e8224 */ /* 0x008fc400078e000d */
[----:B------:R-:W-:-:S05]  /*3bca0*/  @!P0 IMAD.MOV.U32 R15, RZ, RZ, R24 ;  /* 0x000000ffff0f8224 */ /* 0x000fca00078e0018 */
[----:B------:R2:W2:Y:S04]  /*3bcb0*/  @!P0 LDG.E.U16 R3, [R14.64] ;  /* 0x0000000a0e038981 */ /* 0x0004a8000c1e1500 */
[----:B------:R0:W-:Y:S01]  /*3bcc0*/  STL [R1+0x497c], R5 ;  /* 0x00497c0501007387 */ /* 0x0001e20000100800 */
[----:B------:R-:W2:Y:S02]  /*3bcd0*/  LDL R8, [R1+0xbac] ;  /* 0x000bac0001087983 */ /* 0x000ea40000100800 */
[----:B------:R-:W2:Y:S02]  /*3bce0*/  LDL R7, [R1+0x1b88] ;  /* 0x001b880001077983 */ /* 0x000ea40000100800 */
[----:B--2---:R-:W-:Y:S02]  /*3bcf0*/  @!P0 IMAD.MOV.U32 R15, RZ, RZ, R12 ;  /* 0x000000ffff0f8224 */ /* 0x004fe400078e000c */
[----:B------:R-:W-:-:S05]  /*3bd00*/  @!P0 IMAD.MOV.U32 R14, RZ, RZ, R11 ;  /* 0x000000ffff0e8224 */ /* 0x000fca00078e000b */
[----:B------:R2:W3:Y:S04]  /*3bd10*/  @!P0 LDG.E.U16 R2, [R14.64] ;  /* 0x0000000a0e028981 */ /* 0x0004e8000c1e1500 */
[----:B----4-:R4:W-:Y:S01]  /*3bd20*/  STL [R1+0x4980], R4 ;  /* 0x0049800401007387 */ /* 0x0109e20000100800 */
[----:B-1----:R-:W4:Y:S02]  /*3bd30*/  LDL R6, [R1+0x1b5c] ;  /* 0x001b5c0001067983 */ /* 0x002f240000100800 */
[----:B0-----:R-:W4:Y:S01]  /*3bd40*/  LDL R5, [R1+0x1b60] ;  /* 0x001b600001057983 */ /* 0x001f220000100800 */
[----:B------:R-:W-:Y:S01]  /*3bd50*/  PRMT R0, RZ, 0x7610, R0 ;  /* 0x00007610ff007816 */ /* 0x000fe20000000000 */
[----:B--2---:R-:W-:Y:S02]  /*3bd60*/  @!P0 IMAD.MOV.U32 R14, RZ, RZ, R9 ;  /* 0x000000ffff0e8224 */ /* 0x004fe400078e0009 */
[----:B------:R-:W-:-:S05]  /*3bd70*/  @!P0 IMAD.MOV.U32 R15, RZ, RZ, R10 ;  /* 0x000000ffff0f8224 */ /* 0x000fca00078e000a */
[----:B------:R0:W2:Y:S04]  /*3bd80*/  @!P0 LDG.E.U16 R0, [R14.64] ;  /* 0x0000000a0e008981 */ /* 0x0000a8000c1e1500 */
[----:B------:R-:W-:Y:S01]  /*3bd90*/  STL [R1+0x4984], R3 ;  /* 0x0049840301007387 */ /* 0x000fe20000100800 */
[----:B------:R-:W-:Y:S01]  /*3bda0*/  PRMT R20, RZ, 0x7610, R20 ;  /* 0x00007610ff147816 */ /* 0x000fe20000000014 */
[----:B0-----:R-:W-:Y:S02]  /*3bdb0*/  @!P0 IMAD.MOV.U32 R14, RZ, RZ, R7 ;  /* 0x000000ffff0e8224 */ /* 0x001fe400078e0007 */
[----:B------:R-:W-:-:S05]  /*3bdc0*/  @!P0 IMAD.MOV.U32 R15, RZ, RZ, R8 ;  /* 0x000000ffff0f8224 */ /* 0x000fca00078e0008 */
[----:B------:R0:W2:Y:S01]  /*3bdd0*/  @!P0 LDG.E.U16 R20, [R14.64] ;  /* 0x0000000a0e148981 */ /* 0x0000a2000c1e1500 */
[----:B------:R-:W-:-:S03]  /*3bde0*/  PRMT R18, RZ, 0x7610, R18 ;  /* 0x00007610ff127816 */ /* 0x000fc60000000012 */
[----:B---3--:R1:W-:Y:S01]  /*3bdf0*/  STL [R1+0x4988], R2 ;  /* 0x0049880201007387 */ /* 0x0083e20000100800 */
[----:B----4-:R-:W3:Y:S03]  /*3be00*/  LDL R4, [R1+0x1b1c] ;  /* 0x001b1c0001047983 */ /* 0x010ee60000100800 */
[----:B-1----:R-:W4:Y:S01]  /*3be10*/  LDL R2, [R1+0x1b20] ;  /* 0x001b200001027983 */ /* 0x002f220000100800 */
[----:B0-----:R-:W-:Y:S02]  /*3be20*/  @!P0 IMAD.MOV.U32 R14, RZ, RZ, R5 ;  /* 0x000000ffff0e8224 */ /* 0x001fe400078e0005 */
[----:B------:R-:W-:-:S05]  /*3be30*/  @!P0 IMAD.MOV.U32 R15, RZ, RZ, R6 ;  /* 0x000000ffff0f8224 */ /* 0x000fca00078e0006 */
[----:B------:R3:W4:Y:S01]  /*3be40*/  @!P0 LDG.E.U16 R18, [R14.64] ;  /* 0x0000000a0e128981 */ /* 0x000722000c1e1500 */
[----:B------:R-:W-:-:S03]  /*3be50*/  PRMT R16, RZ, 0x7610, R16 ;  /* 0x00007610ff107816 */ /* 0x000fc60000000010 */
[----:B--2---:R0:W-:Y:S01]  /*3be60*/  STL [R1+0x498c], R0 ;  /* 0x00498c0001007387 */ /* 0x0041e20000100800 */
[----:B------:R-:W2:Y:S02]  /*3be70*/  LDL R3, [R1+0x1ae0] ;  /* 0x001ae00001037983 */ /* 0x000ea40000100800 */
[----:B------:R-:W2:Y:S01]  /*3be80*/  LDL R12, [R1+0x1adc] ;  /* 0x001adc00010c7983 */ /* 0x000ea20000100800 */
[----:B------:R-:W-:Y:S01]  /*3be90*/  STL [R1+0x4968], R20 ;  /* 0x0049681401007387 */ /* 0x000fe20000100800 */
[----:B------:R-:W2:Y:S02]  /*3bea0*/  LDL R11, [R1+0xbe4] ;  /* 0x000be400010b7983 */ /* 0x000ea40000100800 */
[----:B------:R-:W2:Y:S02]  /*3beb0*/  LDL R10, [R1+0xbe8] ;  /* 0x000be800010a7983 */ /* 0x000ea40000100800 */
[----:B------:R-:W2:Y:S01]  /*3bec0*/  LDL R9, [R1+0x1a9c] ;  /* 0x001a9c0001097983 */ /* 0x000ea20000100800 */
[----:B------:R-:W2:Y:S01]  /*3bed0*/  LDL R8, [R1+0x1aa0] ;  /* 0x001aa00001087983 */ /* 0x000ea20000100800 */
[----:B---3--:R-:W-:-:S02]  /*3bee0*/  @!P0 IMAD.MOV.U32 R15, RZ, RZ, R4 ;  /* 0x000000ffff0f8224 */ /* 0x008fc400078e0004 */
[----:B----4-:R-:W-:-:S05]  /*3bef0*/  @!P0 IMAD.MOV.U32 R14, RZ, RZ, R2 ;  /* 0x000000ffff0e8224 */ /* 0x010fca00078e0002 */
[----:B------:R2:W3:Y:S04]  /*3bf00*/  @!P0 LDG.E.U16 R16, [R14.64] ;  /* 0x0000000a0e108981 */ /* 0x0004e8000c1e1500 */
[----:B------:R-:W-:Y:S01]  /*3bf10*/  STL [R1+0x4990], R18 ;  /* 0x0049901201007387 */ /* 0x000fe20000100800 */
[----:B------:R-:W4:Y:S02]  /*3bf20*/  LDL R7, [R1+0x1a5c] ;  /* 0x001a5c0001077983 */ /* 0x000f240000100800 */
[----:B------:R-:W4:Y:S02]  /*3bf30*/  LDL R6, [R1+0x1a60] ;  /* 0x001a600001067983 */ /* 0x000f240000100800 */
[----:B------:R-:W4:Y:S01]  /*3bf40*/  LDL R5, [R1+0x1a1c] ;  /* 0x001a1c0001057983 */ /* 0x000f220000100800 */
[----:B------:R-:W4:Y:S04]  /*3bf50*/  LDL R4, [R1+0x1a20] ;  /* 0x001a200001047983 */ /* 0x000f280000100800 */
[----:B------:R-:W4:Y:S01]  /*3bf60*/  LDL R2, [R1+0xbb8] ;  /* 0x000bb80001027983 */ /* 0x000f220000100800 */
[----:B--2---:R-:W-:Y:S01]  /*3bf70*/  @!P0 IMAD.MOV.U32 R14, RZ, RZ, R3 ;  /* 0x000000ffff0e8224 */ /* 0x004fe200078e0003 */
[----:B------:R-:W-:Y:S01]  /*3bf80*/  PRMT R17, RZ, 0x7610, R17 ;  /* 0x00007610ff117816 */ /* 0x000fe20000000011 */
[----:B------:R-:W-:Y:S01]  /*3bf90*/  @!P0 IMAD.MOV.U32 R15, RZ, RZ, R12 ;  /* 0x000000ffff0f8224 */ /* 0x000fe200078e000c */
[----:B------:R-:W-:-:S04]  /*3bfa0*/  PRMT R19, RZ, 0x7610, R19 ;  /* 0x00007610ff137816 */ /* 0x000fc80000000013 */
[----:B------:R1:W2:Y:S01]  /*3bfb0*/  @!P0 LDG.E.U16 R17, [R14.64] ;  /* 0x0000000a0e118981 */ /* 0x0002a2000c1e1500 */
[----:B------:R-:W-:Y:S01]  /*3bfc0*/  PRMT R21, RZ, 0x7610, R21 ;  /* 0x00007610ff157816 */ /* 0x000fe20000000015 */
[----:B-1----:R-:W-:Y:S02]  /*3bfd0*/  @!P0 IMAD.MOV.U32 R14, RZ, RZ, R10 ;  /* 0x000000ffff0e8224 */ /* 0x002fe400078e000a */
[----:B------:R-:W-:-:S05]  /*3bfe0*/  @!P0 IMAD.MOV.U32 R15, RZ, RZ, R11 ;  /* 0x000000ffff0f8224 */ /* 0x000fca00078e000b */
[----:B------:R1:W2:Y:S01]  /*3bff0*/  @!P0 LDG.E.U16 R19, [R14.64] ;  /* 0x0000000a0e138981 */ /* 0x0002a2000c1e1500 */
[----:B------:R-:W-:Y:S01]  /*3c000*/  PRMT R22, RZ, 0x7610, R22 ;  /* 0x00007610ff167816 */ /* 0x000fe20000000016 */
[----:B-1----:R-:W-:Y:S02]  /*3c010*/  @!P0 IMAD.MOV.U32 R14, RZ, RZ, R8 ;  /* 0x000000ffff0e8224 */ /* 0x002fe400078e0008 */
[----:B---3--:R-:W-:Y:S01]  /*3c020*/  STL [R1+0x4994], R16 ;  /* 0x0049941001007387 */ /* 0x008fe20000100800 */
[----:B------:R-:W3:Y:S02]  /*3c030*/  LDL R3, [R1+0xbb4] ;  /* 0x000bb40001037983 */ /* 0x000ee40000100800 */
[----:B------:R-:W-:-:S05]  /*3c040*/  @!P0 IMAD.MOV.U32 R15, RZ, RZ, R9 ;  /* 0x000000ffff0f8224 */ /* 0x000fca00078e0009 */
[----:B------:R4:W2:Y:S01]  /*3c050*/  @!P0 LDG.E.U16 R21, [R14.64] ;  /* 0x0000000a0e158981 */ /* 0x0008a2000c1e1500 */
[----:B------:R-:W-:Y:S01]  /*3c060*/  PRMT R23, RZ, 0x7610, R23 ;  /* 0x00007610ff177816 */ /* 0x000fe20000000017 */
[----:B----4-:R-:W-:Y:S02]  /*3c070*/  @!P0 IMAD.MOV.U32 R14, RZ, RZ, R6 ;  /* 0x000000ffff0e8224 */ /* 0x010fe400078e0006 */
[----:B------:R-:W-:-:S05]  /*3c080*/  @!P0 IMAD.MOV.U32 R15, RZ, RZ, R7 ;  /* 0x000000ffff0f8224 */ /* 0x000fca00078e0007 */
[----:B------:R1:W4:Y:S02]  /*3c090*/  @!P0 LDG.E.U16 R22, [R14.64] ;  /* 0x0000000a0e168981 */ /* 0x000324000c1e1500 */
[----:B-1----:R-:W-:Y:S02]  /*3c0a0*/  @!P0 IMAD.MOV.U32 R14, RZ, RZ, R4 ;  /* 0x000000ffff0e8224 */ /* 0x002fe400078e0004 */
[----:B------:R-:W-:-:S05]  /*3c0b0*/  @!P0 IMAD.MOV.U32 R15, RZ, RZ, R5 ;  /* 0x000000ffff0f8224 */ /* 0x000fca00078e0005 */
[----:B------:R1:W4:Y:S01]  /*3c0c0*/  @!P0 LDG.E.U16 R23, [R14.64] ;  /* 0x0000000a0e178981 */ /* 0x000322000c1e1500 */
[----:B0-----:R-:W-:Y:S01]  /*3c0d0*/  PRMT R0, RZ, 0x7610, R0 ;  /* 0x00007610ff007816 */ /* 0x001fe20000000000 */
[----:B-1----:R-:W-:Y:S02]  /*3c0e0*/  @!P0 IMAD.MOV.U32 R14, RZ, RZ, R2 ;  /* 0x000000ffff0e8224 */ /* 0x002fe400078e0002 */
[----:B---3--:R-:W-:-:S05]  /*3c0f0*/  @!P0 IMAD.MOV.U32 R15, RZ, RZ, R3 ;  /* 0x000000ffff0f8224 */ /* 0x008fca00078e0003 */
[----:B------:R-:W3:Y:S04]  /*3c100*/  @!P0 LDG.E.U16 R0, [R14.64] ;  /* 0x0000000a0e008981 */ /* 0x000ee8000c1e1500 */
[----:B--2---:R-:W-:Y:S01]  /*3c110*/  STL [R1+0x4998], R17 ;  /* 0x0049981101007387 */ /* 0x004fe20000100800 */
[----:B------:R-:W-:Y:S02]  /*3c120*/  STL [R1+0x499c], R19 ;  /* 0x00499c1301007387 */ /* 0x000fe40000100800 */
[----:B------:R-:W-:Y:S01]  /*3c130*/  STL [R1+0x49a0], R21 ;  /* 0x0049a01501007387 */ /* 0x000fe20000100800 */
[----:B----4-:R-:W-:Y:S04]  /*3c140*/  STL [R1+0x49a4], R22 ;  /* 0x0049a41601007387 */ /* 0x010fe80000100800 */
[----:B------:R-:W-:Y:S01]  /*3c150*/  STL [R1+0x49a8], R23 ;  /* 0x0049a81701007387 */ /* 0x000fe20000100800 */
[----:B------:R-:W2:Y:S02]  /*3c160*/  LDL.LU R11, [R1+0x2ac] ;  /* 0x0002ac00010b7983 */ /* 0x000ea40000300800 */
[----:B------:R-:W4:Y:S02]  /*3c170*/  LDL.LU R12, [R1+0x29c] ;  /* 0x00029c00010c7983 */ /* 0x000f240000300800 */
[----:B------:R-:W2:Y:S01]  /*3c180*/  LDL.LU R13, [R1+0x28c] ;  /* 0x00028c00010d7983 */ /* 0x000ea20000300800 */
[----:B------:R-:W2:Y:S01]  /*3c190*/  LDL.LU R25, [R1+0x27c] ;  /* 0x00027c0001197983 */ /* 0x000ea20000300800 */
[----:B------:R-:W2:Y:S02]  /*3c1a0*/  LDL.LU R27, [R1+0x26c] ;  /* 0x00026c00011b7983 */ /* 0x000ea40000300800 */
[----:B------:R-:W-:Y:S02]  /*3c1b0*/  STL [R1+0x4430], R14 ;  /* 0x0044300e01007387 */ /* 0x000fe40000100800 */
[----:B------:R-:W-:Y:S01]  /*3c1c0*/  STL [R1+0x4434], R14 ;  /* 0x0044340e01007387 */ /* 0x000fe20000100800 */
[----:B------:R-:W-:Y:S01]  /*3c1d0*/  STL [R1+0x4438], R14 ;  /* 0x0044380e01007387 */ /* 0x000fe20000100800 */
[----:B------:R-:W-:Y:S02]  /*3c1e0*/  STL [R1+0x443c], R14 ;  /* 0x00443c0e01007387 */ /* 0x000fe40000100800 */
        /* <DEDUP_REMOVED lines=22> */
[----:B---3--:R-:W-:Y:S01]  /*3c350*/  STL [R1+0x990], R0 ;  /* 0x0009900001007387 */ /* 0x008fe20000100800 */
        /* <DEDUP_REMOVED lines=174> */
[----:B------:R0:W-:Y:S01]  /*3ce40*/  STL [R1+0x49ac], R14 ;  /* 0x0049ac0e01007387 */ /* 0x0001e20000100800 */
        /* <DEDUP_REMOVED lines=106> */
[----:B------:R-:W-:Y:S01]  /*3d4f0*/  STL [R1+0x487c], R15 ;  /* 0x00487c0f01007387 */ /* 0x000fe20000100800 */
[----:B------:R-:W1:Y:S01]  /*3d500*/  S2R R29, SR_TID.X ;  /* 0x00000000001d7919 */ /* 0x000e620000002100 */
        /* <DEDUP_REMOVED lines=23> */
[----:B-1----:R-:W-:Y:S01]  /*3d680*/  LOP3.LUT R29, R29, 0x3f, RZ, 0xc0, !PT ;  /* 0x0000003f1d1d7812 */ /* 0x002fe200078ec0ff */
[----:B------:R-:W-:Y:S01]  /*3d690*/  STL [R1+0x493c], R15 ;  /* 0x00493c0f01007387 */ /* 0x000fe20000100800 */
[----:B------:R-:W-:Y:S02]  /*3d6a0*/  STL [R1+0x4944], R15 ;  /* 0x0049440f01007387 */ /* 0x000fe40000100800 */
[----:B0-----:R-:W3:Y:S02]  /*3d6b0*/  LDL.LU R14, [R1+0x24c] ;  /* 0x00024c00010e7983 */ /* 0x001ee40000300800 */
[----:B------:R-:W3:Y:S01]  /*3d6c0*/  LDL.LU R23, [R1+0x23c] ;  /* 0x00023c0001177983 */ /* 0x000ee20000300800 */
[----:B------:R-:W3:Y:S01]  /*3d6d0*/  LDL.LU R22, [R1+0x22c] ;  /* 0x00022c0001167983 */ /* 0x000ee20000300800 */
[----:B------:R-:W-:-:S02]  /*3d6e0*/  IMAD.SHL.U32 R16, R29, 0x2, RZ ;  /* 0x000000021d107824 */ /* 0x000fc400078e00ff */
[----:B------:R-:W3:Y:S02]  /*3d6f0*/  LDL.LU R21, [R1+0x21c] ;  /* 0x00021c0001157983 */ /* 0x000ee40000300800 */
[----:B------:R-:W3:Y:S01]  /*3d700*/  LDL.LU R29, [R1+0x20c] ;  /* 0x00020c00011d7983 */ /* 0x000ee20000300800 */
[----:B------:R-:W-:Y:S01]  /*3d710*/  STL [R1+0x494c], R15 ;  /* 0x00494c0f01007387 */ /* 0x000fe20000100800 */
[----:B------:R-:W-:Y:S02]  /*3d720*/  STL [R1+0x4954], R15 ;  /* 0x0049540f01007387 */ /* 0x000fe40000100800 */
[----:B------:R-:W-:Y:S02]  /*3d730*/  STL [R1+0x495c], R15 ;  /* 0x00495c0f01007387 */ /* 0x000fe40000100800 */
[----:B------:R0:W-:Y:S02]  /*3d740*/  STL [R1+0x4964], R15 ;  /* 0x0049640f01007387 */ /* 0x0001e40000100800 */
[----:B0-----:R-:W3:Y:S04]  /*3d750*/  LDL.LU R15, [R1+0x25c] ;  /* 0x00025c00010f7983 */ /* 0x001ee80000300800 */
[----:B------:R-:W0:Y:S01]  /*3d760*/  S2R R0, SR_TID.X ;  /* 0x0000000000007919 */ /* 0x000e220000002100 */
[----:B------:R-:W3:Y:S02]  /*3d770*/  LDL.LU R19, [R1+0x1fc] ;  /* 0x0001fc0001137983 */ /* 0x000ee40000300800 */
[----:B------:R-:W3:Y:S02]  /*3d780*/  LDL.LU R17, [R1+0x1ec] ;  /* 0x0001ec0001117983 */ /* 0x000ee40000300800 */
[----:B------:R-:W3:Y:S01]  /*3d790*/  LDL.LU R18, [R1+0x1dc] ;  /* 0x0001dc0001127983 */ /* 0x000ee20000300800 */
[----:B------:R-:W3:Y:S01]  /*3d7a0*/  LDL.LU R20, [R1+0x1cc] ;  /* 0x0001cc0001147983 */ /* 0x000ee20000300800 */
        /* <DEDUP_REMOVED lines=11> */
[----:B0-----:R-:W-:-:S04]  /*3d860*/  LOP3.LUT P2, RZ, R0, 0x40, RZ, 0xc0, !PT ;  /* 0x0000004000ff7812 */ /* 0x001fc8000784c0ff */
[----:B------:R-:W-:-:S04]  /*3d870*/  SEL R2, RZ, 0x90, !P2 ;  /* 0x00000090ff027807 */ /* 0x000fc80005000000 */
[----:B------:R-:W-:-:S05]  /*3d880*/  LOP3.LUT R2, R2, R16, RZ, 0x3c, !PT ;  /* 0x0000001002027212 */ /* 0x000fca00078e3cff */
[----:B--2---:R0:W-:Y:S01]  /*3d890*/  STS.U16 [R2+0x20000], R11 ;  /* 0x0200000b02007388 */ /* 0x0041e20000000400 */
[----:B----4-:R1:W-:Y:S02]  /*3d8a0*/  STS.U16 [R2+0x20400], R12 ;  /* 0x0204000c02007388 */ /* 0x0103e40000000400 */
[----:B------:R2:W-:Y:S02]  /*3d8b0*/  STS.U16 [R2+0x20800], R13 ;  /* 0x0208000d02007388 */ /* 0x0005e40000000400 */
[----:B------:R4:W-:Y:S01]  /*3d8c0*/  STS.U16 [R2+0x20c00], R25 ;  /* 0x020c001902007388 */ /* 0x0009e20000000400 */
[----:B------:R4:W-:Y:S04]  /*3d8d0*/  STS.U16 [R2+0x21000], R27 ;  /* 0x0210001b02007388 */ /* 0x0009e80000000400 */
[----:B0-----:R-:W3:Y:S01]  /*3d8e0*/  LDL.LU R11, [R1+0x208] ;  /* 0x00020800010b7983 */ /* 0x001ee20000300800 */
[----:B-1----:R-:W3:Y:S02]  /*3d8f0*/  LDL.LU R12, [R1+0x1f8] ;  /* 0x0001f800010c7983 */ /* 0x002ee40000300800 */
[----:B--2---:R-:W2:Y:S02]  /*3d900*/  LDL.LU R13, [R1+0x1e8] ;  /* 0x0001e800010d7983 */ /* 0x004ea40000300800 */
[----:B----4-:R-:W4:Y:S01]  /*3d910*/  LDL.LU R25, [R1+0x1d8] ;  /* 0x0001d80001197983 */ /* 0x010f220000300800 */
[----:B------:R-:W4:Y:S04]  /*3d920*/  LDL.LU R27, [R1+0x1c8] ;  /* 0x0001c800011b7983 */ /* 0x000f280000300800 */
[----:B---3--:R-:W-:Y:S01]  /*3d930*/  STS.U16 [R2+0x21400], R15 ;  /* 0x0214000f02007388 */ /* 0x008fe20000000400 */
[----:B------:R-:W-:Y:S02]  /*3d940*/  STS.U16 [R2+0x21800], R14 ;  /* 0x0218000e02007388 */ /* 0x000fe40000000400 */
[----:B------:R-:W-:Y:S02]  /*3d950*/  STS.U16 [R2+0x21c00], R23 ;  /* 0x021c001702007388 */ /* 0x000fe40000000400 */
[----:B------:R-:W-:Y:S01]  /*3d960*/  STS.U16 [R2+0x22000], R22 ;  /* 0x0220001602007388 */ /* 0x000fe20000000400 */
[----:B------:R-:W-:Y:S01]  /*3d970*/  STS.U16 [R2+0x22400], R21 ;  /* 0x0224001502007388 */ /* 0x000fe20000000400 */
[----:B------:R0:W-:Y:S03]  /*3d980*/  STS.U16 [R2+0x22800], R29 ;  /* 0x0228001d02007388 */ /* 0x0001e60000000400 */
[----:B0-----:R-:W3:Y:S01]  /*3d990*/  LDL.LU R29, [R1+0x1b8] ;  /* 0x0001b800011d7983 */ /* 0x001ee20000300800 */
[----:B------:R-:W3:Y:S01]  /*3d9a0*/  LDL.LU R23, [R1+0x2a4] ;  /* 0x0002a40001177983 */ /* 0x000ee20000300800 */
[----:B------:R-:W-:Y:S01]  /*3d9b0*/  LOP3.LUT P1, RZ, R0, 0x40, RZ, 0xc0, !PT ;  /* 0x0000004000ff7812 */ /* 0x000fe2000782c0ff */
[----:B------:R0:W-:Y:S01]  /*3d9c0*/  STS.U16 [R2+0x22c00], R19 ;  /* 0x022c001302007388 */ /* 0x0001e20000000400 */
[----:B------:R-:W3:Y:S02]  /*3d9d0*/  LDL.LU R22, [R1+0x294] ;  /* 0x0002940001167983 */ /* 0x000ee40000300800 */
[----:B------:R-:W-:-:S02]  /*3d9e0*/  SEL R0, RZ, 0x90, !P1 ;  /* 0x00000090ff007807 */ /* 0x000fc40004800000 */
[----:B------:R1:W-:Y:S01]  /*3d9f0*/  STS.U16 [R2+0x23000], R17 ;  /* 0x0230001102007388 */ /* 0x0003e20000000400 */
[----:B------:R-:W3:Y:S01]  /*3da00*/  LDL.LU R21, [R1+0x284] ;  /* 0x0002840001157983 */ /* 0x000ee20000300800 */
[----:B------:R-:W-:Y:S02]  /*3da10*/  LOP3.LUT R0, R0, R16, RZ, 0x3c, !PT ;  /* 0x0000001000007212 */ /* 0x000fe400078e3cff */
[----:B------:R1:W-:Y:S04]  /*3da20*/  STS.U16 [R2+0x23400], R18 ;  /* 0x0234001202007388 */ /* 0x0003e80000000400 */
[----:B0-----:R-:W3:Y:S01]  /*3da30*/  LDL.LU R19, [R1+0x274] ;  /* 0x0002740001137983 */ /* 0x001ee20000300800 */
[----:B------:R-:W-:Y:S01]  /*3da40*/  LOP3.LUT R0, R0, 0x20, RZ, 0x3c, !PT ;  /* 0x0000002000007812 */ /* 0x000fe200078e3cff */
[----:B------:R0:W-:Y:S02]  /*3da50*/  STS.U16 [R2+0x23800], R20 ;  /* 0x0238001402007388 */ /* 0x0001e40000000400 */
[----:B------:R0:W-:Y:S02]  /*3da60*/  STS.U16 [R2+0x23c00], R3 ;  /* 0x023c000302007388 */ /* 0x0001e40000000400 */
[----:B------:R0:W-:Y:S02]  /*3da70*/  STS.U16 [R0+0x20100], R4 ;  /* 0x0201000400007388 */ /* 0x0001e40000000400 */
[----:B------:R0:W-:Y:S02]  /*3da80*/  STS.U16 [R0+0x20500], R5 ;  /* 0x0205000500007388 */ /* 0x0001e40000000400 */
[----:B------:R0:W-:Y:S01]  /*3da90*/  STS.U16 [R0+0x20900], R6 ;  /* 0x0209000600007388 */ /* 0x0001e20000000400 */
[----:B------:R-:W-:Y:S01]  /*3daa0*/  STS.U16 [R0+0x20d00], R24 ;  /* 0x020d001800007388 */ /* 0x000fe20000000400 */
[----:B------:R2:W-:Y:S02]  /*3dab0*/  STS.U16 [R0+0x21100], R26 ;  /* 0x0211001a00007388 */ /* 0x0005e40000000400 */
[----:B------:R2:W-:Y:S02]  /*3dac0*/  STS.U16 [R0+0x21500], R28 ;  /* 0x0215001c00007388 */ /* 0x0005e40000000400 */
[----:B------:R2:W-:Y:S01]  /*3dad0*/  STS.U16 [R0+0x21900], R7 ;  /* 0x0219000700007388 */ /* 0x0005e20000000400 */
[----:B------:R2:W-:Y:S01]  /*3dae0*/  STS.U16 [R0+0x21d00], R8 ;  /* 0x021d000800007388 */ /* 0x0005e20000000400 */
[----:B------:R2:W-:Y:S02]  /*3daf0*/  STS.U16 [R0+0x22100], R9 ;  /* 0x0221000900007388 */ /* 0x0005e40000000400 */
[----:B------:R4:W-:Y:S01]  /*3db00*/  STS.U16 [R0+0x22500], R10 ;  /* 0x0225000a00007388 */ /* 0x0009e20000000400 */
[----:B-1----:R-:W3:Y:S01]  /*3db10*/  LDL.LU R17, [R1+0x264] ;  /* 0x0002640001117983 */ /* 0x002ee20000300800 */
[----:B------:R-:W3:Y:S02]  /*3db20*/  LDL.LU R16, [R1+0x254] ;  /* 0x0002540001107983 */ /* 0x000ee40000300800 */
[----:B------:R-:W3:Y:S02]  /*3db30*/  LDL.LU R18, [R1+0x244] ;  /* 0x0002440001127983 */ /* 0x000ee40000300800 */
[----:B0-----:R-:W3:Y:S01]  /*3db40*/  LDL.LU R20, [R1+0x234] ;  /* 0x0002340001147983 */ /* 0x001ee20000300800 */
[----:B------:R-:W3:Y:S04]  /*3db50*/  LDL.LU R2, [R1+0x224] ;  /* 0x0002240001027983 */ /* 0x000ee80000300800 */
[----:B------:R0:W-:Y:S01]  /*3db60*/  STS.U16 [R0+0x22900], R11 ;  /* 0x0229000b00007388 */ /* 0x0001e20000000400 */
[----:B------:R1:W-:Y:S02]  /*3db70*/  STS.U16 [R0+0x22d00], R12 ;  /* 0x022d000c00007388 */ /* 0x0003e40000000400 */
[----:B--2---:R2:W-:Y:S02]  /*3db80*/  STS.U16 [R0+0x23100], R13 ;  /* 0x0231000d00007388 */ /* 0x0045e40000000400 */
[----:B------:R-:W3:Y:S01]  /*3db90*/  LDL.LU R3, [R1+0x214] ;  /* 0x0002140001037983 */ /* 0x000ee20000300800 */
[----:B----4-:R4:W-:Y:S01]  /*3dba0*/  STS.U16 [R0+0x23500], R25 ;  /* 0x0235001900007388 */ /* 0x0109e20000000400 */
[----:B------:R-:W-:Y:S03]  /*3dbb0*/  STS.U16 [R0+0x23900], R27 ;  /* 0x0239001b00007388 */ /* 0x000fe60000000400 */
        /* <DEDUP_REMOVED lines=9> */
[----:B0-----:R-:W3:Y:S02]  /*3dc50*/  LDL.LU R11, [R1+0x270] ;  /* 0x00027000010b7983 */ /* 0x001ee40000300800 */
[----:B-1----:R-:W3:Y:S02]  /*3dc60*/  LDL.LU R12, [R1+0x260] ;  /* 0x00026000010c7983 */ /* 0x002ee40000300800 */
[----:B--2---:R-:W2:Y:S01]  /*3dc70*/  LDL.LU R13, [R1+0x250] ;  /* 0x00025000010d7983 */ /* 0x004ea20000300800 */
[----:B----4-:R-:W4:Y:S04]  /*3dc80*/  LDL.LU R25, [R1+0x240] ;  /* 0x0002400001197983 */ /* 0x010f280000300800 */
[----:B---3--:R0:W-:Y:S04]  /*3dc90*/  STS.U16 [R0+0x23d00], R29 ;  /* 0x023d001d00007388 */ /* 0x0081e80000000400 */
[----:B0-----:R-:W0:Y:S02]  /*3dca0*/  S2R R29, SR_TID.X ;  /* 0x00000000001d7919 */ /* 0x001e240000002100 */
[----:B0-----:R-:W-:-:S02]  /*3dcb0*/  LOP3.LUT R27, R29, 0x3f, RZ, 0xc0, !PT ;  /* 0x0000003f1d1b7812 */ /* 0x001fc400078ec0ff */
[----:B------:R-:W-:-:S03]  /*3dcc0*/  LOP3.LUT P2, RZ, R29, 0x40, RZ, 0xc0, !PT ;  /* 0x000000401dff7812 */ /* 0x000fc6000784c0ff */
[----:B------:R-:W-:Y:S01]  /*3dcd0*/  IMAD.SHL.U32 R24, R27, 0x2, RZ ;  /* 0x000000021b187824 */ /* 0x000fe200078e00ff */
[----:B------:R-:W-:Y:S01]  /*3dce0*/  SEL R0, RZ, 0x90, !P2 ;  /* 0x00000090ff007807 */ /* 0x000fe20005000000 */
[----:B------:R-:W3:Y:S01]  /*3dcf0*/  LDL.LU R27, [R1+0x230] ;  /* 0x00023000011b7983 */ /* 0x000ee20000300800 */
[----:B------:R-:W2:Y:S02]  /*3dd00*/  LDL.LU R29, [R1+0x220] ;  /* 0x00022000011d7983 */ /* 0x000ea40000300800 */
[----:B------:R-:W-:-:S04]  /*3dd10*/  LOP3.LUT R0, R0, R24, RZ, 0x3c, !PT ;  /* 0x0000001800007212 */ /* 0x000fc800078e3cff */
[----:B------:R-:W-:-:S05]  /*3dd20*/  LOP3.LUT R0, R0, 0x40, RZ, 0x3c, !PT ;  /* 0x0000004000007812 */ /* 0x000fca00078e3cff */
[----:B------:R0:W-:Y:S04]  /*3dd30*/  STS.U16 [R0+0x20200], R23 ;  /* 0x0202001700007388 */ /* 0x0001e80000000400 */
[----:B0-----:R-:W0:Y:S02]  /*3dd40*/  S2R R23, SR_TID.X ;  /* 0x0000000000177919 */ /* 0x001e240000002100 */
[----:B0-----:R-:W-:Y:S02]  /*3dd50*/  LOP3.LUT P1, RZ, R23, 0x40, RZ, 0xc0, !PT ;  /* 0x0000004017ff7812 */ /* 0x001fe4000782c0ff */
[----:B------:R0:W-:Y:S04]  /*3dd60*/  STL [R1+0x4a24], R23 ;  /* 0x004a241701007387 */ /* 0x0001e80000100800 */
[----:B0-----:R-:W2:Y:S01]  /*3dd70*/  LDL.LU R23, [R1+0x210] ;  /* 0x0002100001177983 */ /* 0x001ea20000300800 */
[----:B------:R-:W2:Y:S03]  /*3dd80*/  LDL.LU R15, [R1+0x1e0] ;  /* 0x0001e000010f7983 */ /* 0x000ea60000300800 */
[----:B--2---:R0:W-:Y:S04]  /*3dd90*/  STL [R1+0x4a1c], R15 ;  /* 0x004a1c0f01007387 */ /* 0x0041e80000100800 */
[----:B0-----:R-:W2:Y:S04]  /*3dda0*/  LDL.LU R15, [R1+0x1f0] ;  /* 0x0001f000010f7983 */ /* 0x001ea80000300800 */
[----:B------:R-:W-:Y:S01]  /*3ddb0*/  STS.U16 [R0+0x20600], R22 ;  /* 0x0206001600007388 */ /* 0x000fe20000000400 */
[----:B------:R-:W-:Y:S02]  /*3ddc0*/  STS.U16 [R0+0x20a00], R21 ;  /* 0x020a001500007388 */ /* 0x000fe40000000400 */
[----:B------:R-:W-:Y:S02]  /*3ddd0*/  STS.U16 [R0+0x20e00], R19 ;  /* 0x020e001300007388 */ /* 0x000fe40000000400 */
[----:B------:R-:W-:Y:S01]  /*3dde0*/  STS.U16 [R0+0x21200], R17 ;  /* 0x0212001100007388 */ /* 0x000fe20000000400 */
        /* <DEDUP_REMOVED lines=8> */
[----:B------:R-:W-:Y:S01]  /*3de70*/  SEL R14, RZ, 0x90, !P1 ;  /* 0x00000090ff0e7807 */ /* 0x000fe20004800000 */
[----:B------:R-:W-:Y:S01]  /*3de80*/  STS.U16 [R0+0x23600], R26 ;  /* 0x0236001a00007388 */ /* 0x000fe20000000400 */
[----:B------:R-:W-:Y:S02]  /*3de90*/  STS.U16 [R0+0x23a00], R28 ;  /* 0x023a001c00007388 */ /* 0x000fe40000000400 */
[----:B------:R-:W-:Y:S01]  /*3dea0*/  STS.U16 [R0+0x23e00], R7 ;  /* 0x023e000700007388 */ /* 0x000fe20000000400 */
[----:B------:R-:W-:Y:S01]  /*3deb0*/  LOP3.LUT R14, R14, R24, RZ, 0x3c, !PT ;  /* 0x000000180e0e7212 */ /* 0x000fe200078e3cff */
[----:B--2---:R0:W-:Y:S04]  /*3dec0*/  STL [R1+0x4a20], R15 ;  /* 0x004a200f01007387 */ /* 0x0041e80000100800 */
[----:B0-----:R-:W2:Y:S01]  /*3ded0*/  LDL.LU R15, [R1+0x200] ;  /* 0x00020000010f7983 */ /* 0x001ea20000300800 */
[----:B------:R-:W2:Y:S02]  /*3dee0*/  LDL.LU R22, [R1+0x1d0] ;  /* 0x0001d00001167983 */ /* 0x000ea40000300800 */
[----:B------:R-:W2:Y:S02]  /*3def0*/  LDL.LU R21, [R1+0x1c0] ;  /* 0x0001c00001157983 */ /* 0x000ea40000300800 */
[----:B------:R-:W2:Y:S01]  /*3df00*/  LDL.LU R19, [R1+0x1b0] ;  /* 0x0001b00001137983 */ /* 0x000ea20000300800 */
[----:B------:R-:W2:Y:S01]  /*3df10*/  LDL.LU R17, [R1+0x1ac] ;  /* 0x0001ac0001117983 */ /* 0x000ea20000300800 */
[----:B------:R-:W2:Y:S02]  /*3df20*/  LDL.LU R16, [R1+0x1a8] ;  /* 0x0001a80001107983 */ /* 0x000ea40000300800 */
[----:B------:R-:W2:Y:S02]  /*3df30*/  LDL.LU R18, [R1+0x1a4] ;  /* 0x0001a40001127983 */ /* 0x000ea40000300800 */
[----:B------:R-:W2:Y:S01]  /*3df40*/  LDL.LU R20, [R1+0x1a0] ;  /* 0x0001a00001147983 */ /* 0x000ea20000300800 */
[----:B------:R-:W2:Y:S01]  /*3df50*/  LDL.LU R0, [R1+0x19c] ;  /* 0x00019c0001007983 */ /* 0x000ea20000300800 */
[----:B------:R-:W2:Y:S02]  /*3df60*/  LDL.LU R2, [R1+0x198] ;  /* 0x0001980001027983 */ /* 0x000ea40000300800 */
[----:B------:R-:W2:Y:S02]  /*3df70*/  LDL.LU R3, [R1+0x194] ;  /* 0x0001940001037983 */ /* 0x000ea40000300800 */
[----:B------:R-:W2:Y:S01]  /*3df80*/  LDL.LU R4, [R1+0x190] ;  /* 0x0001900001047983 */ /* 0x000ea20000300800 */
[----:B------:R-:W-:Y:S01]  /*3df90*/  LOP3.LUT R14, R14, 0x60, RZ, 0x3c, !PT ;  /* 0x000000600e0e7812 */ /* 0x000fe200078e3cff */
[----:B------:R-:W2:Y:S01]  /*3dfa0*/  LDL.LU R5, [R1+0x18c] ;  /* 0x00018c0001057983 */ /* 0x000ea20000300800 */
[----:B------:R-:W2:Y:S02]  /*3dfb0*/  LDL.LU R6, [R1+0x188] ;  /* 0x0001880001067983 */ /* 0x000ea40000300800 */
[----:B------:R-:W2:Y:S02]  /*3dfc0*/  LDL.LU R24, [R1+0x184] ;  /* 0x0001840001187983 */ /* 0x000ea40000300800 */
[----:B------:R-:W2:Y:S01]  /*3dfd0*/  LDL.LU R26, [R1+0x180] ;  /* 0x00018000011a7983 */ /* 0x000ea20000300800 */
[----:B------:R-:W2:Y:S04]  /*3dfe0*/  LDL.LU R28, [R1+0x17c] ;  /* 0x00017c00011c7983 */ /* 0x000ea80000300800 */
[----:B------:R0:W-:Y:S01]  /*3dff0*/  STS.U16 [R14+0x20300], R8 ;  /* 0x020300080e007388 */ /* 0x0001e20000000400 */
[----:B------:R-:W2:Y:S02]  /*3e000*/  LDL.LU R7, [R1+0x178] ;  /* 0x0001780001077983 */ /* 0x000ea40000300800 */
[----:B------:R1:W-:Y:S02]  /*3e010*/  STS.U16 [R14+0x20700], R9 ;  /* 0x020700090e007388 */ /* 0x0003e40000000400 */
[----:B------:R1:W-:Y:S01]  /*3e020*/  STS.U16 [R14+0x20b00], R10 ;  /* 0x020b000a0e007388 */ /* 0x0003e20000000400 */
[----:B------:R3:W-:Y:S01]  /*3e030*/  STS.U16 [R14+0x20f00], R11 ;  /* 0x020f000b0e007388 */ /* 0x0007e20000000400 */
[----:B------:R4:W-:Y:S02]  /*3e040*/  STS.U16 [R14+0x21300], R12 ;  /* 0x0213000c0e007388 */ /* 0x0009e40000000400 */
[----:B------:R4:W-:Y:S01]  /*3e050*/  STS.U16 [R14+0x21700], R13 ;  /* 0x0217000d0e007388 */ /* 0x0009e20000000400 */
[----:B0-----:R-:W2:Y:S01]  /*3e060*/  LDL.LU R8, [R1+0x174] ;  /* 0x0001740001087983 */ /* 0x001ea20000300800 */
[----:B-1----:R-:W2:Y:S02]  /*3e070*/  LDL.LU R9, [R1+0x170] ;  /* 0x0001700001097983 */ /* 0x002ea40000300800 */
[----:B------:R-:W2:Y:S01]  /*3e080*/  LDL.LU R10, [R1+0x16c] ;  /* 0x00016c00010a7983 */ /* 0x000ea20000300800 */
[----:B---3--:R-:W3:Y:S01]  /*3e090*/  LDL.LU R11, [R1+0x168] ;  /* 0x00016800010b7983 */ /* 0x008ee20000300800 */
[----:B----4-:R-:W4:Y:S02]  /*3e0a0*/  LDL.LU R12, [R1+0x164] ;  /* 0x00016400010c7983 */ /* 0x010f240000300800 */
[----:B------:R0:W-:Y:S02]  /*3e0b0*/  STS.U16 [R14+0x21b00], R25 ;  /* 0x021b00190e007388 */ /* 0x0001e40000000400 */
[----:B------:R-:W3:Y:S01]  /*3e0c0*/  LDL.LU R13, [R1+0x160] ;  /* 0x00016000010d7983 */ /* 0x000ee20000300800 */
[----:B------:R1:W-:Y:S01]  /*3e0d0*/  STS.U16 [R14+0x21f00], R27 ;  /* 0x021f001b0e007388 */ /* 0x0003e20000000400 */
[----:B------:R1:W-:Y:S02]  /*3e0e0*/  STS.U16 [R14+0x22300], R29 ;  /* 0x0223001d0e007388 */ /* 0x0003e40000000400 */
[----:B------:R1:W-:Y:S01]  /*3e0f0*/  STS.U16 [R14+0x22700], R23 ;  /* 0x022700170e007388 */ /* 0x0003e20000000400 */
[----:B0-----:R-:W3:Y:S01]  /*3e100*/  LDL.LU R25, [R1+0x15c] ;  /* 0x00015c0001197983 */ /* 0x001ee20000300800 */
[----:B-1----:R-:W3:Y:S02]  /*3e110*/  LDL.LU R27, [R1+0x158] ;  /* 0x00015800011b7983 */ /* 0x002ee40000300800 */
[----:B------:R-:W3:Y:S01]  /*3e120*/  LDL.LU R29, [R1+0x154] ;  /* 0x00015400011d7983 */ /* 0x000ee20000300800 */
[----:B------:R-:W3:Y:S04]  /*3e130*/  LDL.LU R23, [R1+0x4a24] ;  /* 0x004a240001177983 */ /* 0x000ee80000300800 */
[----:B--2---:R0:W-:Y:S04]  /*3e140*/  STS.U16 [R14+0x22b00], R15 ;  /* 0x022b000f0e007388 */ /* 0x0041e80000000400 */
[----:B0-----:R-:W2:Y:S04]  /*3e150*/  LDL.LU R15, [R1+0x4a20] ;  /* 0x004a2000010f7983 */ /* 0x001ea80000300800 */
[----:B--2---:R0:W-:Y:S04]  /*3e160*/  STS.U16 [R14+0x22f00], R15 ;  /* 0x022f000f0e007388 */ /* 0x0041e80000000400 */
[----:B0-----:R-:W2:Y:S01]  /*3e170*/  LDL.LU R15, [R1+0x4a1c] ;  /* 0x004a1c00010f7983 */ /* 0x001ea20000300800 */
[----:B---3--:R-:W-:-:S03]  /*3e180*/  LOP3.LUT R23, R23, 0x7f, RZ, 0xc0, !PT ;  /* 0x0000007f17177812 */ /* 0x008fc600078ec0ff */
[----:B--2---:R0:W-:Y:S01]  /*3e190*/  STS.U16 [R14+0x23300], R15 ;  /* 0x0233000f0e007388 */ /* 0x0041e20000000400 */
[----:B------:R-:W-:Y:S02]  /*3e1a0*/  STS.U16 [R14+0x23700], R22 ;  /* 0x023700160e007388 */ /* 0x000fe40000000400 */
[----:B------:R-:W-:Y:S02]  /*3e1b0*/  STS.U16 [R14+0x23b00], R21 ;  /* 0x023b00150e007388 */ /* 0x000fe40000000400 */
[----:B------:R-:W-:Y:S02]  /*3e1c0*/  STS.U16 [R14+0x23f00], R19 ;  /* 0x023f00130e007388 */ /* 0x000fe40000000400 */
[----:B0-----:R-:W-:-:S05]  /*3e1d0*/  IMAD.SHL.U32 R15, R23, 0x2, RZ ;  /* 0x00000002170f7824 */ /* 0x001fca00078e00ff */
[----:B------:R-:W-:Y:S01]  /*3e1e0*/  STS.U16 [R15], R17 ;  /* 0x000000110f007388 */ /* 0x000fe20000000400 */
        /* <DEDUP_REMOVED lines=12> */
[----:B------:R0:W-:Y:S03]  /*3e2b0*/  STS.U16 [R15+0x6800], R7 ;  /* 0x006800070f007388 */ /* 0x0001e60000000400 */
[----:B0-----:R-:W2:Y:S04]  /*3e2c0*/  LDL.LU R7, [R1+0x144] ;  /* 0x0001440001077983 */ /* 0x001ea80000300800 */
[----:B--2---:R0:W-:Y:S04]  /*3e2d0*/  STL [R1+0x4a10], R7 ;  /* 0x004a100701007387 */ /* 0x0041e80000100800 */
[----:B0-----:R-:W2:Y:S04]  /*3e2e0*/  LDL.LU R7, [R1+0x148] ;  /* 0x0001480001077983 */ /* 0x001ea80000300800 */
[----:B--2---:R0:W-:Y:S04]  /*3e2f0*/  STL [R1+0x4a14], R7 ;  /* 0x004a140701007387 */ /* 0x0041e80000100800 */
[----:B0-----:R-:W2:Y:S01]  /*3e300*/  LDL.LU R7, [R1+0x14c] ;  /* 0x00014c0001077983 */ /* 0x001ea20000300800 */
[----:B------:R-:W-:Y:S02]  /*3e310*/  STS.U16 [R15+0x7000], R8 ;  /* 0x007000080f007388 */ /* 0x000fe40000000400 */
[----:B------:R-:W-:Y:S02]  /*3e320*/  STS.U16 [R15+0x7800], R9 ;  /* 0x007800090f007388 */ /* 0x000fe40000000400 */
[----:B------:R-:W-:Y:S01]  /*3e330*/  STS.U16 [R15+0x8000], R10 ;  /* 0x0080000a0f007388 */ /* 0x000fe20000000400 */
[----:B------:R-:W-:Y:S01]  /*3e340*/  STS.U16 [R15+0x8800], R11 ;  /* 0x0088000b0f007388 */ /* 0x000fe20000000400 */
[----:B----4-:R-:W-:Y:S02]  /*3e350*/  STS.U16 [R15+0x9000], R12 ;  /* 0x0090000c0f007388 */ /* 0x010fe40000000400 */
[----:B------:R-:W-:Y:S02]  /*3e360*/  STS.U16 [R15+0x9800], R13 ;  /* 0x0098000d0f007388 */ /* 0x000fe40000000400 */
[----:B------:R-:W-:Y:S01]  /*3e370*/  STS.U16 [R15+0xa000], R25 ;  /* 0x00a000190f007388 */ /* 0x000fe20000000400 */
[----:B------:R-:W-:Y:S01]  /*3e380*/  STS.U16 [R15+0xa800], R27 ;  /* 0x00a8001b0f007388 */ /* 0x000fe20000000400 */
[----:B------:R-:W-:Y:S03]  /*3e390*/  STS.U16 [R15+0xb000], R29 ;  /* 0x00b0001d0f007388 */ /* 0x000fe60000000400 */
[----:B--2---:R0:W-:Y:S04]  /*3e3a0*/  STL [R1+0x4a18], R7 ;  /* 0x004a180701007387 */ /* 0x0041e80000100800 */
[----:B0-----:R-:W2:Y:S01]  /*3e3b0*/  LDL.LU R7, [R1+0x150] ;  /* 0x0001500001077983 */ /* 0x001ea20000300800 */
[----:B------:R-:W3:Y:S02]  /*3e3c0*/  LDL.LU R8, [R1+0x140] ;  /* 0x0001400001087983 */ /* 0x000ee40000300800 */
[----:B------:R-:W4:Y:S02]  /*3e3d0*/  LDL.LU R9, [R1+0x13c] ;  /* 0x00013c0001097983 */ /* 0x000f240000300800 */
        /* <DEDUP_REMOVED lines=25> */
[----:B--2---:R0:W-:Y:S04]  /*3e570*/  STS.U16 [R15+0xb800], R7 ;  /* 0x00b800070f007388 */ /* 0x0041e80000000400 */
[----:B0-----:R-:W2:Y:S04]  /*3e580*/  LDL.LU R7, [R1+0x4a18] ;  /* 0x004a180001077983 */ /* 0x001ea80000300800 */
[----:B--2---:R0:W-:Y:S04]  /*3e590*/  STS.U16 [R15+0xc000], R7 ;  /* 0x00c000070f007388 */ /* 0x0041e80000000400 */
[----:B0-----:R-:W2:Y:S04]  /*3e5a0*/  LDL.LU R7, [R1+0x4a14] ;  /* 0x004a140001077983 */ /* 0x001ea80000300800 */
[----:B--2---:R0:W-:Y:S04]  /*3e5b0*/  STS.U16 [R15+0xc800], R7 ;  /* 0x00c800070f007388 */ /* 0x0041e80000000400 */
[----:B0-----:R-:W2:Y:S04]  /*3e5c0*/  LDL.LU R7, [R1+0x4a10] ;  /* 0x004a100001077983 */ /* 0x001ea80000300800 */
[----:B--2---:R0:W-:Y:S01]  /*3e5d0*/  STS.U16 [R15+0xd000], R7 ;  /* 0x00d000070f007388 */ /* 0x0041e20000000400 */
[----:B---3--:R1:W-:Y:S02]  /*3e5e0*/  STS.U16 [R15+0xd800], R8 ;  /* 0x00d800080f007388 */ /* 0x0083e40000000400 */
[----:B----4-:R2:W-:Y:S02]  /*3e5f0*/  STS.U16 [R15+0xe000], R9 ;  /* 0x00e000090f007388 */ /* 0x0105e40000000400 */
[----:B------:R3:W-:Y:S01]  /*3e600*/  STS.U16 [R15+0xe800], R10 ;  /* 0x00e8000a0f007388 */ /* 0x0007e20000000400 */
[----:B------:R3:W-:Y:S01]  /*3e610*/  STS.U16 [R15+0xf000], R11 ;  /* 0x00f0000b0f007388 */ /* 0x0007e20000000400 */
[----:B------:R3:W-:Y:S03]  /*3e620*/  STS.U16 [R15+0xf800], R12 ;  /* 0x00f8000c0f007388 */ /* 0x0007e60000000400 */
[----:B0-----:R-:W4:Y:S01]  /*3e630*/  LDL.LU R7, [R1+0x4a0c] ;  /* 0x004a0c0001077983 */ /* 0x001f220000300800 */
[----:B-1----:R-:W4:Y:S02]  /*3e640*/  LDL.LU R8, [R1+0x4a08] ;  /* 0x004a080001087983 */ /* 0x002f240000300800 */
[----:B--2---:R-:W2:Y:S02]  /*3e650*/  LDL.LU R9, [R1+0x4a04] ;  /* 0x004a040001097983 */ /* 0x004ea40000300800 */
[----:B---3--:R-:W3:Y:S01]  /*3e660*/  LDL.LU R10, [R1+0x4a00] ;  /* 0x004a0000010a7983 */ /* 0x008ee20000300800 */
[----:B------:R-:W2:Y:S01]  /*3e670*/  LDL.LU R11, [R1+0x49fc] ;  /* 0x0049fc00010b7983 */ /* 0x000ea20000300800 */
[----:B------:R-:W2:Y:S03]  /*3e680*/  LDL.LU R12, [R1+0x49f8] ;  /* 0x0049f800010c7983 */ /* 0x000ea60000300800 */
[----:B------:R0:W-:Y:S01]  /*3e690*/  STS.U16 [R15+0x10000], R13 ;  /* 0x0100000d0f007388 */ /* 0x0001e20000000400 */
[----:B------:R1:W-:Y:S02]  /*3e6a0*/  STS.U16 [R15+0x10800], R25 ;  /* 0x010800190f007388 */ /* 0x0003e40000000400 */
[----:B------:R1:W-:Y:S02]  /*3e6b0*/  STS.U16 [R15+0x11000], R27 ;  /* 0x0110001b0f007388 */ /* 0x0003e40000000400 */
[----:B------:R1:W-:Y:S01]  /*3e6c0*/  STS.U16 [R15+0x11800], R29 ;  /* 0x0118001d0f007388 */ /* 0x0003e20000000400 */
[----:B0-----:R-:W2:Y:S01]  /*3e6d0*/  LDL.LU R13, [R1+0x49f4] ;  /* 0x0049f400010d7983 */ /* 0x001ea20000300800 */
[----:B-1----:R-:W2:Y:S02]  /*3e6e0*/  LDL.LU R25, [R1+0x49f0] ;  /* 0x0049f00001197983 */ /* 0x002ea40000300800 */
[----:B------:R-:W2:Y:S02]  /*3e6f0*/  LDL.LU R27, [R1+0x49ec] ;  /* 0x0049ec00011b7983 */ /* 0x000ea40000300800 */
[----:B------:R-:W2:Y:S01]  /*3e700*/  LDL.LU R29, [R1+0x49e8] ;  /* 0x0049e800011d7983 */ /* 0x000ea20000300800 */
[----:B------:R0:W-:Y:S01]  /*3e710*/  STS.U16 [R15+0x12000], R14 ;  /* 0x0120000e0f007388 */ /* 0x0001e20000000400 */
[----:B------:R1:W-:Y:S02]  /*3e720*/  STS.U16 [R15+0x12800], R23 ;  /* 0x012800170f007388 */ /* 0x0003e40000000400 */
[----:B------:R1:W-:Y:S02]  /*3e730*/  STS.U16 [R15+0x13000], R22 ;  /* 0x013000160f007388 */ /* 0x0003e40000000400 */
[----:B------:R1:W-:Y:S01]  /*3e740*/  STS.U16 [R15+0x13800], R21 ;  /* 0x013800150f007388 */ /* 0x0003e20000000400 */
[----:B------:R1:W-:Y:S01]  /*3e750*/  STS.U16 [R15+0x14000], R19 ;  /* 0x014000130f007388 */ /* 0x0003e20000000400 */
[----:B------:R1:W-:Y:S02]  /*3e760*/  STS.U16 [R15+0x14800], R17 ;  /* 0x014800110f007388 */ /* 0x0003e40000000400 */
[----:B------:R1:W-:Y:S01]  /*3e770*/  STS.U16 [R15+0x15000], R16 ;  /* 0x015000100f007388 */ /* 0x0003e20000000400 */
[----:B0-----:R-:W3:Y:S01]  /*3e780*/  LDL.LU R14, [R1+0xc0] ;  /* 0x0000c000010e7983 */ /* 0x001ee20000300800 */
[----:B-1----:R-:W3:Y:S03]  /*3e790*/  LDL.LU R23, [R1+0xbc] ;  /* 0x0000bc0001177983 */ /* 0x002ee60000300800 */
[----:B------:R-:W3:Y:S01]  /*3e7a0*/  LDL.LU R22, [R1+0xb8] ;  /* 0x0000b80001167983 */ /* 0x000ee20000300800 */
[----:B------:R-:W3:Y:S03]  /*3e7b0*/  LDL.LU R21, [R1+0xb4] ;  /* 0x0000b40001157983 */ /* 0x000ee60000300800 */
[----:B------:R-:W3:Y:S04]  /*3e7c0*/  LDL.LU R19, [R1+0xb0] ;  /* 0x0000b00001137983 */ /* 0x000ee80000300800 */
[----:B------:R0:W-:Y:S01]  /*3e7d0*/  STS.U16 [R15+0x15800], R18 ;  /* 0x015800120f007388 */ /* 0x0001e20000000400 */
[----:B------:R-:W3:Y:S02]  /*3e7e0*/  LDL.LU R17, [R1+0xac] ;  /* 0x0000ac0001117983 */ /* 0x000ee40000300800 */
[----:B------:R-:W-:Y:S02]  /*3e7f0*/  STS.U16 [R15+0x16000], R20 ;  /* 0x016000140f007388 */ /* 0x000fe40000000400 */
[----:B------:R-:W3:Y:S01]  /*3e800*/  LDL.LU R16, [R1+0xa8] ;  /* 0x0000a80001107983 */ /* 0x000ee20000300800 */
[----:B------:R1:W-:Y:S01]  /*3e810*/  STS.U16 [R15+0x16800], R0 ;  /* 0x016800000f007388 */ /* 0x0003e20000000400 */
[----:B------:R1:W-:Y:S02]  /*3e820*/  STS.U16 [R15+0x17000], R2 ;  /* 0x017000020f007388 */ /* 0x0003e40000000400 */
[----:B------:R1:W-:Y:S02]  /*3e830*/  STS.U16 [R15+0x17800], R3 ;  /* 0x017800030f007388 */ /* 0x0003e40000000400 */
[----:B------:R1:W-:Y:S01]  /*3e840*/  STS.U16 [R15+0x18000], R4 ;  /* 0x018000040f007388 */ /* 0x0003e20000000400 */
[----:B0-----:R-:W3:Y:S04]  /*3e850*/  LDL.LU R18, [R1+0xa4] ;  /* 0x0000a40001127983 */ /* 0x001ee80000300800 */
[----:B------:R0:W-:Y:S04]  /*3e860*/  STS.U16 [R15+0x18800], R5 ;  /* 0x018800050f007388 */ /* 0x0001e80000000400 */
[----:B-1----:R-:W3:Y:S01]  /*3e870*/  LDL.LU R0, [R1+0xa0] ;  /* 0x0000a00001007983 */ /* 0x002ee20000300800 */
[----:B------:R-:W4:Y:S02]  /*3e880*/  LDL.LU R2, [R1+0x9c] ;  /* 0x00009c0001027983 */ /* 0x000f240000300800 */
[----:B------:R1:W-:Y:S01]  /*3e890*/  STS.U16 [R15+0x19000], R6 ;  /* 0x019000060f007388 */ /* 0x0003e20000000400 */
[----:B------:R-:W4:Y:S01]  /*3e8a0*/  LDL.LU R3, [R1+0x98] ;  /* 0x0000980001037983 */ /* 0x000f220000300800 */
[----:B------:R-:W4:Y:S02]  /*3e8b0*/  LDL.LU R4, [R1+0x94] ;  /* 0x0000940001047983 */ /* 0x000f240000300800 */
[----:B------:R1:W-:Y:S02]  /*3e8c0*/  STS.U16 [R15+0x19800], R24 ;  /* 0x019800180f007388 */ /* 0x0003e40000000400 */
[----:B------:R1:W-:Y:S01]  /*3e8d0*/  STS.U16 [R15+0x1a000], R26 ;  /* 0x01a0001a0f007388 */ /* 0x0003e20000000400 */
[----:B0-----:R-:W4:Y:S04]  /*3e8e0*/  LDL.LU R5, [R1+0x90] ;  /* 0x0000900001057983 */ /* 0x001f280000300800 */
[----:B-1----:R-:W4:Y:S04]  /*3e8f0*/  LDL.LU R6, [R1+0x8c] ;  /* 0x00008c0001067983 */ /* 0x002f280000300800 */
[----:B------:R0:W-:Y:S04]  /*3e900*/  STS.U16 [R15+0x1a800], R28 ;  /* 0x01a8001c0f007388 */ /* 0x0001e80000000400 */
[----:B------:R-:W4:Y:S01]  /*3e910*/  LDL.LU R24, [R1+0x88] ;  /* 0x0000880001187983 */ /* 0x000f220000300800 */
[----:B------:R-:W4:Y:S03]  /*3e920*/  LDL.LU R26, [R1+0x84] ;  /* 0x00008400011a7983 */ /* 0x000f260000300800 */
[----:B0-----:R-:W4:Y:S04]  /*3e930*/  LDL.LU R28, [R1+0x80] ;  /* 0x00008000011c7983 */ /* 0x001f280000300800 */
[----:B--2---:R-:W-:Y:S01]  /*3e940*/  STL [R1+0x4418], R29 ;  /* 0x0044181d01007387 */ /* 0x004fe20000100800 */
[----:B------:R-:W-:Y:S02]  /*3e950*/  STL [R1+0x441c], R29 ;  /* 0x00441c1d01007387 */ /* 0x000fe40000100800 */
[----:B------:R-:W-:Y:S02]  /*3e960*/  STL [R1+0x4420], R29 ;  /* 0x0044201d01007387 */ /* 0x000fe40000100800 */
[----:B------:R-:W-:Y:S01]  /*3e970*/  STL [R1+0x4424], R29 ;  /* 0x0044241d01007387 */ /* 0x000fe20000100800 */
[----:B------:R-:W-:Y:S04]  /*3e980*/  STS.U16 [R15+0x1b000], R29 ;  /* 0x01b0001d0f007388 */ /* 0x000fe80000000400 */
[----:B------:R0:W-:Y:S01]  /*3e990*/  STL [R1+0x49b0], R29 ;  /* 0x0049b01d01007387 */ /* 0x0001e20000100800 */
[----:B------:R-:W-:Y:S02]  /*3e9a0*/  STS.U16 [R15+0x1b800], R27 ;  /* 0x01b8001b0f007388 */ /* 0x000fe40000000400 */
[----:B------:R-:W-:Y:S02]  /*3e9b0*/  STS.U16 [R15+0x1c000], R25 ;  /* 0x01c000190f007388 */ /* 0x000fe40000000400 */
[----:B------:R-:W-:Y:S01]  /*3e9c0*/  STS.U16 [R15+0x1c800], R13 ;  /* 0x01c8000d0f007388 */ /* 0x000fe20000000400 */
[----:B0-----:R-:W2:Y:S01]  /*3e9d0*/  LDL.LU R29, [R1+0xc4] ;  /* 0x0000c400011d7983 */ /* 0x001ea20000300800 */
[----:B------:R0:W-:Y:S03]  /*3e9e0*/  STL [R1+0x49b4], R27 ;  /* 0x0049b41b01007387 */ /* 0x0001e60000100800 */
[----:B------:R-:W-:Y:S01]  /*3e9f0*/  STS.U16 [R15+0x1d000], R12 ;  /* 0x01d0000c0f007388 */ /* 0x000fe20000000400 */
[----:B------:R-:W-:Y:S03]  /*3ea00*/  STS.U16 [R15+0x1d800], R11 ;  /* 0x01d8000b0f007388 */ /* 0x000fe60000000400 */
[----:B0-----:R-:W2:Y:S01]  /*3ea10*/  LDL.LU R27, [R1+0xc8] ;  /* 0x0000c800011b7983 */ /* 0x001ea20000300800 */
[----:B------:R0:W-:Y:S02]  /*3ea20*/  STL [R1+0x49b8], R25 ;  /* 0x0049b81901007387 */ /* 0x0001e40000100800 */
[----:B---3--:R-:W-:Y:S01]  /*3ea30*/  STS.U16 [R15+0x1e000], R10 ;  /* 0x01e0000a0f007388 */ /* 0x008fe20000000400 */
[----:B0-----:R-:W3:Y:S01]  /*3ea40*/  LDL.LU R25, [R1+0xd0] ;  /* 0x0000d00001197983 */ /* 0x001ee20000300800 */
[----:B------:R0:W-:Y:S02]  /*3ea50*/  STL [R1+0x49bc], R13 ;  /* 0x0049bc0d01007387 */ /* 0x0001e40000100800 */
[----:B------:R-:W-:Y:S02]  /*3ea60*/  STS.U16 [R15+0x1e800], R9 ;  /* 0x01e800090f007388 */ /* 0x000fe40000000400 */
[----:B----4-:R-:W-:Y:S01]  /*3ea70*/  STS.U16 [R15+0x1f000], R8 ;  /* 0x01f000080f007388 */ /* 0x010fe20000000400 */
[----:B0-----:R-:W4:Y:S01]  /*3ea80*/  LDL.LU R13, [R1+0xd4] ;  /* 0x0000d400010d7983 */ /* 0x001f220000300800 */
[----:B------:R0:W-:Y:S03]  /*3ea90*/  STL [R1+0x49c0], R12 ;  /* 0x0049c00c01007387 */ /* 0x0001e60000100800 */
[----:B------:R-:W-:Y:S04]  /*3eaa0*/  STS.U16 [R15+0x1f800], R7 ;  /* 0x01f800070f007388 */ /* 0x000fe80000000400 */
[----:B0-----:R-:W2:Y:S01]  /*3eab0*/  LDL.LU R12, [R1+0xd8] ;  /* 0x0000d800010c7983 */ /* 0x001ea20000300800 */
[----:B------:R0:W-:Y:S03]  /*3eac0*/  STL [R1+0x49c4], R11 ;  /* 0x0049c40b01007387 */ /* 0x0001e60000100800 */
[----:B0-----:R-:W2:Y:S01]  /*3ead0*/  LDL.LU R11, [R1+0xdc] ;  /* 0x0000dc00010b7983 */ /* 0x001ea20000300800 */
[----:B------:R-:W-:Y:S02]  /*3eae0*/  STL [R1+0x49c8], R10 ;  /* 0x0049c80a01007387 */ /* 0x000fe40000100800 */
[----:B------:R-:W-:Y:S02]  /*3eaf0*/  STL [R1+0x49cc], R9 ;  /* 0x0049cc0901007387 */ /* 0x000fe40000100800 */
[----:B------:R-:W-:Y:S01]  /*3eb00*/  STL [R1+0x49d0], R8 ;  /* 0x0049d00801007387 */ /* 0x000fe20000100800 */
[----:B------:R0:W-:Y:S01]  /*3eb10*/  STL [R1+0x49d8], R7 ;  /* 0x0049d80701007387 */ /* 0x0001e20000100800 */
[----:B------:R-:W-:Y:S03]  /*3eb20*/  STL [R1+0x49d4], R15 ;  /* 0x0049d40f01007387 */ /* 0x000fe60000100800 */
[----:B0-----:R-:W2:Y:S04]  /*3eb30*/  LDL.LU R7, [R1+0x70] ;  /* 0x0000700001077983 */ /* 0x001ea80000300800 */
[----:B--2---:R0:W-:Y:S04]  /*3eb40*/  STL [R1+0x49dc], R7 ;  /* 0x0049dc0701007387 */ /* 0x0041e80000100800 */
[----:B0-----:R-:W2:Y:S04]  /*3eb50*/  LDL.LU R7, [R1+0x74] ;  /* 0x0000740001077983 */ /* 0x001ea80000300800 */
[----:B--2---:R0:W-:Y:S04]  /*3eb60*/  STL [R1+0x49e0], R7 ;  /* 0x0049e00701007387 */ /* 0x0041e80000100800 */
[----:B0-----:R-:W2:Y:S01]  /*3eb70*/  LDL.LU R7, [R1+0x78] ;  /* 0x0000780001077983 */ /* 0x001ea20000300800 */
[----:B------:R-:W-:-:S05]  /*3eb80*/  LOP3.LUT R20, R15, 0x10, RZ, 0x3c, !PT ;  /* 0x000000100f147812 */ /* 0x000fca00078e3cff */
[----:B------:R-:W-:Y:S01]  /*3eb90*/  STS.U16 [R20+0x100], R11 ;  /* 0x0001000b14007388 */ /* 0x000fe20000000400 */
[----:B------:R-:W-:Y:S02]  /*3eba0*/  STS.U16 [R20+0x900], R12 ;  /* 0x0009000c14007388 */ /* 0x000fe40000000400 */
[----:B----4-:R-:W-:Y:S02]  /*3ebb0*/  STS.U16 [R20+0x1100], R13 ;  /* 0x0011000d14007388 */ /* 0x010fe40000000400 */
[----:B---3--:R-:W-:Y:S01]  /*3ebc0*/  STS.U16 [R20+0x1900], R25 ;  /* 0x0019001914007388 */ /* 0x008fe20000000400 */
[----:B------:R-:W-:Y:S01]  /*3ebd0*/  STS.U16 [R20+0x2100], R27 ;  /* 0x0021001b14007388 */ /* 0x000fe20000000400 */
[----:B------:R-:W-:Y:S02]  /*3ebe0*/  STS.U16 [R20+0x2900], R29 ;  /* 0x0029001d14007388 */ /* 0x000fe40000000400 */
[----:B------:R-:W-:Y:S02]  /*3ebf0*/  STS.U16 [R20+0x3100], R14 ;  /* 0x0031000e14007388 */ /* 0x000fe40000000400 */
[----:B------:R-:W-:Y:S01]  /*3ec00*/  STS.U16 [R20+0x3900], R23 ;  /* 0x0039001714007388 */ /* 0x000fe20000000400 */
[----:B------:R-:W-:Y:S04]  /*3ec10*/  STS.U16 [R20+0x4100], R22 ;  /* 0x0041001614007388 */ /* 0x000fe80000000400 */
        /* <DEDUP_REMOVED lines=13> */
[----:B------:R-:W3:Y:S04]  /*3ecf0*/  LDL.LU R23, [R1+0x40] ;  /* 0x0000400001177983 */ /* 0x000ee80000300800 */
[----:B------:R0:W-:Y:S01]  /*3ed00*/  STS.U16 [R20+0x4900], R21 ;  /* 0x0049001514007388 */ /* 0x0001e20000000400 */
[----:B------:R-:W3:Y:S02]  /*3ed10*/  LDL.LU R22, [R1+0x3c] ;  /* 0x00003c0001167983 */ /* 0x000ee40000300800 */
[----:B------:R1:W-:Y:S02]  /*3ed20*/  STS.U16 [R20+0x5100], R19 ;  /* 0x0051001314007388 */ /* 0x0003e40000000400 */
[----:B------:R1:W-:Y:S01]  /*3ed30*/  STS.U16 [R20+0x5900], R17 ;  /* 0x0059001114007388 */ /* 0x0003e20000000400 */
[----:B------:R1:W-:Y:S01]  /*3ed40*/  STS.U16 [R20+0x6100], R16 ;  /* 0x0061001014007388 */ /* 0x0003e20000000400 */
[----:B------:R1:W-:Y:S02]  /*3ed50*/  STS.U16 [R20+0x6900], R18 ;  /* 0x0069001214007388 */ /* 0x0003e40000000400 */
[----:B------:R1:W-:Y:S01]  /*3ed60*/  STS.U16 [R20+0x7100], R0 ;  /* 0x0071000014007388 */ /* 0x0003e20000000400 */
[----:B0-----:R-:W3:Y:S01]  /*3ed70*/  LDL.LU R21, [R1+0x38] ;  /* 0x0000380001157983 */ /* 0x001ee20000300800 */
[----:B-1----:R-:W3:Y:S03]  /*3ed80*/  LDL.LU R19, [R1+0x34] ;  /* 0x0000340001137983 */ /* 0x002ee60000300800 */
[----:B------:R-:W3:Y:S04]  /*3ed90*/  LDL.LU R17, [R1+0x30] ;  /* 0x0000300001117983 */ /* 0x000ee80000300800 */
[----:B------:R-:W3:Y:S01]  /*3eda0*/  LDL.LU R16, [R1+0x2c] ;  /* 0x00002c0001107983 */ /* 0x000ee20000300800 */
[----:B------:R-:W3:Y:S02]  /*3edb0*/  LDL.LU R18, [R1+0x28] ;  /* 0x0000280001127983 */ /* 0x000ee40000300800 */
[----:B------:R0:W-:Y:S02]  /*3edc0*/  STS.U16 [R20+0x7900], R2 ;  /* 0x0079000214007388 */ /* 0x0001e40000000400 */
[----:B------:R-:W3:Y:S01]  /*3edd0*/  LDL.LU R0, [R1+0x24] ;  /* 0x0000240001007983 */ /* 0x000ee20000300800 */
[----:B------:R1:W-:Y:S01]  /*3ede0*/  STS.U16 [R20+0x8100], R3 ;  /* 0x0081000314007388 */ /* 0x0003e20000000400 */
[----:B------:R1:W-:Y:S02]  /*3edf0*/  STS.U16 [R20+0x8900], R4 ;  /* 0x0089000414007388 */ /* 0x0003e40000000400 */
[----:B------:R1:W-:Y:S02]  /*3ee00*/  STS.U16 [R20+0x9100], R5 ;  /* 0x0091000514007388 */ /* 0x0003e40000000400 */
[----:B------:R1:W-:Y:S01]  /*3ee10*/  STS.U16 [R20+0x9900], R6 ;  /* 0x0099000614007388 */ /* 0x0003e20000000400 */
[----:B------:R1:W-:Y:S04]  /*3ee20*/  STS.U16 [R20+0xa100], R24 ;  /* 0x00a1001814007388 */ /* 0x0003e80000000400 */
[----:B0-----:R-:W3:Y:S01]  /*3ee30*/  LDL.LU R2, [R1+0x20] ;  /* 0x0000200001027983 */ /* 0x001ee20000300800 */
[----:B-1----:R-:W3:Y:S03]  /*3ee40*/  LDL.LU R3, [R1+0x1c] ;  /* 0x00001c0001037983 */ /* 0x002ee60000300800 */
[----:B------:R-:W3:Y:S04]  /*3ee50*/  LDL.LU R4, [R1+0x18] ;  /* 0x0000180001047983 */ /* 0x000ee80000300800 */
[----:B------:R-:W3:Y:S01]  /*3ee60*/  LDL.LU R5, [R1+0x14] ;  /* 0x0000140001057983 */ /* 0x000ee20000300800 */
[----:B------:R-:W3:Y:S02]  /*3ee70*/  LDL.LU R6, [R1+0x10] ;  /* 0x0000100001067983 */ /* 0x000ee40000300800 */
[----:B------:R0:W-:Y:S02]  /*3ee80*/  STS.U16 [R20+0xa900], R26 ;  /* 0x00a9001a14007388 */ /* 0x0001e40000000400 */
[----:B------:R-:W3:Y:S01]  /*3ee90*/  LDL.LU R24, [R1+0xc] ;  /* 0x00000c0001187983 */ /* 0x000ee20000300800 */
[----:B------:R1:W-:Y:S04]  /*3eea0*/  STS.U16 [R20+0xb100], R28 ;  /* 0x00b1001c14007388 */ /* 0x0003e80000000400 */
[----:B0-----:R-:W3:Y:S01]  /*3eeb0*/  LDL.LU R26, [R1+0x8] ;  /* 0x00000800011a7983 */ /* 0x001ee20000300800 */
[----:B-1----:R-:W3:Y:S03]  /*3eec0*/  LDL.LU R28, [R1] ;  /* 0x00000000011c7983 */ /* 0x002ee60000300800 */
        /* <DEDUP_REMOVED lines=22> */
[----:B------:R1:W-:Y:S01]  /*3f030*/  STS.U16 [R20+0x12100], R29 ;  /* 0x0121001d14007388 */ /* 0x0003e20000000400 */
[----:B------:R1:W-:Y:S03]  /*3f040*/  STS.U16 [R20+0x12900], R14 ;  /* 0x0129000e14007388 */ /* 0x0003e60000000400 */
[----:B0-----:R-:W2:Y:S01]  /*3f050*/  LDL.LU R12, [R1+0x49c0] ;  /* 0x0049c000010c7983 */ /* 0x001ea20000300800 */
[----:B-1----:R-:W2:Y:S03]  /*3f060*/  LDL.LU R13, [R1+0x49bc] ;  /* 0x0049bc00010d7983 */ /* 0x002ea60000300800 */
[----:B------:R-:W2:Y:S01]  /*3f070*/  LDL.LU R25, [R1+0x49b8] ;  /* 0x0049b80001197983 */ /* 0x000ea20000300800 */
[----:B------:R-:W2:Y:S03]  /*3f080*/  LDL.LU R27, [R1+0x49b4] ;  /* 0x0049b400011b7983 */ /* 0x000ea60000300800 */
        /* <DEDUP_REMOVED lines=33> */
[----:B------:R-:W2:Y:S02]  /*3f2a0*/  LDL.LU R28, [R1+0x496c] ;  /* 0x00496c00011c7983 */ /* 0x000ea40000300800 */
[----:B--2---:R-:W-:Y:S01]  /*3f2b0*/  STS.U16 [R20+0x1b100], R28 ;  /* 0x01b1001c14007388 */ /* 0x004fe20000000400 */
[----:B------:R-:W-:Y:S02]  /*3f2c0*/  STS.U16 [R20+0x1b900], R26 ;  /* 0x01b9001a14007388 */ /* 0x000fe40000000400 */
[----:B------:R-:W-:Y:S02]  /*3f2d0*/  STS.U16 [R20+0x1c100], R24 ;  /* 0x01c1001814007388 */ /* 0x000fe40000000400 */
[----:B------:R-:W-:Y:S01]  /*3f2e0*/  STS.U16 [R20+0x1c900], R6 ;  /* 0x01c9000614007388 */ /* 0x000fe20000000400 */
[----:B------:R-:W-:Y:S01]  /*3f2f0*/  STS.U16 [R20+0x1d100], R5 ;  /* 0x01d1000514007388 */ /* 0x000fe20000000400 */
[----:B------:R-:W-:Y:S02]  /*3f300*/  STS.U16 [R20+0x1d900], R4 ;  /* 0x01d9000414007388 */ /* 0x000fe40000000400 */
[----:B------:R0:W-:Y:S02]  /*3f310*/  STS.U16 [R20+0x1e100], R3 ;  /* 0x01e1000314007388 */ /* 0x0001e40000000400 */
[----:B------:R1:W-:Y:S01]  /*3f320*/  STS.U16 [R20+0x1e900], R2 ;  /* 0x01e9000214007388 */ /* 0x0003e20000000400 */
[----:B0-----:R-:W2:Y:S04]  /*3f330*/  LDL R3, [R1+0x1b84] ;  /* 0x001b840001037983 */ /* 0x001ea80000100800 */
[----:B-1----:R-:W2:Y:S04]  /*3f340*/  LDL R2, [R1+0xba8] ;  /* 0x000ba80001027983 */ /* 0x002ea80000100800 */
[----:B------:R-:W-:Y:S01]  /*3f350*/  STS.U16 [R20+0x1f100], R0 ;  /* 0x01f1000014007388 */ /* 0x000fe20000000400 */
[----:B------:R0:W-:Y:S01]  /*3f360*/  STS.U16 [R20+0x1f900], R19 ;  /* 0x01f9001314007388 */ /* 0x0001e20000000400 */
[----:B------:R-:W-:-:S02]  /*3f370*/  PRMT R14, RZ, 0x7610, R14 ;  /* 0x00007610ff0e7816 */ /* 0x000fc4000000000e */
[----:B0-----:R-:W3:Y:S01]  /*3f380*/  LDL.LU R20, [R1+0x4968] ;  /* 0x0049680001147983 */ /* 0x001ee20000300800 */
[----:B--2---:R-:W-:-:S04]  /*3f390*/  @!P0 LOP3.LUT R3, R3, R2, RZ, 0x3c, !PT ;  /* 0x0000000203038212 */ /* 0x004fc800078e3cff */
[----:B------:R-:W-:-:S04]  /*3f3a0*/  @!P0 LOP3.LUT R2, R3, R2, RZ, 0x3c, !PT ;  /* 0x0000000203028212 */ /* 0x000fc800078e3cff */
[----:B------:R-:W-:-:S05]  /*3f3b0*/  @!P0 LOP3.LUT R3, R3, R2, RZ, 0x3c, !PT ;  /* 0x0000000203038212 */ /* 0x000fca00078e3cff */
[----:B------:R-:W2:Y:S01]  /*3f3c0*/  @!P0 LDG.E.U16 R14, [R2.64] ;  /* 0x0000000a020e8981 */ /* 0x000ea2000c1e1500 */
[----:B----4-:R-:W-:-:S05]  /*3f3d0*/  LOP3.LUT R15, R15, 0x20, RZ, 0x3c, !PT ;  /* 0x000000200f0f7812 */ /* 0x010fca00078e3cff */
[----:B---3--:R-:W-:Y:S01]  /*3f3e0*/  STS.U16 [R15+0x200], R20 ;  /* 0x000200140f007388 */ /* 0x008fe20000000400 */
[----:B------:R-:W-:Y:S02]  /*3f3f0*/  STS.U16 [R15+0xa00], R18 ;  /* 0x000a00120f007388 */ /* 0x000fe40000000400 */
[----:B------:R-:W-:Y:S02]  /*3f400*/  STS.U16 [R15+0x1200], R16 ;  /* 0x001200100f007388 */ /* 0x000fe40000000400 */
[----:B------:R-:W-:Y:S01]  /*3f410*/  STS.U16 [R15+0x1a00], R17 ;  /* 0x001a00110f007388 */ /* 0x000fe20000000400 */
[----:B------:R-:W-:Y:S01]  /*3f420*/  STS.U16 [R15+0x2200], R21 ;  /* 0x002200150f007388 */ /* 0x000fe20000000400 */
[----:B------:R-:W-:Y:S02]  /*3f430*/  STS.U16 [R15+0x2a00], R22 ;  /* 0x002a00160f007388 */ /* 0x000fe40000000400 */
[----:B------:R0:W-:Y:S02]  /*3f440*/  STS.U16 [R15+0x3200], R23 ;  /* 0x003200170f007388 */ /* 0x0001e40000000400 */
[----:B0-----:R-:W3:Y:S04]  /*3f450*/  LDL.LU R15, [R1+0x4964] ;  /* 0x00496400010f7983 */ /* 0x001ee80000300800 */
[----:B--2---:R0:W-:Y:S04]  /*3f460*/  STL [R1+0x98c], R14 ;  /* 0x00098c0e01007387 */ /* 0x0041e80000100800 */
[----:B0-----:R-:W2:Y:S01]  /*3f470*/  LDL.LU R14, [R1+0x4960] ;  /* 0x00496000010e7983 */ /* 0x001ea20000300800 */
[----:B------:R-:W4:Y:S02]  /*3f480*/  LDL R2, [R1+0xba4] ;  /* 0x000ba40001027983 */ /* 0x000f240000100800 */
[----:B------:R-:W4:Y:S01]  /*3f490*/  LDL R3, [R1+0x1b80] ;  /* 0x001b800001037983 */ /* 0x000f220000100800 */
[----:B---3--:R-:W-:-:S02]  /*3f4a0*/  PRMT R15, RZ, 0x7610, R15 ;  /* 0x00007610ff0f7816 */ /* 0x008fc4000000000f */
[----:B----4-:R-:W-:-:S04]  /*3f4b0*/  @!P0 LOP3.LUT R3, R3, R2, RZ, 0x3c, !PT ;  /* 0x0000000203038212 */ /* 0x010fc800078e3cff */
[----:B------:R-:W-:-:S04]  /*3f4c0*/  @!P0 LOP3.LUT R2, R3, R2, RZ, 0x3c, !PT ;  /* 0x0000000203028212 */ /* 0x000fc800078e3cff */
[----:B------:R-:W-:-:S05]  /*3f4d0*/  @!P0 LOP3.LUT R3, R3, R2, RZ, 0x3c, !PT ;  /* 0x0000000203038212 */ /* 0x000fca00078e3cff */
[----:B------:R-:W3:Y:S04]  /*3f4e0*/  @!P0 LDG.E.U16 R15, [R2.64] ;  /* 0x0000000a020f8981 */ /* 0x000ee8000c1e1500 */
[----:B---3--:R0:W-:Y:S04]  /*3f4f0*/  STL [R1+0x988], R15 ;  /* 0x0009880f01007387 */ /* 0x0081e80000100800 */
[----:B0-----:R-:W3:Y:S01]  /*3f500*/  LDL.LU R15, [R1+0x495c] ;  /* 0x00495c00010f7983 */ /* 0x001ee20000300800 */
[----:B------:R-:W4:Y:S02]  /*3f510*/  LDL R2, [R1+0xba0] ;  /* 0x000ba00001027983 */ /* 0x000f240000100800 */
[----:B------:R-:W4:Y:S01]  /*3f520*/  LDL R3, [R1+0x1b7c] ;  /* 0x001b7c0001037983 */ /* 0x000f220000100800 */
[----:B--2---:R-:W-:-:S02]  /*3f530*/  PRMT R14, RZ, 0x7610, R14 ;  /* 0x00007610ff0e7816 */ /* 0x004fc4000000000e */
[----:B----4-:R-:W-:-:S04]  /*3f540*/  @!P0 LOP3.LUT R3, R3, R2, RZ, 0x3c, !PT ;  /* 0x0000000203038212 */ /* 0x010fc800078e3cff */
[----:B------:R-:W-:-:S04]  /*3f550*/  @!P0 LOP3.LUT R2, R3, R2, RZ, 0x3c, !PT ;  /* 0x0000000203028212 */ /* 0x000fc800078e3cff */
[----:B------:R-:W-:-:S05]  /*3f560*/  @!P0 LOP3.LUT R3, R3, R2, RZ, 0x3c, !PT ;  /* 0x0000000203038212 */ /* 0x000fca00078e3cff */
[----:B------:R-:W2:Y:S04]  /*3f570*/  @!P0 LDG.E.U16 R14, [R2.64] ;  /* 0x0000000a020e8981 */ /* 0x000ea8000c1e1500 */
        /* <DEDUP_REMOVED lines=2379> */
[----:B------:R-:W4:Y:S02]  /*48a30*/  LDL R3, [R1+0x1040] ;  /* 0x0010400001037983 */ /* 0x000f240000100800 */
[----:B----4-:R-:W-:-:S02]  /*48a40*/  @!P0 LOP3.LUT R3, R3, R2, RZ, 0x3c, !PT ;  /* 0x0000000203038212 */ /* 0x010fc400078e3cff */
[----:B--2---:R-:W-:Y:S02]  /*48a50*/  PRMT R14, RZ, 0x7610, R14 ;  /* 0x00007610ff0e7816 */ /* 0x004fe4000000000e */
        /* <DEDUP_REMOVED lines=573> */
[----:B------:R-:W4:Y:S01]  /*4ae30*/  LDL R3, [R1+0xca0] ;  /* 0x000ca00001037983 */ /* 0x000f220000100800 */
[----:B------:R-:W-:-:S02]  /*4ae40*/  PRMT R24, RZ, 0x7610, R24 ;  /* 0x00007610ff187816 */ /* 0x000fc40000000018 */
[----:B----4-:R-:W-:-:S04]  /*4ae50*/  @!P0 LOP3.LUT R3, R3, R2, RZ, 0x3c, !PT ;  /* 0x0000000203038212 */ /* 0x010fc800078e3cff */
[----:B------:R-:W-:-:S04]  /*4ae60*/  @!P0 LOP3.LUT R2, R3, R2, RZ, 0x3c, !PT ;  /* 0x0000000203028212 */ /* 0x000fc800078e3cff */
[----:B------:R-:W-:-:S05]  /*4ae70*/  @!P0 LOP3.LUT R3, R3, R2, RZ, 0x3c, !PT ;  /* 0x0000000203038212 */ /* 0x000fca00078e3cff */
[----:B------:R0:W4:Y:S04]  /*4ae80*/  @!P0 LDG.E.U16 R24, [R2.64] ;  /* 0x0000000a02188981 */ /* 0x000128000c1e1500 */
[----:B0-----:R-:W2:Y:S04]  /*4ae90*/  LDL R2, [R1+0xc5c] ;  /* 0x000c5c0001027983 */ /* 0x001ea80000100800 */
[----:B------:R-:W2:Y:S01]  /*4aea0*/  LDL R3, [R1+0xc60] ;  /* 0x000c600001037983 */ /* 0x000ea20000100800 */
[----:B------:R-:W-:-:S03]  /*4aeb0*/  PRMT R13, RZ, 0x7610, R13 ;  /* 0x00007610ff0d7816 */ /* 0x000fc6000000000d */
[----:B----4-:R0:W-:Y:S04]  /*4aec0*/  STL [R1+0x4400], R24 ;  /* 0x0044001801007387 */ /* 0x0101e80000100800 */
[----:B0-----:R-:W4:Y:S01]  /*4aed0*/  LDL R24, [R1+0xc20] ;  /* 0x000c200001187983 */ /* 0x001f220000100800 */
[----:B--2---:R-:W-:-:S04]  /*4aee0*/  @!P0 LOP3.LUT R3, R3, R2, RZ, 0x3c, !PT ;  /* 0x0000000203038212 */ /* 0x004fc800078e3cff */
[----:B------:R-:W-:-:S04]  /*4aef0*/  @!P0 LOP3.LUT R2, R3, R2, RZ, 0x3c, !PT ;  /* 0x0000000203028212 */ /* 0x000fc800078e3cff */
[----:B------:R-:W-:-:S05]  /*4af00*/  @!P0 LOP3.LUT R3, R3, R2, RZ, 0x3c, !PT ;  /* 0x0000000203038212 */ /* 0x000fca00078e3cff */
[----:B------:R0:W2:Y:S04]  /*4af10*/  @!P0 LDG.E.U16 R13, [R2.64] ;  /* 0x0000000a020d8981 */ /* 0x0000a8000c1e1500 */
[----:B0-----:R-:W3:Y:S01]  /*4af20*/  LDL R3, [R1+0xc1c] ;  /* 0x000c1c0001037983 */ /* 0x001ee20000100800 */
[----:B------:R-:W-:Y:S01]  /*4af30*/  PRMT R12, RZ, 0x7610, R12 ;  /* 0x00007610ff0c7816 */ /* 0x000fe2000000000c */
[----:B----4-:R-:W-:Y:S02]  /*4af40*/  @!P0 IMAD.MOV.U32 R2, RZ, RZ, R24 ;  /* 0x000000ffff028224 */ /* 0x010fe400078e0018 */
[----:B--2---:R-:W-:Y:S01]  /*4af50*/  STL [R1+0x4404], R13 ;  /* 0x0044040d01007387 */ /* 0x004fe20000100800 */
[----:B------:R-:W-:Y:S01]  /*4af60*/  PRMT R11, RZ, 0x7610, R11 ;  /* 0x00007610ff0b7816 */ /* 0x000fe2000000000b */
[----:B------:R-:W2:Y:S02]  /*4af70*/  LDL R24, [R1+0xd90] ;  /* 0x000d900001187983 */ /* 0x000ea40000100800 */
[----:B---3--:R0:W3:Y:S04]  /*4af80*/  @!P0 LDG.E.U16 R12, [R2.64] ;  /* 0x0000000a020c8981 */ /* 0x0080e8000c1e1500 */
[----:B0-----:R-:W4:Y:S04]  /*4af90*/  LDL R2, [R1+0xbdc] ;  /* 0x000bdc0001027983 */ /* 0x001f280000100800 */
[----:B------:R-:W4:Y:S02]  /*4afa0*/  LDL R3, [R1+0xbe0] ;  /* 0x000be00001037983 */ /* 0x000f240000100800 */
[----:B----4-:R-:W-:-:S04]  /*4afb0*/  @!P0 LOP3.LUT R3, R3, R2, RZ, 0x3c, !PT ;  /* 0x0000000203038212 */ /* 0x010fc800078e3cff */
[----:B------:R-:W-:-:S04]  /*4afc0*/  @!P0 LOP3.LUT R2, R3, R2, RZ, 0x3c, !PT ;  /* 0x0000000203028212 */ /* 0x000fc800078e3cff */
[----:B------:R-:W-:Y:S01]  /*4afd0*/  @!P0 LOP3.LUT R3, R3, R2, RZ, 0x3c, !PT ;  /* 0x0000000203038212 */ /* 0x000fe200078e3cff */
[----:B---3--:R-:W-:Y:S04]  /*4afe0*/  STL [R1+0x4408], R12 ;  /* 0x0044080c01007387 */ /* 0x008fe80000100800 */
[----:B------:R0:W3:Y:S04]  /*4aff0*/  @!P0 LDG.E.U16 R11, [R2.64] ;  /* 0x0000000a020b8981 */ /* 0x0000e8000c1e1500 */
[----:B0-----:R-:W4:Y:S04]  /*4b000*/  LDL R2, [R1+0xdbc] ;  /* 0x000dbc0001027983 */ /* 0x001f280000100800 */
[----:B------:R-:W4:Y:S01]  /*4b010*/  LDL R3, [R1+0xdc0] ;  /* 0x000dc00001037983 */ /* 0x000f220000100800 */
[----:B------:R-:W-:-:S02]  /*4b020*/  PRMT R14, RZ, 0x7610, R14 ;  /* 0x00007610ff0e7816 */ /* 0x000fc4000000000e */
[----:B----4-:R-:W-:-:S04]  /*4b030*/  @!P0 LOP3.LUT R3, R3, R2, RZ, 0x3c, !PT ;  /* 0x0000000203038212 */ /* 0x010fc800078e3cff */
[----:B------:R-:W-:-:S04]  /*4b040*/  @!P0 LOP3.LUT R2, R3, R2, RZ, 0x3c, !PT ;  /* 0x0000000203028212 */ /* 0x000fc800078e3cff */
[----:B------:R-:W-:-:S05]  /*4b050*/  @!P0 LOP3.LUT R3, R3, R2, RZ, 0x3c, !PT ;  /* 0x0000000203038212 */ /* 0x000fca00078e3cff */
[----:B------:R-:W4:Y:S04]  /*4b060*/  @!P0 LDG.E.U16 R14, [R2.64] ;  /* 0x0000000a020e8981 */ /* 0x000f28000c1e1500 */
[----:B---3--:R-:W-:Y:S04]  /*4b070*/  STL [R1+0x440c], R11 ;  /* 0x00440c0b01007387 */ /* 0x008fe80000100800 */
[----:B----4-:R0:W-:Y:S04]  /*4b080*/  STL [R1+0x54], R14 ;  /* 0x0000540e01007387 */ /* 0x0101e80000100800 */
[----:B0-----:R-:W3:Y:S01]  /*4b090*/  LDL.LU R14, [R1+0x4434] ;  /* 0x00443400010e7983 */ /* 0x001ee20000300800 */
[----:B------:R-:W4:Y:S02]  /*4b0a0*/  LDL R2, [R1+0xdb4] ;  /* 0x000db40001027983 */ /* 0x000f240000100800 */
[----:B------:R-:W4:Y:S02]  /*4b0b0*/  LDL R3, [R1+0xdb8] ;  /* 0x000db80001037983 */ /* 0x000f240000100800 */
[----:B----4-:R-:W-:-:S02]  /*4b0c0*/  @!P0 LOP3.LUT R3, R3, R2, RZ, 0x3c, !PT ;  /* 0x0000000203038212 */ /* 0x010fc400078e3cff */
[----:B---3--:R-:W-:Y:S02]  /*4b0d0*/  PRMT R14, RZ, 0x7610, R14 ;  /* 0x00007610ff0e7816 */ /* 0x008fe4000000000e */
[----:B------:R-:W-:-:S04]  /*4b0e0*/  @!P0 LOP3.LUT R2, R3, R2, RZ, 0x3c, !PT ;  /* 0x0000000203028212 */ /* 0x000fc800078e3cff */
[----:B------:R-:W-:-:S05]  /*4b0f0*/  @!P0 LOP3.LUT R3, R3, R2, RZ, 0x3c, !PT ;  /* 0x0000000203038212 */ /* 0x000fca00078e3cff */
[----:B------:R-:W3:Y:S04]  /*4b100*/  @!P0 LDG.E.U16 R14, [R2.64] ;  /* 0x0000000a020e8981 */ /* 0x000ee8000c1e1500 */
[----:B---3--:R0:W-:Y:S04]  /*4b110*/  STL [R1+0x50], R14 ;  /* 0x0000500e01007387 */ /* 0x0081e80000100800 */
[----:B0-----:R-:W3:Y:S01]  /*4b120*/  LDL.LU R14, [R1+0x4430] ;  /* 0x00443000010e7983 */ /* 0x001ee20000300800 */
[----:B------:R-:W4:Y:S02]  /*4b130*/  LDL R2, [R1+0xd94] ;  /* 0x000d940001027983 */ /* 0x000f240000100800 */
[----:B------:R-:W4:Y:S02]  /*4b140*/  LDL R3, [R1+0xd98] ;  /* 0x000d980001037983 */ /* 0x000f240000100800 */
[----:B----4-:R-:W-:-:S02]  /*4b150*/  @!P0 LOP3.LUT R3, R3, R2, RZ, 0x3c, !PT ;  /* 0x0000000203038212 */ /* 0x010fc400078e3cff */
[----:B---3--:R-:W-:Y:S02]  /*4b160*/  PRMT R14, RZ, 0x7610, R14 ;  /* 0x00007610ff0e7816 */ /* 0x008fe4000000000e */
[----:B------:R-:W-:-:S04]  /*4b170*/  @!P0 LOP3.LUT R2, R3, R2, RZ, 0x3c, !PT ;  /* 0x0000000203028212 */ /* 0x000fc800078e3cff */
[----:B------:R-:W-:-:S05]  /*4b180*/  @!P0 LOP3.LUT R3, R3, R2, RZ, 0x3c, !PT ;  /* 0x0000000203038212 */ /* 0x000fca00078e3cff */
[----:B------:R0:W3:Y:S04]  /*4b190*/  @!P0 LDG.E.U16 R14, [R2.64] ;  /* 0x0000000a020e8981 */ /* 0x0000e8000c1e1500 */
[----:B0-----:R-:W4:Y:S01]  /*4b1a0*/  LDL R3, [R1+0xd8c] ;  /* 0x000d8c0001037983 */ /* 0x001f220000100800 */
[----:B------:R-:W-:Y:S01]  /*4b1b0*/  PRMT R13, RZ, 0x7610, R13 ;  /* 0x00007610ff0d7816 */ /* 0x000fe2000000000d */
[----:B--2---:R-:W-:Y:S02]  /*4b1c0*/  @!P0 IMAD.MOV.U32 R2, RZ, RZ, R24 ;  /* 0x000000ffff028224 */ /* 0x004fe400078e0018 */
[----:B---3--:R0:W-:Y:S01]  /*4b1d0*/  STL [R1+0x48], R14 ;  /* 0x0000480e01007387 */ /* 0x0081e20000100800 */
[----:B------:R-:W-:Y:S01]  /*4b1e0*/  PRMT R15, RZ, 0x7610, R15 ;  /* 0x00007610ff0f7816 */ /* 0x000fe2000000000f */
[----:B------:R-:W2:Y:S02]  /*4b1f0*/  LDL R24, [R1+0xc54] ;  /* 0x000c540001187983 */ /* 0x000ea40000100800 */
[----:B----4-:R1:W3:Y:S04]  /*4b200*/  @!P0 LDG.E.U16 R13, [R2.64] ;  /* 0x0000000a020d8981 */ /* 0x0102e8000c1e1500 */
[----:B0-----:R-:W4:Y:S04]  /*4b210*/  LDL R14, [R1+0xc98] ;  /* 0x000c9800010e7983 */ /* 0x001f280000100800 */
[----:B-1----:R-:W2:Y:S04]  /*4b220*/  LDL R2, [R1+0xd54] ;  /* 0x000d540001027983 */ /* 0x002ea80000100800 */
[----:B------:R-:W2:Y:S02]  /*4b230*/  LDL R3, [R1+0xd58] ;  /* 0x000d580001037983 */ /* 0x000ea40000100800 */
[----:B--2---:R-:W-:-:S04]  /*4b240*/  @!P0 LOP3.LUT R3, R3, R2, RZ, 0x3c, !PT ;  /* 0x0000000203038212 */ /* 0x004fc800078e3cff */
[----:B------:R-:W-:-:S04]  /*4b250*/  @!P0 LOP3.LUT R2, R3, R2, RZ, 0x3c, !PT ;  /* 0x0000000203028212 */ /* 0x000fc800078e3cff */
[----:B------:R-:W-:-:S05]  /*4b260*/  @!P0 LOP3.LUT R3, R3, R2, RZ, 0x3c, !PT ;  /* 0x0000000203038212 */ /* 0x000fca00078e3cff */
[----:B------:R-:W2:Y:S04]  /*4b270*/  @!P0 LDG.E.U16 R15, [R2.64] ;  /* 0x0000000a020f8981 */ /* 0x000ea8000c1e1500 */
[----:B---3--:R0:W-:Y:S04]  /*4b280*/  STL [R1+0x44], R13 ;  /* 0x0000440d01007387 */ /* 0x0081e80000100800 */
[----:B0-----:R-:W3:Y:S04]  /*4b290*/  LDL R13, [R1+0xc58] ;  /* 0x000c5800010d7983 */ /* 0x001ee80000100800 */
[----:B--2---:R0:W-:Y:S04]  /*4b2a0*/  STL [R1+0x3c], R15 ;  /* 0x00003c0f01007387 */ /* 0x0041e80000100800 */
[----:B0-----:R-:W2:Y:S01]  /*4b2b0*/  LDL.LU R15, [R1+0x442c] ;  /* 0x00442c00010f7983 */ /* 0x001ea20000300800 */
[----:B------:R-:W2:Y:S02]  /*4b2c0*/  LDL R2, [R1+0xd14] ;  /* 0x000d140001027983 */ /* 0x000ea40000100800 */
[----:B------:R-:W2:Y:S02]  /*4b2d0*/  LDL R3, [R1+0xd18] ;  /* 0x000d180001037983 */ /* 0x000ea40000100800 */
[----:B--2---:R-:W-:-:S02]  /*4b2e0*/  @!P0 LOP3.LUT R3, R3, R2, RZ, 0x3c, !PT ;  /* 0x0000000203038212 */ /* 0x004fc400078e3cff */
[----:B------:R-:W-:Y:S02]  /*4b2f0*/  PRMT R15, RZ, 0x7610, R15 ;  /* 0x00007610ff0f7816 */ /* 0x000fe4000000000f */
[----:B------:R-:W-:-:S04]  /*4b300*/  @!P0 LOP3.LUT R2, R3, R2, RZ, 0x3c, !PT ;  /* 0x0000000203028212 */ /* 0x000fc800078e3cff */
[----:B------:R-:W-:-:S05]  /*4b310*/  @!P0 LOP3.LUT R3, R3, R2, RZ, 0x3c, !PT ;  /* 0x0000000203038212 */ /* 0x000fca00078e3cff */
[----:B------:R-:W2:Y:S04]  /*4b320*/  @!P0 LDG.E.U16 R15, [R2.64] ;  /* 0x0000000a020f8981 */ /* 0x000ea8000c1e1500 */
        /* <DEDUP_REMOVED lines=8> */
[----:B------:R0:W2:Y:S04]  /*4b3b0*/  @!P0 LDG.E.U16 R15, [R2.64] ;  /* 0x0000000a020f8981 */ /* 0x0000a8000c1e1500 */
[----:B0-----:R-:W2:Y:S01]  /*4b3c0*/  LDL R3, [R1+0xc94] ;  /* 0x000c940001037983 */ /* 0x001ea20000100800 */
[----:B------:R-:W-:Y:S01]  /*4b3d0*/  PRMT R22, RZ, 0x7610, R22 ;  /* 0x00007610ff167816 */ /* 0x000fe20000000016 */
[----:B----4-:R-:W-:Y:S01]  /*4b3e0*/  @!P0 IMAD.MOV.U32 R2, RZ, RZ, R14 ;  /* 0x000000ffff028224 */ /* 0x010fe200078e000e */
[----:B------:R-:W-:-:S04]  /*4b3f0*/  PRMT R10, RZ, 0x7610, R10 ;  /* 0x00007610ff0a7816 */ /* 0x000fc8000000000a */
[----:B--2---:R3:W2:Y:S04]  /*4b400*/  @!P0 LDG.E.U16 R22, [R2.64] ;  /* 0x0000000a02168981 */ /* 0x0046a8000c1e1500 */
[----:B------:R0:W-:Y:S01]  /*4b410*/  STL [R1+0x18], R15 ;  /* 0x0000180f01007387 */ /* 0x0001e20000100800 */
[----:B------:R-:W4:Y:S02]  /*4b420*/  LDL R14, [R1+0xd88] ;  /* 0x000d8800010e7983 */ /* 0x000f240000100800 */
[----:B---3--:R-:W-:Y:S02]  /*4b430*/  @!P0 IMAD.MOV.U32 R2, RZ, RZ, R13 ;  /* 0x000000ffff028224 */ /* 0x008fe400078e000d */
[----:B------:R-:W-:Y:S01]  /*4b440*/  @!P0 IMAD.MOV.U32 R3, RZ, RZ, R24 ;  /* 0x000000ffff038224 */ /* 0x000fe200078e0018 */
[----:B0-----:R-:W3:Y:S04]  /*4b450*/  LDL R15, [R1+0xbd8] ;  /* 0x000bd800010f7983 */ /* 0x001ee80000100800 */
[----:B------:R0:W3:Y:S04]  /*4b460*/  @!P0 LDG.E.U16 R10, [R2.64] ;  /* 0x0000000a020a8981 */ /* 0x0000e8000c1e1500 */
[----:B--2---:R-:W-:Y:S01]  /*4b470*/  STL [R1+0x43e0], R22 ;  /* 0x0043e01601007387 */ /* 0x004fe20000100800 */
[----:B0-----:R-:W2:Y:S02]  /*4b480*/  LDL R2, [R1+0xc14] ;  /* 0x000c140001027983 */ /* 0x001ea40000100800 */
[----:B------:R-:W2:Y:S02]  /*4b490*/  LDL R3, [R1+0xc18] ;  /* 0x000c180001037983 */ /* 0x000ea40000100800 */
[----:B------:R-:W4:Y:S01]  /*4b4a0*/  LDL R24, [R1+0xd7c] ;  /* 0x000d7c0001187983 */ /* 0x000f220000100800 */
[----:B------:R-:W4:Y:S01]  /*4b4b0*/  LDL R13, [R1+0xd80] ;  /* 0x000d8000010d7983 */ /* 0x000f220000100800 */
[----:B------:R-:W-:-:S03]  /*4b4c0*/  PRMT R9, RZ, 0x7610, R9 ;  /* 0x00007610ff097816 */ /* 0x000fc60000000009 */
[----:B---3--:R0:W-:Y:S04]  /*4b4d0*/  STL [R1+0x43e4], R10 ;  /* 0x0043e40a01007387 */ /* 0x0081e80000100800 */
[----:B0-----:R-:W3:Y:S01]  /*4b4e0*/  LDL R10, [R1+0xbd4] ;  /* 0x000bd400010a7983 */ /* 0x001ee20000100800 */
[----:B--2---:R-:W-:-:S04]  /*4b4f0*/  @!P0 LOP3.LUT R3, R3, R2, RZ, 0x3c, !PT ;  /* 0x0000000203038212 */ /* 0x004fc800078e3cff */
[----:B------:R-:W-:-:S04]  /*4b500*/  @!P0 LOP3.LUT R2, R3, R2, RZ, 0x3c, !PT ;  /* 0x0000000203028212 */ /* 0x000fc800078e3cff */
[----:B------:R-:W-:-:S05]  /*4b510*/  @!P0 LOP3.LUT R3, R3, R2, RZ, 0x3c, !PT ;  /* 0x0000000203038212 */ /* 0x000fca00078e3cff */
[----:B------:R0:W2:Y:S01]  /*4b520*/  @!P0 LDG.E.U16 R9, [R2.64] ;  /* 0x0000000a02098981 */ /* 0x0000a2000c1e1500 */
[----:B------:R-:W-:Y:S01]  /*4b530*/  PRMT R8, RZ, 0x7610, R8 ;  /* 0x00007610ff087816 */ /* 0x000fe20000000008 */
[----:B0-----:R-:W-:Y:S02]  /*4b540*/  @!P0 IMAD.MOV.U32 R2, RZ, RZ, R15 ;  /* 0x000000ffff028224 */ /* 0x001fe400078e000f */
[----:B---3--:R-:W-:-:S05]  /*4b550*/  @!P0 IMAD.MOV.U32 R3, RZ, RZ, R10 ;  /* 0x000000ffff038224 */ /* 0x008fca00078e000a */
[----:B------:R0:W3:Y:S04]  /*4b560*/  @!P0 LDG.E.U16 R8, [R2.64] ;  /* 0x0000000a02088981 */ /* 0x0000e8000c1e1500 */
[----:B--2---:R-:W-:Y:S01]  /*4b570*/  STL [R1+0x43e8], R9 ;  /* 0x0043e80901007387 */ /* 0x004fe20000100800 */
[----:B0-----:R-:W2:Y:S01]  /*4b580*/  LDL R3, [R1+0xd84] ;  /* 0x000d840001037983 */ /* 0x001ea20000100800 */
[----:B------:R-:W-:Y:S01]  /*4b590*/  PRMT R29, RZ, 0x7610, R29 ;  /* 0x00007610ff1d7816 */ /* 0x000fe2000000001d */
[----:B----4-:R-:W-:Y:S01]  /*4b5a0*/  @!P0 IMAD.MOV.U32 R2, RZ, RZ, R14 ;  /* 0x000000ffff028224 */ /* 0x010fe200078e000e */
[----:B------:R-:W-:Y:S01]  /*4b5b0*/  PRMT R12, RZ, 0x7610, R12 ;  /* 0x00007610ff0c7816 */ /* 0x000fe2000000000c */
[----:B------:R-:W4:Y:S04]  /*4b5c0*/  LDL R15, [R1+0xd4c] ;  /* 0x000d4c00010f7983 */ /* 0x000f280000100800 */
[----:B------:R-:W4:Y:S04]  /*4b5d0*/  LDL R10, [R1+0xd50] ;  /* 0x000d5000010a7983 */ /* 0x000f280000100800 */
[----:B--2---:R0:W2:Y:S04]  /*4b5e0*/  @!P0 LDG.E.U16 R29, [R2.64] ;  /* 0x0000000a021d8981 */ /* 0x0040a8000c1e1500 */
[----:B---3--:R1:W-:Y:S01]  /*4b5f0*/  STL [R1+0x43ec], R8 ;  /* 0x0043ec0801007387 */ /* 0x0083e20000100800 */
[----:B------:R-:W3:Y:S02]  /*4b600*/  LDL R14, [R1+0xd0c] ;  /* 0x000d0c00010e7983 */ /* 0x000ee40000100800 */
[----:B0-----:R-:W-:-:S02]  /*4b610*/  @!P0 IMAD.MOV.U32 R2, RZ, RZ, R13 ;  /* 0x000000ffff028224 */ /* 0x001fc400078e000d */
[----:B------:R-:W-:Y:S01]  /*4b620*/  @!P0 IMAD.MOV.U32 R3, RZ, RZ, R24 ;  /* 0x000000ffff038224 */ /* 0x000fe200078e0018 */
[----:B-1----:R-:W3:Y:S04]  /*4b630*/  LDL R8, [R1+0xd10] ;  /* 0x000d100001087983 */ /* 0x002ee80000100800 */
[----:B------:R0:W3:Y:S04]  /*4b640*/  @!P0 LDG.E.U16 R12, [R2.64] ;  /* 0x0000000a020c8981 */ /* 0x0000e8000c1e1500 */
[----:B--2---:R1:W-:Y:S04]  /*4b650*/  STL [R1+0x38], R29 ;  /* 0x0000381d01007387 */ /* 0x0043e80000100800 */
[----:B-1----:R-:W2:Y:S01]  /*4b660*/  LDL.LU R29, [R1+0x4424] ;  /* 0x00442400011d7983 */ /* 0x002ea20000300800 */
[----:B0-----:R-:W2:Y:S02]  /*4b670*/  LDL R2, [R1+0xd74] ;  /* 0x000d740001027983 */ /* 0x001ea40000100800 */
[----:B------:R-:W2:Y:S02]  /*4b680*/  LDL R3, [R1+0xd78] ;  /* 0x000d780001037983 */ /* 0x000ea40000100800 */
[----:B------:R-:W3:Y:S01]  /*4b690*/  LDL R24, [R1+0xcd0] ;  /* 0x000cd00001187983 */ /* 0x000ee20000100800 */
[----:B------:R-:W3:Y:S01]  /*4b6a0*/  LDL R13, [R1+0xc8c] ;  /* 0x000c8c00010d7983 */ /* 0x000ee20000100800 */
[----:B--2---:R-:W-:-:S02]  /*4b6b0*/  @!P0 LOP3.LUT R3, R3, R2, RZ, 0x3c, !PT ;  /* 0x0000000203038212 */ /* 0x004fc400078e3cff */
[----:B------:R-:W-:Y:S02]  /*4b6c0*/  PRMT R29, RZ, 0x7610, R29 ;  /* 0x00007610ff1d7816 */ /* 0x000fe4000000001d */
[----:B------:R-:W-:-:S04]  /*4b6d0*/  @!P0 LOP3.LUT R2, R3, R2, RZ, 0x3c, !PT ;  /* 0x0000000203028212 */ /* 0x000fc800078e3cff */
[----:B------:R-:W-:-:S05]  /*4b6e0*/  @!P0 LOP3.LUT R3, R3, R2, RZ, 0x3c, !PT ;  /* 0x0000000203038212 */ /* 0x000fca00078e3cff */
[----:B------:R-:W2:Y:S04]  /*4b6f0*/  @!P0 LDG.E.U16 R29, [R2.64] ;  /* 0x0000000a021d8981 */ /* 0x000ea8000c1e1500 */
[----:B---3--:R0:W-:Y:S04]  /*4b700*/  STL [R1+0x34], R12 ;  /* 0x0000340c01007387 */ /* 0x0081e80000100800 */
[----:B0-----:R-:W3:Y:S04]  /*4b710*/  LDL R12, [R1+0xc90] ;  /* 0x000c9000010c7983 */ /* 0x001ee80000100800 */
[----:B--2---:R0:W-:Y:S04]  /*4b720*/  STL [R1+0x30], R29 ;  /* 0x0000301d01007387 */ /* 0x0041e80000100800 */
[----:B0-----:R-:W2:Y:S01]  /*4b730*/  LDL.LU R29, [R1+0x4420] ;  /* 0x00442000011d7983 */ /* 0x001ea20000300800 */
[----:B----4-:R-:W-:-:S02]  /*4b740*/  @!P0 IMAD.MOV.U32 R2, RZ, RZ, R10 ;  /* 0x000000ffff028224 */ /* 0x010fc400078e000a */
[----:B------:R-:W-:Y:S02]  /*4b750*/  @!P0 IMAD.MOV.U32 R3, RZ, RZ, R15 ;  /* 0x000000ffff038224 */ /* 0x000fe400078e000f */
[----:B------:R-:W4:Y:S01]  /*4b760*/  LDL R10, [R1+0xc50] ;  /* 0x000c5000010a7983 */ /* 0x000f220000100800 */
[----:B------:R-:W3:Y:S01]  /*4b770*/  LDL R15, [R1+0xc4c] ;  /* 0x000c4c00010f7983 */ /* 0x000ee20000100800 */
[----:B--2---:R-:W-:-:S06]  /*4b780*/  PRMT R29, RZ, 0x7610, R29 ;  /* 0x00007610ff1d7816 */ /* 0x004fcc000000001d */
[----:B------:R-:W2:Y:S04]  /*4b790*/  @!P0 LDG.E.U16 R29, [R2.64] ;  /* 0x0000000a021d8981 */ /* 0x000ea8000c1e1500 */
[----:B--2---:R0:W-:Y:S04]  /*4b7a0*/  STL [R1+0x2c], R29 ;  /* 0x00002c1d01007387 */ /* 0x0041e80000100800 */
[----:B0-----:R-:W2:Y:S01]  /*4b7b0*/  LDL.LU R29, [R1+0x441c] ;  /* 0x00441c00011d7983 */ /* 0x001ea20000300800 */
[----:B------:R-:W-:Y:S02]  /*4b7c0*/  @!P0 IMAD.MOV.U32 R2, RZ, RZ, R8 ;  /* 0x000000ffff028224 */ /* 0x000fe400078e0008 */
[----:B------:R-:W-:-:S02]  /*4b7d0*/  @!P0 IMAD.MOV.U32 R3, RZ, RZ, R14 ;  /* 0x000000ffff038224 */ /* 0x000fc400078e000e */
[----:B------:R-:W3:Y:S01]  /*4b7e0*/  LDL R8, [R1+0xc10] ;  /* 0x000c100001087983 */ /* 0x000ee20000100800 */
[----:B------:R-:W3:Y:S01]  /*4b7f0*/  LDL R14, [R1+0xc0c] ;  /* 0x000c0c00010e7983 */ /* 0x000ee20000100800 */
[----:B--2---:R-:W-:-:S06]  /*4b800*/  PRMT R29, RZ, 0x7610, R29 ;  /* 0x00007610ff1d7816 */ /* 0x004fcc000000001d */
[----:B------:R-:W2:Y:S01]  /*4b810*/  @!P0 LDG.E.U16 R29, [R2.64] ;  /* 0x0000000a021d8981 */ /* 0x000ea2000c1e1500 */
[----:B------:R-:W-:-:S03]  /*4b820*/  PRMT R22, RZ, 0x7610, R22 ;  /* 0x00007610ff167816 */ /* 0x000fc60000000016 */
[----:B--2---:R0:W-:Y:S04]  /*4b830*/  STL [R1+0x20], R29 ;  /* 0x0000201d01007387 */ /* 0x0041e80000100800 */
[----:B0-----:R-:W2:Y:S01]  /*4b840*/  LDL.LU R29, [R1+0x4418] ;  /* 0x00441800011d7983 */ /* 0x001ea20000300800 */
[----:B------:R-:W2:Y:S02]  /*4b850*/  LDL R3, [R1+0xccc] ;  /* 0x000ccc0001037983 */ /* 0x000ea40000100800 */
[----:B------:R-:W-:Y:S01]  /*4b860*/  @!P0 IMAD.MOV.U32 R2, RZ, RZ, R24 ;  /* 0x000000ffff028224 */ /* 0x000fe200078e0018 */
[----:B------:R-:W-:Y:S02]  /*4b870*/  PRMT R20, RZ, 0x7610, R20 ;  /* 0x00007610ff147816 */ /* 0x000fe40000000014 */
[----:B------:R-:W-:-:S02]  /*4b880*/  PRMT R7, RZ, 0x7610, R7 ;  /* 0x00007610ff077816 */ /* 0x000fc40000000007 */
[----:B------:R-:W-:Y:S01]  /*4b890*/  PRMT R6, RZ, 0x7610, R6 ;  /* 0x00007610ff067816 */ /* 0x000fe20000000006 */
[----:B--2---:R3:W2:Y:S02]  /*4b8a0*/  @!P0 LDG.E.U16 R22, [R2.64] ;  /* 0x0000000a02168981 */ /* 0x0046a4000c1e1500 */
[----:B---3--:R-:W-:Y:S02]  /*4b8b0*/  @!P0 IMAD.MOV.U32 R2, RZ, RZ, R12 ;  /* 0x000000ffff028224 */ /* 0x008fe400078e000c */
[----:B------:R-:W-:Y:S01]  /*4b8c0*/  @!P0 IMAD.MOV.U32 R3, RZ, RZ, R13 ;  /* 0x000000ffff038224 */ /* 0x000fe200078e000d */
[----:B------:R-:W3:Y:S04]  /*4b8d0*/  LDL R12, [R1+0xbd0] ;  /* 0x000bd000010c7983 */ /* 0x000ee80000100800 */
[----:B------:R-:W2:Y:S04]  /*4b8e0*/  LDL R13, [R1+0xbcc] ;  /* 0x000bcc00010d7983 */ /* 0x000ea80000100800 */
[----:B------:R4:W2:Y:S02]  /*4b8f0*/  @!P0 LDG.E.U16 R20, [R2.64] ;  /* 0x0000000a02148981 */ /* 0x0008a4000c1e1500 */
[----:B----4-:R-:W-:-:S02]  /*4b900*/  @!P0 IMAD.MOV.U32 R2, RZ, RZ, R10 ;  /* 0x000000ffff028224 */ /* 0x010fc400078e000a */
[----:B------:R-:W-:-:S05]  /*4b910*/  @!P0 IMAD.MOV.U32 R3, RZ, RZ, R15 ;  /* 0x000000ffff038224 */ /* 0x000fca00078e000f */
[----:B------:R0:W4:Y:S02]  /*4b920*/  @!P0 LDG.E.U16 R7, [R2.64] ;  /* 0x0000000a02078981 */ /* 0x000124000c1e1500 */
[----:B0-----:R-:W-:Y:S02]  /*4b930*/  @!P0 IMAD.MOV.U32 R2, RZ, RZ, R8 ;  /* 0x000000ffff028224 */ /* 0x001fe400078e0008 */
[----:B------:R-:W-:-:S05]  /*4b940*/  @!P0 IMAD.MOV.U32 R3, RZ, RZ, R14 ;  /* 0x000000ffff038224 */ /* 0x000fca00078e000e */
[----:B------:R3:W4:Y:S01]  /*4b950*/  @!P0 LDG.E.U16 R6, [R2.64] ;  /* 0x0000000a02068981 */ /* 0x000722000c1e1500 */
[----:B------:R-:W-:Y:S01]  /*4b960*/  PRMT R5, RZ, 0x7610, R5 ;  /* 0x00007610ff057816 */ /* 0x000fe20000000005 */
[----:B---3--:R-:W-:Y:S02]  /*4b970*/  @!P0 IMAD.MOV.U32 R2, RZ, RZ, R12 ;  /* 0x000000ffff028224 */ /* 0x008fe400078e000c */
[----:B--2---:R-:W-:Y:S01]  /*4b980*/  @!P0 IMAD.MOV.U32 R3, RZ, RZ, R13 ;  /* 0x000000ffff038224 */ /* 0x004fe200078e000d */
[----:B------:R-:W-:Y:S01]  /*4b990*/  STL [R1+0x43c0], R20 ;  /* 0x0043c01401007387 */ /* 0x000fe20000100800 */
[----:B------:R-:W2:Y:S03]  /*4b9a0*/  LDL R10, [R1+0xd48] ;  /* 0x000d4800010a7983 */ /* 0x000ea60000100800 */
[----:B------:R0:W3:Y:S04]  /*4b9b0*/  @!P0 LDG.E.U16 R5, [R2.64] ;  /* 0x0000000a02058981 */ /* 0x0000e8000c1e1500 */
[----:B----4-:R-:W-:Y:S01]  /*4b9c0*/  STL [R1+0x43c4], R7 ;  /* 0x0043c40701007387 */ /* 0x010fe20000100800 */
[----:B------:R-:W4:Y:S02]  /*4b9d0*/  LDL R24, [R1+0xd3c] ;  /* 0x000d3c0001187983 */ /* 0x000f240000100800 */
[----:B------:R1:W-:Y:S02]  /*4b9e0*/  STL [R1+0x14], R22 ;  /* 0x0000141601007387 */ /* 0x0003e40000100800 */
[----:B------:R-:W3:Y:S01]  /*4b9f0*/  LDL R15, [R1+0xd34] ;  /* 0x000d3400010f7983 */ /* 0x000ee20000100800 */
[----:B------:R-:W3:Y:S04]  /*4ba00*/  LDL R8, [R1+0xd38] ;  /* 0x000d380001087983 */ /* 0x000ee80000100800 */
[----:B-1----:R-:W3:Y:S04]  /*4ba10*/  LDL R22, [R1+0xd40] ;  /* 0x000d400001167983 */ /* 0x002ee80000100800 */
[----:B------:R1:W-:Y:S01]  /*4ba20*/  STL [R1+0x43c8], R6 ;  /* 0x0043c80601007387 */ /* 0x0003e20000100800 */
[----:B0-----:R-:W3:Y:S01]  /*4ba30*/  LDL R3, [R1+0xd44] ;  /* 0x000d440001037983 */ /* 0x001ee20000100800 */
[----:B------:R-:W-:-:S02]  /*4ba40*/  PRMT R9, RZ, 0x7610, R9 ;  /* 0x00007610ff097816 */ /* 0x000fc40000000009 */
[----:B------:R-:W-:Y:S01]  /*4ba50*/  PRMT R20, RZ, 0x7610, R20 ;  /* 0x00007610ff147816 */ /* 0x000fe20000000014 */
[----:B------:R-:W4:Y:S04]  /*4ba60*/  LDL R14, [R1+0xd04] ;  /* 0x000d0400010e7983 */ /* 0x000f280000100800 */
[----:B------:R-:W4:Y:S01]  /*4ba70*/  LDL R13, [R1+0xd08] ;  /* 0x000d0800010d7983 */ /* 0x000f220000100800 */
[----:B------:R-:W-:-:S03]  /*4ba80*/  PRMT R7, RZ, 0x7610, R7 ;  /* 0x00007610ff077816 */ /* 0x000fc60000000007 */
[----:B------:R-:W4:Y:S04]  /*4ba90*/  LDL R12, [R1+0xcfc] ;  /* 0x000cfc00010c7983 */ /* 0x000f280000100800 */
[----:B-1----:R-:W4:Y:S01]  /*4baa0*/  LDL R6, [R1+0xd00] ;  /* 0x000d000001067983 */ /* 0x002f220000100800 */
[----:B--2---:R-:W-:-:S05]  /*4bab0*/  @!P0 IMAD.MOV.U32 R2, RZ, RZ, R10 ;  /* 0x000000ffff028224 */ /* 0x004fca00078e000a */
[----:B---3--:R0:W2:Y:S02]  /*4bac0*/  @!P0 LDG.E.U16 R9, [R2.64] ;  /* 0x0000000a02098981 */ /* 0x0080a4000c1e1500 */
[----:B0-----:R-:W-:Y:S02]  /*4bad0*/  @!P0 IMAD.MOV.U32 R2, RZ, RZ, R22 ;  /* 0x000000ffff028224 */ /* 0x001fe400078e0016 */
[----:B----4-:R-:W-:-:S05]  /*4bae0*/  @!P0 IMAD.MOV.U32 R3, RZ, RZ, R24 ;  /* 0x000000ffff038224 */ /* 0x010fca00078e0018 */
[----:B------:R0:W3:Y:S02]  /*4baf0*/  @!P0 LDG.E.U16 R20, [R2.64] ;  /* 0x0000000a02148981 */ /* 0x0000e4000c1e1500 */
[----:B0-----:R-:W-:Y:S02]  /*4bb00*/  @!P0 IMAD.MOV.U32 R2, RZ, RZ, R8 ;  /* 0x000000ffff028224 */ /* 0x001fe400078e0008 */
[----:B------:R-:W-:-:S05]  /*4bb10*/  @!P0 IMAD.MOV.U32 R3, RZ, RZ, R15 ;  /* 0x000000ffff038224 */ /* 0x000fca00078e000f */
[----:B------:R0:W4:Y:S04]  /*4bb20*/  @!P0 LDG.E.U16 R7, [R2.64] ;  /* 0x0000000a02078981 */ /* 0x000128000c1e1500 */
[----:B------:R1:W-:Y:S01]  /*4bb30*/  STL [R1+0x43cc], R5 ;  /* 0x0043cc0501007387 */ /* 0x0003e20000100800 */
[----:B------:R-:W3:Y:S01]  /*4bb40*/  LDL R10, [R1+0xcf4] ;  /* 0x000cf400010a7983 */ /* 0x000ee20000100800 */
[----:B------:R-:W-:Y:S01]  /*4bb50*/  PRMT R11, RZ, 0x7610, R11 ;  /* 0x00007610ff0b7816 */ /* 0x000fe2000000000b */
[----:B0-----:R-:W-:Y:S01]  /*4bb60*/  @!P0 IMAD.MOV.U32 R2, RZ, RZ, R13 ;  /* 0x000000ffff028224 */ /* 0x001fe200078e000d */
[----:B-1----:R-:W-:Y:S01]  /*4bb70*/  PRMT R5, RZ, 0x7610, R5 ;  /* 0x00007610ff057816 */ /* 0x002fe20000000005 */
[----:B------:R-:W-:-:S05]  /*4bb80*/  @!P0 IMAD.MOV.U32 R3, RZ, RZ, R14 ;  /* 0x000000ffff038224 */ /* 0x000fca00078e000e */
[----:B------:R0:W3:Y:S02]  /*4bb90*/  @!P0 LDG.E.U16 R5, [R2.64] ;  /* 0x0000000a02058981 */ /* 0x0000e4000c1e1500 */
[----:B0-----:R-:W-:Y:S02]  /*4bba0*/  @!P0 IMAD.MOV.U32 R2, RZ, RZ, R6 ;  /* 0x000000ffff028224 */ /* 0x001fe400078e0006 */
[----:B------:R-:W-:-:S05]  /*4bbb0*/  @!P0 IMAD.MOV.U32 R3, RZ, RZ, R12 ;  /* 0x000000ffff038224 */ /* 0x000fca00078e000c */
[----:B------:R3:W3:Y:S04]  /*4bbc0*/  @!P0 LDG.E.U16 R11, [R2.64] ;  /* 0x0000000a020b8981 */ /* 0x0006e8000c1e1500 */
[----:B--2---:R0:W-:Y:S01]  /*4bbd0*/  STL [R1+0x10], R9 ;  /* 0x0000100901007387 */ /* 0x0041e20000100800 */
[----:B------:R-:W2:Y:S03]  /*4bbe0*/  LDL R8, [R1+0xcc4] ;  /* 0x000cc40001087983 */ /* 0x000ea60000100800 */
[----:B0-----:R-:W2:Y:S04]  /*4bbf0*/  LDL R9, [R1+0xcf8] ;  /* 0x000cf80001097983 */ /* 0x001ea80000100800 */
[----:B----4-:R0:W-:Y:S01]  /*4bc00*/  STL [R1+0x8], R7 ;  /* 0x0000080701007387 */ /* 0x0101e20000100800 */
[----:B------:R-:W-:Y:S01]  /*4bc10*/  PRMT R28, RZ, 0x7610, R28 ;  /* 0x00007610ff1c7816 */ /* 0x000fe2000000001c */
[----:B---3--:R-:W-:-:S02]  /*4bc20*/  @!P0 IMAD.MOV.U32 R3, RZ, RZ, R10 ;  /* 0x000000ffff038224 */ /* 0x008fc400078e000a */
[----:B------:R-:W3:Y:S04]  /*4bc30*/  LDL R6, [R1+0xc84] ;  /* 0x000c840001067983 */ /* 0x000ee80000100800 */
[----:B0-----:R-:W4:Y:S01]  /*4bc40*/  LDL R7, [R1+0xcc8] ;  /* 0x000cc80001077983 */ /* 0x001f220000100800 */
[----:B------:R-:W-:-:S03]  /*4bc50*/  PRMT R26, RZ, 0x7610, R26 ;  /* 0x00007610ff1a7816 */ /* 0x000fc6000000001a */
[----:B------:R0:W-:Y:S01]  /*4bc60*/  STL [R1+0x4], R5 ;  /* 0x0000040501007387 */ /* 0x0001e20000100800 */
[----:B------:R-:W3:Y:S03]  /*4bc70*/  LDL R12, [R1+0xc44] ;  /* 0x000c4400010c7983 */ /* 0x000ee60000100800 */
[----:B0-----:R-:W3:Y:S04]  /*4bc80*/  LDL R5, [R1+0xc88] ;  /* 0x000c880001057983 */ /* 0x001ee80000100800 */
[----:B------:R0:W-:Y:S01]  /*4bc90*/  STL [R1], R11 ;  /* 0x0000000b01007387 */ /* 0x0001e20000100800 */
[----:B------:R-:W3:Y:S03]  /*4bca0*/  LDL R10, [R1+0xc04] ;  /* 0x000c0400010a7983 */ /* 0x000ee60000100800 */
[----:B0-----:R-:W3:Y:S01]  /*4bcb0*/  LDL R11, [R1+0xc48] ;  /* 0x000c4800010b7983 */ /* 0x001ee20000100800 */
[----:B--2---:R-:W-:-:S03]  /*4bcc0*/  @!P0 IMAD.MOV.U32 R2, RZ, RZ, R9 ;  /* 0x000000ffff028224 */ /* 0x004fc600078e0009 */
[----:B------:R-:W2:Y:S04]  /*4bcd0*/  LDL R9, [R1+0xc08] ;  /* 0x000c080001097983 */ /* 0x000ea80000100800 */
[----:B------:R0:W2:Y:S02]  /*4bce0*/  @!P0 LDG.E.U16 R28, [R2.64] ;  /* 0x0000000a021c8981 */ /* 0x0000a4000c1e1500 */
[----:B0-----:R-:W-:Y:S02]  /*4bcf0*/  @!P0 IMAD.MOV.U32 R3, RZ, RZ, R8 ;  /* 0x000000ffff038224 */ /* 0x001fe400078e0008 */
[----:B----4-:R-:W-:-:S05]  /*4bd00*/  @!P0 IMAD.MOV.U32 R2, RZ, RZ, R7 ;  /* 0x000000ffff028224 */ /* 0x010fca00078e0007 */
[----:B------:R0:W4:Y:S01]  /*4bd10*/  @!P0 LDG.E.U16 R26, [R2.64] ;  /* 0x0000000a021a8981 */ /* 0x000122000c1e1500 */
[----:B------:R-:W-:Y:S01]  /*4bd20*/  PRMT R4, RZ, 0x7610, R4 ;  /* 0x00007610ff047816 */ /* 0x000fe20000000004 */
[----:B---3--:R-:W-:Y:S02]  /*4bd30*/  @!P0 IMAD.MOV.U32 R15, RZ, RZ, R12 ;  /* 0x000000ffff0f8224 */ /* 0x008fe400078e000c */
[----:B0-----:R-:W-:Y:S02]  /*4bd40*/  @!P0 IMAD.MOV.U32 R3, RZ, RZ, R6 ;  /* 0x000000ffff038224 */ /* 0x001fe400078e0006 */
[----:B------:R-:W-:-:S05]  /*4bd50*/  @!P0 IMAD.MOV.U32 R2, RZ, RZ, R5 ;  /* 0x000000ffff028224 */ /* 0x000fca00078e0005 */
[----:B------:R0:W3:Y:S02]  /*4bd60*/  @!P0 LDG.E.U16 R4, [R2.64] ;  /* 0x0000000a02048981 */ /* 0x0000e4000c1e1500 */
[----:B0-----:R-:W-:Y:S01]  /*4bd70*/  PRMT R3, RZ, 0x7610, R3 ;  /* 0x00007610ff037816 */ /* 0x001fe20000000003 */
[----:B------:R-:W-:-:S05]  /*4bd80*/  @!P0 IMAD.MOV.U32 R14, RZ, RZ, R11 ;  /* 0x000000ffff0e8224 */ /* 0x000fca00078e000b */
[----:B------:R0:W3:Y:S04]  /*4bd90*/  @!P0 LDG.E.U16 R3, [R14.64] ;  /* 0x0000000a0e038981 */ /* 0x0000e8000c1e1500 */
[----:B--2---:R-:W-:Y:S01]  /*4bda0*/  STL [R1+0x4368], R28 ;  /* 0x0043681c01007387 */ /* 0x004fe20000100800 */
[----:B------:R-:W2:Y:S02]  /*4bdb0*/  LDL R8, [R1+0xbc4] ;  /* 0x000bc40001087983 */ /* 0x000ea40000100800 */
[----:B------:R-:W2:Y:S01]  /*4bdc0*/  LDL R7, [R1+0xbc8] ;  /* 0x000bc80001077983 */ /* 0x000ea20000100800 */
[----:B----4-:R-:W-:Y:S01]  /*4bdd0*/  STL [R1+0x43a0], R26 ;  /* 0x0043a01a01007387 */ /* 0x010fe20000100800 */
[----:B------:R-:W-:Y:S02]  /*4bde0*/  STL [R1+0xc], R20 ;  /* 0x00000c1401007387 */ /* 0x000fe40000100800 */
[----:B------:R-:W4:Y:S02]  /*4bdf0*/  LDL R6, [R1+0xcbc] ;  /* 0x000cbc0001067983 */ /* 0x000f240000100800 */
[----:B------:R-:W4:Y:S01]  /*4be00*/  LDL R5, [R1+0xcc0] ;  /* 0x000cc00001057983 */ /* 0x000f220000100800 */
[----:B------:R-:W-:Y:S01]  /*4be10*/  PRMT R2, RZ, 0x7610, R2 ;  /* 0x00007610ff027816 */ /* 0x000fe20000000002 */
[----:B0-----:R-:W-:-:S02]  /*4be20*/  @!P0 IMAD.MOV.U32 R14, RZ, RZ, R9 ;  /* 0x000000ffff0e8224 */ /* 0x001fc400078e0009 */
[----:B------:R-:W-:Y:S01]  /*4be30*/  @!P0 IMAD.MOV.U32 R15, RZ, RZ, R10 ;  /* 0x000000ffff0f8224 */ /* 0x000fe200078e000a */
[----:B------:R-:W-:-:S04]  /*4be40*/  PRMT R0, RZ, 0x7610, R0 ;  /* 0x00007610ff007816 */ /* 0x000fc80000000000 */
[----:B------:R2:W4:Y:S01]  /*4be50*/  @!P0 LDG.E.U16 R2, [R14.64] ;  /* 0x0000000a0e028981 */ /* 0x000522000c1e1500 */
[----:B------:R-:W-:-:S03]  /*4be60*/  PRMT R18, RZ, 0x7610, R18 ;  /* 0x00007610ff127816 */ /* 0x000fc60000000012 */
[----:B---3--:R0:W-:Y:S04]  /*4be70*/  STL [R1+0x43a4], R4 ;  /* 0x0043a40401007387 */ /* 0x0081e80000100800 */
[----:B------:R1:W-:Y:S04]  /*4be80*/  STL [R1+0x43a8], R3 ;  /* 0x0043a80301007387 */ /* 0x0003e80000100800 */
[----:B0-----:R-:W3:Y:S01]  /*4be90*/  LDL R4, [R1+0xcb8] ;  /* 0x000cb80001047983 */ /* 0x001ee20000100800 */
[----:B------:R-:W3:Y:S02]  /*4bea0*/  LDL R11, [R1+0xcb4] ;  /* 0x000cb400010b7983 */ /* 0x000ee40000100800 */
[----:B--2---:R-:W-:-:S02]  /*4beb0*/  @!P0 IMAD.MOV.U32 R15, RZ, RZ, R8 ;  /* 0x000000ffff0f8224 */ /* 0x004fc400078e0008 */
[----:B------:R-:W-:-:S05]  /*4bec0*/  @!P0 IMAD.MOV.U32 R14, RZ, RZ, R7 ;  /* 0x000000ffff0e8224 */ /* 0x000fca00078e0007 */
[----:B------:R4:W2:Y:S02]  /*4bed0*/  @!P0 LDG.E.U16 R0, [R14.64] ;  /* 0x0000000a0e008981 */ /* 0x0008a4000c1e1500 */
[----:B----4-:R-:W-:Y:S02]  /*4bee0*/  @!P0 IMAD.MOV.U32 R15, RZ, RZ, R6 ;  /* 0x000000ffff0f8224 */ /* 0x010fe400078e0006 */
[----:B------:R-:W-:-:S05]  /*4bef0*/  @!P0 IMAD.MOV.U32 R14, RZ, RZ, R5 ;  /* 0x000000ffff0e8224 */ /* 0x000fca00078e0005 */
[----:B------:R3:W4:Y:S04]  /*4bf00*/  @!P0 LDG.E.U16 R18, [R14.64] ;  /* 0x0000000a0e128981 */ /* 0x000728000c1e1500 */
[----:B------:R0:W-:Y:S01]  /*4bf10*/  STL [R1+0x43ac], R2 ;  /* 0x0043ac0201007387 */ /* 0x0001e20000100800 */
[----:B------:R-:W4:Y:S02]  /*4bf20*/  LDL R10, [R1+0xc7c] ;  /* 0x000c7c00010a7983 */ /* 0x000f240000100800 */
[----:B------:R-:W4:Y:S02]  /*4bf30*/  LDL R9, [R1+0xc80] ;  /* 0x000c800001097983 */ /* 0x000f240000100800 */
[----:B---3--:R-:W-:Y:S01]  /*4bf40*/  @!P0 IMAD.MOV.U32 R14, RZ, RZ, R4 ;  /* 0x000000ffff0e8224 */ /* 0x008fe200078e0004 */
[----:B--2---:R2:W-:Y:S01]  /*4bf50*/  STL [R1+0x43b0], R0 ;  /* 0x0043b00001007387 */ /* 0x0045e20000100800 */
[----:B------:R-:W3:Y:S02]  /*4bf60*/  LDL R8, [R1+0xc74] ;  /* 0x000c740001087983 */ /* 0x000ee40000100800 */
[----:B------:R-:W3:Y:S02]  /*4bf70*/  LDL R7, [R1+0xc78] ;  /* 0x000c780001077983 */ /* 0x000ee40000100800 */
[----:B------:R-:W3:Y:S01]  /*4bf80*/  LDL R6, [R1+0xc3c] ;  /* 0x000c3c0001067983 */ /* 0x000ee20000100800 */
[----:B------:R-:W3:Y:S04]  /*4bf90*/  LDL R5, [R1+0xc40] ;  /* 0x000c400001057983 */ /* 0x000ee80000100800 */
[----:B-1----:R-:W3:Y:S04]  /*4bfa0*/  LDL R3, [R1+0xc38] ;  /* 0x000c380001037983 */ /* 0x002ee80000100800 */
[----:B----4-:R-:W-:Y:S01]  /*4bfb0*/  STL [R1+0x4380], R18 ;  /* 0x0043801201007387 */ /* 0x010fe20000100800 */
[----:B------:R-:W4:Y:S02]  /*4bfc0*/  LDL R4, [R1+0xc34] ;  /* 0x000c340001047983 */ /* 0x000f240000100800 */
[----:B0-----:R-:W4:Y:S02]  /*4bfd0*/  LDL R2, [R1+0xbfc] ;  /* 0x000bfc0001027983 */ /* 0x001f240000100800 */
[----:B--2---:R-:W2:Y:S01]  /*4bfe0*/  LDL R0, [R1+0xc00] ;  /* 0x000c000001007983 */ /* 0x004ea20000100800 */
[----:B------:R-:W-:Y:S01]  /*4bff0*/  PRMT R16, RZ, 0x7610, R16 ;  /* 0x00007610ff107816 */ /* 0x000fe20000000010 */
[----:B------:R-:W-:Y:S01]  /*4c000*/  @!P0 IMAD.MOV.U32 R15, RZ, RZ, R11 ;  /* 0x000000ffff0f8224 */ /* 0x000fe200078e000b */
[----:B------:R-:W-:-:S04]  /*4c010*/  PRMT R17, RZ, 0x7610, R17 ;  /* 0x00007610ff117816 */ /* 0x000fc80000000011 */
[----:B------:R0:W2:Y:S01]  /*4c020*/  @!P0 LDG.E.U16 R16, [R14.64] ;  /* 0x0000000a0e108981 */ /* 0x0000a2000c1e1500 */
[----:B------:R-:W-:Y:S01]  /*4c030*/  PRMT R19, RZ, 0x7610, R19 ;  /* 0x00007610ff137816 */ /* 0x000fe20000000013 */
[----:B0-----:R-:W-:Y:S02]  /*4c040*/  @!P0 IMAD.MOV.U32 R14, RZ, RZ, R9 ;  /* 0x000000ffff0e8224 */ /* 0x001fe400078e0009 */
[----:B------:R-:W-:-:S05]  /*4c050*/  @!P0 IMAD.MOV.U32 R15, RZ, RZ, R10 ;  /* 0x000000ffff0f8224 */ /* 0x000fca00078e000a */
[----:B------:R3:W2:Y:S01]  /*4c060*/  @!P0 LDG.E.U16 R17, [R14.64] ;  /* 0x0000000a0e118981 */ /* 0x0006a2000c1e1500 */
[----:B------:R-:W-:Y:S02]  /*4c070*/  PRMT R21, RZ, 0x7610, R21 ;  /* 0x00007610ff157816 */ /* 0x000fe40000000015 */
[----:B------:R-:W-:Y:S02]  /*4c080*/  PRMT R23, RZ, 0x7610, R23 ;  /* 0x00007610ff177816 */ /* 0x000fe40000000017 */
[----:B------:R-:W-:Y:S01]  /*4c090*/  PRMT R25, RZ, 0x7610, R25 ;  /* 0x00007610ff197816 */ /* 0x000fe20000000019 */
[----:B---3--:R-:W-:Y:S02]  /*4c0a0*/  @!P0 IMAD.MOV.U32 R15, RZ, RZ, R8 ;  /* 0x000000ffff0f8224 */ /* 0x008fe400078e0008 */
[----:B------:R-:W-:-:S05]  /*4c0b0*/  @!P0 IMAD.MOV.U32 R14, RZ, RZ, R7 ;  /* 0x000000ffff0e8224 */ /* 0x000fca00078e0007 */
[----:B------:R0:W3:Y:S02]  /*4c0c0*/  @!P0 LDG.E.U16 R19, [R14.64] ;  /* 0x0000000a0e138981 */ /* 0x0000e4000c1e1500 */
[----:B0-----:R-:W-:Y:S02]  /*4c0d0*/  @!P0 IMAD.MOV.U32 R14, RZ, RZ, R5 ;  /* 0x000000ffff0e8224 */ /* 0x001fe400078e0005 */
[----:B------:R-:W-:-:S05]  /*4c0e0*/  @!P0 IMAD.MOV.U32 R15, RZ, RZ, R6 ;  /* 0x000000ffff0f8224 */ /* 0x000fca00078e0006 */
[----:B------:R0:W3:Y:S02]  /*4c0f0*/  @!P0 LDG.E.U16 R21, [R14.64] ;  /* 0x0000000a0e158981 */ /* 0x0000e4000c1e1500 */
[----:B0-----:R-:W-:Y:S02]  /*4c100*/  @!P0 IMAD.MOV.U32 R14, RZ, RZ, R3 ;  /* 0x000000ffff0e8224 */ /* 0x001fe400078e0003 */
[----:B----4-:R-:W-:-:S05]  /*4c110*/  @!P0 IMAD.MOV.U32 R15, RZ, RZ, R4 ;  /* 0x000000ffff0f8224 */ /* 0x010fca00078e0004 */
[----:B------:R2:W4:Y:S02]  /*4c120*/  @!P0 LDG.E.U16 R23, [R14.64] ;  /* 0x0000000a0e178981 */ /* 0x000524000c1e1500 */
[----:B--2---:R-:W-:Y:S02]  /*4c130*/  @!P0 IMAD.MOV.U32 R14, RZ, RZ, R0 ;  /* 0x000000ffff0e8224 */ /* 0x004fe400078e0000 */
[----:B------:R-:W-:-:S05]  /*4c140*/  @!P0 IMAD.MOV.U32 R15, RZ, RZ, R2 ;  /* 0x000000ffff0f8224 */ /* 0x000fca00078e0002 */
[----:B------:R0:W2:Y:S04]  /*4c150*/  @!P0 LDG.E.U16 R25, [R14.64] ;  /* 0x0000000a0e198981 */ /* 0x0000a8000c1e1500 */
[----:B------:R-:W-:Y:S01]  /*4c160*/  STL [R1+0x436c], R16 ;  /* 0x00436c1001007387 */ /* 0x000fe20000100800 */
[----:B------:R-:W-:Y:S03]  /*4c170*/  STL [R1+0x4384], R17 ;  /* 0x0043841101007387 */ /* 0x000fe60000100800 */
[----:B---3--:R-:W-:Y:S04]  /*4c180*/  STL [R1+0x4370], R19 ;  /* 0x0043701301007387 */ /* 0x008fe80000100800 */
[----:B------:R-:W-:Y:S04]  /*4c190*/  STL [R1+0x4388], R21 ;  /* 0x0043881501007387 */ /* 0x000fe80000100800 */
[----:B----4-:R1:W-:Y:S04]  /*4c1a0*/  STL [R1+0x4374], R23 ;  /* 0x0043741701007387 */ /* 0x0103e80000100800 */
[----:B-1----:R-:W3:Y:S01]  /*4c1b0*/  LDL R23, [R1+0xbc0] ;  /* 0x000bc00001177983 */ /* 0x002ee20000100800 */
[----:B------:R-:W4:Y:S02]  /*4c1c0*/  LDL.LU R21, [R1+0x900] ;  /* 0x0009000001157983 */ /* 0x000f240000300800 */
        /* <DEDUP_REMOVED lines=21> */
[----:B0-----:R-:W3:Y:S01]  /*4c320*/  LDL R14, [R1+0xbf4] ;  /* 0x000bf400010e7983 */ /* 0x001ee20000100800 */
[----:B------:R-:W3:Y:S01]  /*4c330*/  LDL R15, [R1+0xbf8] ;  /* 0x000bf800010f7983 */ /* 0x000ee20000100800 */
[----:B--2---:R0:W-:Y:S03]  /*4c340*/  STL [R1+0x438c], R25 ;  /* 0x00438c1901007387 */ /* 0x0041e60000100800 */
[----:B0-----:R-:W2:Y:S01]  /*4c350*/  LDL R25, [R1+0xbbc] ;  /* 0x000bbc0001197983 */ /* 0x001ea20000100800 */
[----:B------:R-:W-:-:S02]  /*4c360*/  PRMT R27, RZ, 0x7610, R27 ;  /* 0x00007610ff1b7816 */ /* 0x000fc4000000001b */
[----:B------:R-:W-:Y:S01]  /*4c370*/  PRMT R29, RZ, 0x7610, R29 ;  /* 0x00007610ff1d7816 */ /* 0x000fe2000000001d */
[----:B------:R-:W0:Y:S01]  /*4c380*/  S2R R10, SR_TID.X ;  /* 0x00000000000a7919 */ /* 0x000e220000002100 */
[----:B---3--:R-:W-:-:S04]  /*4c390*/  @!P0 LOP3.LUT R15, R15, R14, RZ, 0x3c, !PT ;  /* 0x0000000e0f0f8212 */ /* 0x008fc800078e3cff */
[----:B------:R-:W-:-:S04]  /*4c3a0*/  @!P0 LOP3.LUT R14, R15, R14, RZ, 0x3c, !PT ;  /* 0x0000000e0f0e8212 */ /* 0x000fc800078e3cff */
[----:B------:R-:W-:-:S05]  /*4c3b0*/  @!P0 LOP3.LUT R15, R15, R14, RZ, 0x3c, !PT ;  /* 0x0000000e0f0f8212 */ /* 0x000fca00078e3cff */
[----:B------:R1:W3:Y:S02]  /*4c3c0*/  @!P0 LDG.E.U16 R27, [R14.64] ;  /* 0x0000000a0e1b8981 */ /* 0x0002e4000c1e1500 */
[----:B-1----:R-:W-:Y:S02]  /*4c3d0*/  @!P0 IMAD.MOV.U32 R14, RZ, RZ, R23 ;  /* 0x000000ffff0e8224 */ /* 0x002fe400078e0017 */
[----:B--2---:R-:W-:-:S05]  /*4c3e0*/  @!P0 IMAD.MOV.U32 R15, RZ, RZ, R25 ;  /* 0x000000ffff0f8224 */ /* 0x004fca00078e0019 */
[----:B------:R-:W2:Y:S01]  /*4c3f0*/  @!P0 LDG.E.U16 R29, [R14.64] ;  /* 0x0000000a0e1d8981 */ /* 0x000ea2000c1e1500 */
[----:B0-----:R-:W-:-:S05]  /*4c400*/  LOP3.LUT R10, R10, 0x7f, RZ, 0xc0, !PT ;  /* 0x0000007f0a0a7812 */ /* 0x001fca00078ec0ff */
[----:B------:R-:W-:-:S05]  /*4c410*/  IMAD.SHL.U32 R10, R10, 0x2, RZ ;  /* 0x000000020a0a7824 */ /* 0x000fca00078e00ff */
[----:B------:R-:W-:-:S05]  /*4c420*/  LOP3.LUT R10, R10, 0x20, RZ, 0x3c, !PT ;  /* 0x000000200a0a7812 */ /* 0x000fca00078e3cff */
[----:B----4-:R-:W-:Y:S01]  /*4c430*/  STS.U16 [R10+0x3a00], R21 ;  /* 0x003a00150a007388 */ /* 0x010fe20000000400 */
        /* <DEDUP_REMOVED lines=14> */
[----:B------:R0:W-:Y:S01]  /*4c520*/  STS.U16 [R10+0xb200], R9 ;  /* 0x00b200090a007388 */ /* 0x0001e20000000400 */
[----:B------:R-:W-:Y:S01]  /*4c530*/  STS.U16 [R10+0xba00], R8 ;  /* 0x00ba00080a007388 */ /* 0x000fe20000000400 */
[----:B------:R-:W-:Y:S02]  /*4c540*/  STS.U16 [R10+0xc200], R22 ;  /* 0x00c200160a007388 */ /* 0x000fe40000000400 */
[----:B------:R1:W-:Y:S01]  /*4c550*/  STS.U16 [R10+0xca00], R11 ;  /* 0x00ca000b0a007388 */ /* 0x0003e20000000400 */
[----:B---3--:R-:W-:Y:S04]  /*4c560*/  STL [R1+0x4378], R27 ;  /* 0x0043781b01007387 */ /* 0x008fe80000100800 */
[----:B--2---:R-:W-:Y:S01]  /*4c570*/  STL [R1+0x4390], R29 ;  /* 0x0043901d01007387 */ /* 0x004fe20000100800 */
[----:B0-----:R-:W2:Y:S02]  /*4c580*/  LDL.LU R9, [R1+0x2d4] ;  /* 0x0002d40001097983 */ /* 0x001ea40000300800 */
[----:B-1----:R-:W3:Y:S02]  /*4c590*/  LDL.LU R11, [R1+0x28c] ;  /* 0x00028c00010b7983 */ /* 0x002ee40000300800 */
[----:B---3--:R0:W-:Y:S04]  /*4c5a0*/  STL [R1+0x4410], R11 ;  /* 0x0044100b01007387 */ /* 0x0081e80000100800 */
[----:B0-----:R-:W3:Y:S01]  /*4c5b0*/  LDL.LU R11, [R1+0x2a4] ;  /* 0x0002a400010b7983 */ /* 0x001ee20000300800 */
[----:B------:R-:W-:Y:S02]  /*4c5c0*/  STS.U16 [R10+0xd200], R12 ;  /* 0x00d2000c0a007388 */ /* 0x000fe40000000400 */
[----:B------:R-:W-:Y:S02]  /*4c5d0*/  STS.U16 [R10+0xda00], R13 ;  /* 0x00da000d0a007388 */ /* 0x000fe40000000400 */
[----:B------:R-:W-:Y:S01]  /*4c5e0*/  STS.U16 [R10+0xe200], R24 ;  /* 0x00e200180a007388 */ /* 0x000fe20000000400 */
[----:B---3--:R0:W-:Y:S04]  /*4c5f0*/  STL [R1+0x4414], R11 ;  /* 0x0044140b01007387 */ /* 0x0081e80000100800 */
[----:B0-----:R-:W3:Y:S01]  /*4c600*/  LDL.LU R11, [R1+0x2bc] ;  /* 0x0002bc00010b7983 */ /* 0x001ee20000300800 */
[----:B------:R-:W4:Y:S02]  /*4c610*/  LDL.LU R12, [R1+0x274] ;  /* 0x00027400010c7983 */ /* 0x000f240000300800 */
[----:B------:R-:W4:Y:S02]  /*4c620*/  LDL.LU R13, [R1+0x25c] ;  /* 0x00025c00010d7983 */ /* 0x000f240000300800 */
[----:B------:R-:W4:Y:S01]  /*4c630*/  LDL.LU R24, [R1+0x244] ;  /* 0x0002440001187983 */ /* 0x000f220000300800 */
[----:B------:R-:W4:Y:S01]  /*4c640*/  LDL.LU R29, [R1+0x22c] ;  /* 0x00022c00011d7983 */ /* 0x000f220000300800 */
        /* <DEDUP_REMOVED lines=20> */
[----:B------:R-:W4:Y:S03]  /*4c790*/  LDL.LU R20, [R1+0x40] ;  /* 0x0000400001147983 */ /* 0x000f260000300800 */
[----:B--2---:R0:W-:Y:S01]  /*4c7a0*/  STS.U16 [R10+0xea00], R9 ;  /* 0x00ea00090a007388 */ /* 0x0041e20000000400 */
[----:B------:R-:W3:Y:S03]  /*4c7b0*/  LDL.LU R8, [R1+0x28] ;  /* 0x0000280001087983 */ /* 0x000ee60000300800 */
[----:B0-----:R-:W3:Y:S04]  /*4c7c0*/  LDL.LU R9, [R1+0x1c] ;  /* 0x00001c0001097983 */ /* 0x001ee80000300800 */
[----:B---3--:R0:W-:Y:S04]  /*4c7d0*/  STS.U16 [R10+0xf200], R11 ;  /* 0x00f2000b0a007388 */ /* 0x0081e80000000400 */
[----:B0-----:R-:W3:Y:S04]  /*4c7e0*/  LDL.LU R11, [R1+0x4414] ;  /* 0x00441400010b7983 */ /* 0x001ee80000300800 */
[----:B---3--:R0:W-:Y:S04]  /*4c7f0*/  STS.U16 [R10+0xfa00], R11 ;  /* 0x00fa000b0a007388 */ /* 0x0081e80000000400 */
[----:B0-----:R-:W3:Y:S04]  /*4c800*/  LDL.LU R11, [R1+0x4410] ;  /* 0x00441000010b7983 */ /* 0x001ee80000300800 */
[----:B---3--:R0:W-:Y:S01]  /*4c810*/  STS.U16 [R10+0x10200], R11 ;  /* 0x0102000b0a007388 */ /* 0x0081e20000000400 */
[----:B----4-:R1:W-:Y:S02]  /*4c820*/  STS.U16 [R10+0x10a00], R12 ;  /* 0x010a000c0a007388 */ /* 0x0103e40000000400 */
[----:B------:R3:W-:Y:S02]  /*4c830*/  STS.U16 [R10+0x11200], R13 ;  /* 0x0112000d0a007388 */ /* 0x0007e40000000400 */
[----:B------:R4:W-:Y:S01]  /*4c840*/  STS.U16 [R10+0x11a00], R24 ;  /* 0x011a00180a007388 */ /* 0x0009e20000000400 */
[----:B0-----:R-:W2:Y:S01]  /*4c850*/  LDL.LU R11, [R1+0x440c] ;  /* 0x00440c00010b7983 */ /* 0x001ea20000300800 */
[----:B-1----:R-:W2:Y:S02]  /*4c860*/  LDL.LU R12, [R1+0x4408] ;  /* 0x00440800010c7983 */ /* 0x002ea40000300800 */
[----:B---3--:R-:W3:Y:S02]  /*4c870*/  LDL.LU R13, [R1+0x4404] ;  /* 0x00440400010d7983 */ /* 0x008ee40000300800 */
[----:B----4-:R-:W4:Y:S01]  /*4c880*/  LDL.LU R24, [R1+0x4400] ;  /* 0x0044000001187983 */ /* 0x010f220000300800 */
        /* <DEDUP_REMOVED lines=15> */
[----:B------:R0:W-:Y:S02]  /*4c980*/  STS.U16 [R10+0x19a00], R22 ;  /* 0x019a00160a007388 */ /* 0x0001e40000000400 */
[----:B0-----:R-:W0:Y:S04]  /*4c990*/  S2R R22, SR_TID.X ;  /* 0x0000000000167919 */ /* 0x001e280000002100 */
        /* <DEDUP_REMOVED lines=8> */
[----:B0-----:R-:W-:-:S05]  /*4ca20*/  LOP3.LUT R22, R22, 0x7f, RZ, 0xc0, !PT ;  /* 0x0000007f16167812 */ /* 0x001fca00078ec0ff */
[----:B------:R-:W-:-:S05]  /*4ca30*/  IMAD.SHL.U32 R22, R22, 0x2, RZ ;  /* 0x0000000216167824 */ /* 0x000fca00078e00ff */
[----:B------:R-:W-:-:S05]  /*4ca40*/  LOP3.LUT R0, R22, 0x30, RZ, 0x3c, !PT ;  /* 0x0000003016007812 */ /* 0x000fca00078e3cff */
[----:B------:R-:W-:Y:S04]  /*4ca50*/  STL [R1+0x43fc], R0 ;  /* 0x0043fc0001007387 */ /* 0x000fe80000100800 */
[----:B----4-:R0:W-:Y:S04]  /*4ca60*/  STS.U16 [R10+0x1e200], R24 ;  /* 0x01e200180a007388 */ /* 0x0101e80000000400 */
[----:B0-----:R-:W4:Y:S01]  /*4ca70*/  LDL.LU R24, [R1+0x93c] ;  /* 0x00093c0001187983 */ /* 0x001f220000300800 */
[----:B------:R-:W-:-:S05]  /*4ca80*/  LOP3.LUT R0, R22, 0x20, RZ, 0x3c, !PT ;  /* 0x0000002016007812 */ /* 0x000fca00078e3cff */
[----:B---3--:R-:W-:Y:S01]  /*4ca90*/  STS.U16 [R0+0x1ea00], R13 ;  /* 0x01ea000d00007388 */ /* 0x008fe20000000400 */
[----:B--2---:R-:W-:Y:S02]  /*4caa0*/  STS.U16 [R0+0x1f200], R12 ;  /* 0x01f2000c00007388 */ /* 0x004fe40000000400 */
[----:B------:R-:W-:Y:S01]  /*4cab0*/  STS.U16 [R0+0x1fa00], R11 ;  /* 0x01fa000b00007388 */ /* 0x000fe20000000400 */
[----:B----4-:R0:W-:Y:S04]  /*4cac0*/  STL [R1+0x43f8], R24 ;  /* 0x0043f81801007387 */ /* 0x0101e80000100800 */
[----:B0-----:R-:W2:Y:S01]  /*4cad0*/  LDL.LU R24, [R1+0x98c] ;  /* 0x00098c0001187983 */ /* 0x001ea20000300800 */
[----:B------:R-:W3:Y:S02]  /*4cae0*/  LDL.LU R29, [R1+0x928] ;  /* 0x00092800011d7983 */ /* 0x000ee40000300800 */
[----:B------:R-:W4:Y:S02]  /*4caf0*/  LDL.LU R14, [R1+0x914] ;  /* 0x00091400010e7983 */ /* 0x000f240000300800 */
        /* <DEDUP_REMOVED lines=25> */
[----:B------:R-:W3:Y:S04]  /*4cc90*/  LDL.LU R11, [R1+0x978] ;  /* 0x00097800010b7983 */ /* 0x000ee80000300800 */
[----:B--2---:R0:W-:Y:S04]  /*4cca0*/  STS.U16 [R0+0x300], R24 ;  /* 0x0003001800007388 */ /* 0x0041e80000000400 */
[----:B0-----:R-:W2:Y:S01]  /*4ccb0*/  LDL.LU R24, [R1+0x43f8] ;  /* 0x0043f80001187983 */ /* 0x001ea20000300800 */
[----:B---3--:R-:W-:Y:S02]  /*4ccc0*/  STS.U16 [R0+0xb00], R11 ;  /* 0x000b000b00007388 */ /* 0x008fe40000000400 */
[----:B------:R-:W-:Y:S02]  /*4ccd0*/  STS.U16 [R0+0x1300], R12 ;  /* 0x0013000c00007388 */ /* 0x000fe40000000400 */
[----:B------:R-:W-:Y:S01]  /*4cce0*/  STS.U16 [R0+0x1b00], R13 ;  /* 0x001b000d00007388 */ /* 0x000fe20000000400 */
[----:B--2---:R-:W-:Y:S01]  /*4ccf0*/  STS.U16 [R0+0x2300], R24 ;  /* 0x0023001800007388 */ /* 0x004fe20000000400 */
[----:B------:R-:W-:Y:S02]  /*4cd00*/  STS.U16 [R0+0x2b00], R29 ;  /* 0x002b001d00007388 */ /* 0x000fe40000000400 */
[----:B----4-:R-:W-:Y:S02]  /*4cd10*/  STS.U16 [R0+0x3300], R14 ;  /* 0x0033000e00007388 */ /* 0x010fe40000000400 */
        /* <DEDUP_REMOVED lines=15> */
[----:B------:R0:W-:Y:S02]  /*4ce10*/  STS.U16 [R0+0xb300], R7 ;  /* 0x00b3000700007388 */ /* 0x0001e40000000400 */
[----:B------:R-:W-:Y:S01]  /*4ce20*/  STS.U16 [R0+0xbb00], R6 ;  /* 0x00bb000600007388 */ /* 0x000fe20000000400 */
[----:B------:R-:W-:Y:S01]  /*4ce30*/  STS.U16 [R0+0xc300], R20 ;  /* 0x00c3001400007388 */ /* 0x000fe20000000400 */
[----:B------:R1:W-:Y:S03]  /*4ce40*/  STS.U16 [R0+0xcb00], R8 ;  /* 0x00cb000800007388 */ /* 0x0003e60000000400 */
[----:B0-----:R-:W2:Y:S01]  /*4ce50*/  LDL.LU R7, [R1+0x2d0] ;  /* 0x0002d00001077983 */ /* 0x001ea20000300800 */
[----:B-1----:R-:W3:Y:S03]  /*4ce60*/  LDL.LU R8, [R1+0x288] ;  /* 0x0002880001087983 */ /* 0x002ee60000300800 */
        /* <DEDUP_REMOVED lines=73> */
[----:B------:R-:W-:Y:S01]  /*4d300*/  IMAD.SHL.U32 R20, R20, 0x2, RZ ;  /* 0x0000000214147824 */ /* 0x000fe200078e00ff */
[----:B----4-:R0:W-:Y:S04]  /*4d310*/  STS.U16 [R0+0x1e300], R22 ;  /* 0x01e3001600007388 */ /* 0x0101e80000000400 */
[----:B0-----:R-:W-:-:S05]  /*4d320*/  LOP3.LUT R0, R20, 0x40, RZ, 0x3c, !PT ;  /* 0x0000004014007812 */ /* 0x001fca00078e3cff */
[----:B------:R0:W-:Y:S01]  /*4d330*/  STL [R1+0x43dc], R0 ;  /* 0x0043dc0001007387 */ /* 0x0001e20000100800 */
[----:B------:R-:W4:Y:S01]  /*4d340*/  LDL.LU R22, [R1+0x938] ;  /* 0x0009380001167983 */ /* 0x000f220000300800 */
[----:B0-----:R-:W-:-:S05]  /*4d350*/  LOP3.LUT R0, R20, 0x30, RZ, 0x3c, !PT ;  /* 0x0000003014007812 */ /* 0x001fca00078e3cff */
        /* <DEDUP_REMOVED lines=137> */
[----:B------:R0:W-:Y:S02]  /*4dbf0*/  STL [R1+0x43bc], R8 ;  /* 0x0043bc0801007387 */ /* 0x0001e40000100800 */
[----:B0-----:R-:W-:Y:S02]  /*4dc00*/  LOP3.LUT R8, R28, 0x40, RZ, 0x3c, !PT ;  /* 0x000000401c087812 */ /* 0x001fe400078e3cff */
[----:B----4-:R0:W-:Y:S04]  /*4dc10*/  STS.U16 [R0+0x1e400], R20 ;  /* 0x01e4001400007388 */ /* 0x0101e80000000400 */
[----:B0-----:R-:W4:Y:S01]  /*4dc20*/  LDL.LU R20, [R1+0x948] ;  /* 0x0009480001147983 */ /* 0x001f220000300800 */
        /* <DEDUP_REMOVED lines=23> */
[----:B------:R-:W4:Y:S04]  /*4dda0*/  LDL.LU R28, [R1+0x2f8] ;  /* 0x0002f800011c7983 */ /* 0x000f280000300800 */
[----:B---3--:R0:W-:Y:S01]  /*4ddb0*/  STS.U16 [R8+0x1ec00], R7 ;  /* 0x01ec000708007388 */ /* 0x0081e20000000400 */
[----:B--2---:R1:W-:Y:S02]  /*4ddc0*/  STS.U16 [R8+0x1f400], R6 ;  /* 0x01f4000608007388 */ /* 0x0043e40000000400 */
[----:B------:R2:W-:Y:S01]  /*4ddd0*/  STS.U16 [R8+0x1fc00], R5 ;  /* 0x01fc000508007388 */ /* 0x0005e20000000400 */
[----:B0-----:R-:W3:Y:S01]  /*4dde0*/  LDL.LU R7, [R1+0x95c] ;  /* 0x00095c0001077983 */ /* 0x001ee20000300800 */
[----:B-1----:R-:W3:Y:S02]  /*4ddf0*/  LDL.LU R6, [R1+0x970] ;  /* 0x0009700001067983 */ /* 0x002ee40000300800 */
[----:B--2---:R-:W2:Y:S02]  /*4de00*/  LDL.LU R8, [R1+0x43bc] ;  /* 0x0043bc0001087983 */ /* 0x004ea40000300800 */
[----:B------:R-:W2:Y:S02]  /*4de10*/  LDL.LU R5, [R1+0x984] ;  /* 0x0009840001057983 */ /* 0x000ea40000300800 */
[----:B--2---:R-:W-:Y:S01]  /*4de20*/  STS.U16 [R8+0x500], R5 ;  /* 0x0005000508007388 */ /* 0x004fe20000000400 */
[----:B---3--:R-:W-:Y:S02]  /*4de30*/  STS.U16 [R8+0xd00], R6 ;  /* 0x000d000608007388 */ /* 0x008fe40000000400 */
[----:B------:R-:W-:Y:S02]  /*4de40*/  STS.U16 [R8+0x1500], R7 ;  /* 0x0015000708007388 */ /* 0x000fe40000000400 */
[----:B----4-:R-:W-:Y:S01]  /*4de50*/  STS.U16 [R8+0x1d00], R20 ;  /* 0x001d001408007388 */ /* 0x010fe20000000400 */
        /* <DEDUP_REMOVED lines=17> */
[----:B------:R0:W-:Y:S02]  /*4df70*/  STS.U16 [R8+0xad00], R18 ;  /* 0x00ad001208007388 */ /* 0x0001e40000000400 */
[----:B------:R1:W-:Y:S01]  /*4df80*/  STS.U16 [R8+0xb500], R0 ;  /* 0x00b5000008007388 */ /* 0x0003e20000000400 */
[----:B0-----:R-:W2:Y:S01]  /*4df90*/  LDL.LU R18, [R1+0x2e0] ;  /* 0x0002e00001127983 */ /* 0x001ea20000300800 */
[----:B-1----:R-:W3:Y:S03]  /*4dfa0*/  LDL.LU R0, [R1+0x298] ;  /* 0x0002980001007983 */ /* 0x002ee60000300800 */
[----:B---3--:R0:W-:Y:S04]  /*4dfb0*/  STL [R1+0x43b4], R0 ;  /* 0x0043b40001007387 */ /* 0x0081e80000100800 */
[----:B0-----:R-:W3:Y:S01]  /*4dfc0*/  LDL.LU R0, [R1+0x2b0] ;  /* 0x0002b00001007983 */ /* 0x001ee20000300800 */
[----:B------:R-:W-:Y:S02]  /*4dfd0*/  STS.U16 [R8+0xbd00], R2 ;  /* 0x00bd000208007388 */ /* 0x000fe40000000400 */
[----:B------:R-:W-:Y:S02]  /*4dfe0*/  STS.U16 [R8+0xc500], R3 ;  /* 0x00c5000308007388 */ /* 0x000fe40000000400 */
[----:B------:R-:W-:Y:S01]  /*4dff0*/  STS.U16 [R8+0xcd00], R4 ;  /* 0x00cd000408007388 */ /* 0x000fe20000000400 */
[----:B------:R-:W-:Y:S01]  /*4e000*/  STS.U16 [R8+0xd500], R26 ;  /* 0x00d5001a08007388 */ /* 0x000fe20000000400 */
[----:B------:R-:W-:Y:S03]  /*4e010*/  STS.U16 [R8+0xdd00], R28 ;  /* 0x00dd001c08007388 */ /* 0x000fe60000000400 */
        /* <DEDUP_REMOVED lines=28> */
[----:B------:R-:W4:Y:S03]  /*4e1e0*/  LDL.LU R16, [R1+0x10] ;  /* 0x0000100001107983 */ /* 0x000f260000300800 */
[----:B0-----:R-:W4:Y:S04]  /*4e1f0*/  LDL.LU R18, [R1+0x4] ;  /* 0x0000040001127983 */ /* 0x001f280000300800 */
        /* <DEDUP_REMOVED lines=8> */
[----:B------:R4:W-:Y:S04]  /*4e280*/  STS.U16 [R8+0x11d00], R26 ;  /* 0x011d001a08007388 */ /* 0x0009e80000000400 */
[----:B0-----:R-:W2:Y:S01]  /*4e290*/  LDL.LU R0, [R1+0x43b0] ;  /* 0x0043b00001007983 */ /* 0x001ea20000300800 */
[----:B-1----:R-:W2:Y:S02]  /*4e2a0*/  LDL.LU R2, [R1+0x43ac] ;  /* 0x0043ac0001027983 */ /* 0x002ea40000300800 */
[----:B---3--:R-:W3:Y:S02]  /*4e2b0*/  LDL.LU R3, [R1+0x43a8] ;  /* 0x0043a80001037983 */ /* 0x008ee40000300800 */
[----:B----4-:R-:W4:Y:S01]  /*4e2c0*/  LDL.LU R4, [R1+0x43a4] ;  /* 0x0043a40001047983 */ /* 0x010f220000300800 */
[----:B------:R-:W2:Y:S04]  /*4e2d0*/  LDL.LU R26, [R1+0x43a0] ;  /* 0x0043a000011a7983 */ /* 0x000ea80000300800 */
        /* <DEDUP_REMOVED lines=23> */
[----:B------:R-:W-:Y:S01]  /*4e450*/  STS.U16 [R8+0x1d500], R18 ;  /* 0x01d5001208007388 */ /* 0x000fe20000000400 */
[----:B0-----:R-:W-:-:S05]  /*4e460*/  LOP3.LUT R28, R28, 0x7f, RZ, 0xc0, !PT ;  /* 0x0000007f1c1c7812 */ /* 0x001fca00078ec0ff */
[----:B------:R-:W-:-:S05]  /*4e470*/  IMAD.SHL.U32 R28, R28, 0x2, RZ ;  /* 0x000000021c1c7824 */ /* 0x000fca00078e00ff */
[----:B------:R-:W-:-:S05]  /*4e480*/  LOP3.LUT R5, R28, 0x60, RZ, 0x3c, !PT ;  /* 0x000000601c057812 */ /* 0x000fca00078e3cff */
[----:B------:R0:W-:Y:S02]  /*4e490*/  STL [R1+0x439c], R5 ;  /* 0x00439c0501007387 */ /* 0x0001e40000100800 */
[----:B0-----:R-:W-:Y:S02]  /*4e4a0*/  LOP3.LUT R5, R28, 0x50, RZ, 0x3c, !PT ;  /* 0x000000501c057812 */ /* 0x001fe400078e3cff */
[----:B--2---:R-:W-:Y:S01]  /*4e4b0*/  STS.U16 [R8+0x1dd00], R26 ;  /* 0x01dd001a08007388 */ /* 0x004fe20000000400 */
[----:B----4-:R0:W-:Y:S03]  /*4e4c0*/  STS.U16 [R8+0x1e500], R4 ;  /* 0x01e5000408007388 */ /* 0x0101e60000000400 */
[----:B0-----:R-:W2:Y:S01]  /*4e4d0*/  LDL.LU R4, [R1+0x944] ;  /* 0x0009440001047983 */ /* 0x001ea20000300800 */
[----:B------:R-:W4:Y:S02]  /*4e4e0*/  LDL.LU R26, [R1+0x930] ;  /* 0x00093000011a7983 */ /* 0x000f240000300800 */
        /* <DEDUP_REMOVED lines=22> */
[----:B------:R-:W2:Y:S04]  /*4e650*/  LDL.LU R28, [R1+0x2f4] ;  /* 0x0002f400011c7983 */ /* 0x000ea80000300800 */
[----:B---3--:R0:W-:Y:S01]  /*4e660*/  STS.U16 [R5+0x1ed00], R3 ;  /* 0x01ed000305007388 */ /* 0x0081e20000000400 */
[----:B------:R1:W-:Y:S02]  /*4e670*/  STS.U16 [R5+0x1f500], R2 ;  /* 0x01f5000205007388 */ /* 0x0003e40000000400 */
[----:B------:R3:W-:Y:S01]  /*4e680*/  STS.U16 [R5+0x1fd00], R0 ;  /* 0x01fd000005007388 */ /* 0x0007e20000000400 */
[----:B0-----:R-:W2:Y:S01]  /*4e690*/  LDL.LU R3, [R1+0x958] ;  /* 0x0009580001037983 */ /* 0x001ea20000300800 */
[----:B-1----:R-:W2:Y:S02]  /*4e6a0*/  LDL.LU R2, [R1+0x96c] ;  /* 0x00096c0001027983 */ /* 0x002ea40000300800 */
[----:B---3--:R-:W3:Y:S02]  /*4e6b0*/  LDL.LU R5, [R1+0x439c] ;  /* 0x00439c0001057983 */ /* 0x008ee40000300800 */
[----:B------:R-:W3:Y:S02]  /*4e6c0*/  LDL.LU R0, [R1+0x980] ;  /* 0x0009800001007983 */ /* 0x000ee40000300800 */
[----:B---3--:R-:W-:Y:S01]  /*4e6d0*/  STS.U16 [R5+0x600], R0 ;  /* 0x0006000005007388 */ /* 0x008fe20000000400 */
[----:B--2---:R-:W-:Y:S02]  /*4e6e0*/  STS.U16 [R5+0xe00], R2 ;  /* 0x000e000205007388 */ /* 0x004fe40000000400 */
[----:B------:R-:W-:Y:S02]  /*4e6f0*/  STS.U16 [R5+0x1600], R3 ;  /* 0x0016000305007388 */ /* 0x000fe40000000400 */
[----:B------:R-:W-:Y:S01]  /*4e700*/  STS.U16 [R5+0x1e00], R4 ;  /* 0x001e000405007388 */ /* 0x000fe20000000400 */
        /* <DEDUP_REMOVED lines=19> */
[----:B0-----:R-:W2:Y:S01]  /*4e840*/  LDL.LU R16, [R1+0x2dc] ;  /* 0x0002dc0001107983 */ /* 0x001ea20000300800 */
[----:B------:R-:W3:Y:S03]  /*4e850*/  LDL.LU R29, [R1+0x294] ;  /* 0x00029400011d7983 */ /* 0x000ee60000300800 */
        /* <DEDUP_REMOVED lines=36> */
[----:B0-----:R-:W4:Y:S04]  /*4eaa0*/  LDL.LU R16, [R1] ;  /* 0x0000000001107983 */ /* 0x001f280000300800 */
        /* <DEDUP_REMOVED lines=8> */
[----:B------:R4:W-:Y:S01]  /*4eb30*/  STS.U16 [R5+0x11e00], R18 ;  /* 0x011e001205007388 */ /* 0x0009e20000000400 */
[----:B------:R4:W-:Y:S03]  /*4eb40*/  STS.U16 [R5+0x12600], R0 ;  /* 0x0126000005007388 */ /* 0x0009e60000000400 */
[----:B0-----:R-:W2:Y:S01]  /*4eb50*/  LDL.LU R29, [R1+0x4390] ;  /* 0x00439000011d7983 */ /* 0x001ea20000300800 */
[----:B-1----:R-:W2:Y:S02]  /*4eb60*/  LDL.LU R25, [R1+0x438c] ;  /* 0x00438c0001197983 */ /* 0x002ea40000300800 */
[----:B---3--:R-:W3:Y:S02]  /*4eb70*/  LDL.LU R21, [R1+0x4388] ;  /* 0x0043880001157983 */ /* 0x008ee40000300800 */
[----:B----4-:R-:W4:Y:S01]  /*4eb80*/  LDL.LU R17, [R1+0x4384] ;  /* 0x0043840001117983 */ /* 0x010f220000300800 */
[----:B------:R-:W2:Y:S01]  /*4eb90*/  LDL.LU R18, [R1+0x4380] ;  /* 0x0043800001127983 */ /* 0x000ea20000300800 */
[----:B------:R-:W2:Y:S03]  /*4eba0*/  LDL.LU R0, [R1+0x92c] ;  /* 0x00092c0001007983 */ /* 0x000ea60000300800 */
        /* <DEDUP_REMOVED lines=15> */
[----:B0-----:R-:W0:Y:S01]  /*4eca0*/  S2R R28, SR_TID.X ;  /* 0x00000000001c7919 */ /* 0x001e220000002100 */
        /* <DEDUP_REMOVED lines=9> */
[C---:B------:R-:W-:Y:S01]  /*4ed40*/  LOP3.LUT R4, R28.reuse, 0x70, RZ, 0x3c, !PT ;  /* 0x000000701c047812 */ /* 0x040fe200078e3cff */
[----:B--2---:R0:W-:Y:S01]  /*4ed50*/  STL [R1+0x437c], R0 ;  /* 0x00437c0001007387 */ /* 0x0041e20000100800 */
[----:B------:R-:W2:Y:S01]  /*4ed60*/  LDL.LU R13, [R1+0x918] ;  /* 0x00091800010d7983 */ /* 0x000ea20000300800 */
[----:B0-----:R-:W-:-:S05]  /*4ed70*/  LOP3.LUT R0, R28, 0x60, RZ, 0x3c, !PT ;  /* 0x000000601c007812 */ /* 0x001fca00078e3cff */
[----:B------:R0:W-:Y:S01]  /*4ed80*/  STS.U16 [R0+0x1de00], R18 ;  /* 0x01de001200007388 */ /* 0x0001e20000000400 */
[----:B----4-:R1:W-:Y:S03]  /*4ed90*/  STS.U16 [R0+0x1e600], R17 ;  /* 0x01e6001100007388 */ /* 0x0103e60000000400 */
[----:B0-----:R-:W4:Y:S01]  /*4eda0*/  LDL.LU R18, [R1+0x940] ;  /* 0x0009400001127983 */ /* 0x001f220000300800 */
[----:B-1----:R-:W2:Y:S02]  /*4edb0*/  LDL.LU R17, [R1+0x954] ;  /* 0x0009540001117983 */ /* 0x002ea40000300800 */
        /* <DEDUP_REMOVED lines=20> */
[----:B------:R-:W2:Y:S01]  /*4ef00*/  LDL.LU R28, [R1+0x388] ;  /* 0x00038800011c7983 */ /* 0x000ea20000300800 */
[----:B---3--:R0:W-:Y:S01]  /*4ef10*/  STS.U16 [R0+0x1ee00], R21 ;  /* 0x01ee001500007388 */ /* 0x0081e20000000400 */
[----:B------:R1:W-:Y:S02]  /*4ef20*/  STS.U16 [R0+0x1f600], R25 ;  /* 0x01f6001900007388 */ /* 0x0003e40000000400 */
[----:B------:R3:W-:Y:S01]  /*4ef30*/  STS.U16 [R0+0x1fe00], R29 ;  /* 0x01fe001d00007388 */ /* 0x0007e20000000400 */
[----:B0-----:R-:W2:Y:S01]  /*4ef40*/  LDL.LU R21, [R1+0x968] ;  /* 0x0009680001157983 */ /* 0x001ea20000300800 */
[----:B-1----:R-:W2:Y:S02]  /*4ef50*/  LDL.LU R25, [R1+0x97c] ;  /* 0x00097c0001197983 */ /* 0x002ea40000300800 */
[----:B---3--:R-:W3:Y:S01]  /*4ef60*/  LDL.LU R0, [R1+0x437c] ;  /* 0x00437c0001007983 */ /* 0x008ee20000300800 */
[----:B--2---:R-:W-:Y:S01]  /*4ef70*/  STS.U16 [R4+0x700], R25 ;  /* 0x0007001904007388 */ /* 0x004fe20000000400 */
[----:B------:R-:W-:Y:S02]  /*4ef80*/  STS.U16 [R4+0xf00], R21 ;  /* 0x000f001504007388 */ /* 0x000fe40000000400 */
[----:B------:R-:W-:Y:S02]  /*4ef90*/  STS.U16 [R4+0x1700], R17 ;  /* 0x0017001104007388 */ /* 0x000fe40000000400 */
[----:B----4-:R-:W-:Y:S01]  /*4efa0*/  STS.U16 [R4+0x1f00], R18 ;  /* 0x001f001204007388 */ /* 0x010fe20000000400 */
[----:B---3--:R-:W-:Y:S01]  /*4efb0*/  STS.U16 [R4+0x2700], R0 ;  /* 0x0027000004007388 */ /* 0x008fe20000000400 */
[----:B------:R0:W-:Y:S02]  /*4efc0*/  STS.U16 [R4+0x2f00], R13 ;  /* 0x002f000d04007388 */ /* 0x0001e40000000400 */
        /* <DEDUP_REMOVED lines=12> */
[----:B------:R-:W-:Y:S01]  /*4f090*/  STS.U16 [R4+0x9700], R12 ;  /* 0x0097000c04007388 */ /* 0x000fe20000000400 */
[----:B0-----:R-:W2:Y:S01]  /*4f0a0*/  LDL.LU R13, [R1+0x2f0] ;  /* 0x0002f000010d7983 */ /* 0x001ea20000300800 */
[----:B------:R0:W-:Y:S02]  /*4f0b0*/  STS.U16 [R4+0x9f00], R14 ;  /* 0x009f000e04007388 */ /* 0x0001e40000000400 */
[----:B------:R1:W-:Y:S02]  /*4f0c0*/  STS.U16 [R4+0xa700], R24 ;  /* 0x00a7001804007388 */ /* 0x0003e40000000400 */
[----:B------:R-:W-:Y:S01]  /*4f0d0*/  STS.U16 [R4+0xaf00], R15 ;  /* 0x00af000f04007388 */ /* 0x000fe20000000400 */
[----:B------:R3:W-:Y:S01]  /*4f0e0*/  STS.U16 [R4+0xb700], R27 ;  /* 0x00b7001b04007388 */ /* 0x0007e20000000400 */
[----:B------:R4:W-:Y:S02]  /*4f0f0*/  STS.U16 [R4+0xbf00], R23 ;  /* 0x00bf001704007388 */ /* 0x0009e40000000400 */
[----:B------:R4:W-:Y:S01]  /*4f100*/  STS.U16 [R4+0xc700], R19 ;  /* 0x00c7001304007388 */ /* 0x0009e20000000400 */
[----:B0-----:R-:W2:Y:S01]  /*4f110*/  LDL.LU R14, [R1+0x2d8] ;  /* 0x0002d800010e7983 */ /* 0x001ea20000300800 */
[----:B-1----:R-:W2:Y:S02]  /*4f120*/  LDL.LU R24, [R1+0x2c0] ;  /* 0x0002c00001187983 */ /* 0x002ea40000300800 */
[----:B---3--:R-:W3:Y:S01]  /*4f130*/  LDL.LU R27, [R1+0x2a8] ;  /* 0x0002a800011b7983 */ /* 0x008ee20000300800 */
[----:B------:R0:W-:Y:S04]  /*4f140*/  STS.U16 [R4+0xcf00], R16 ;  /* 0x00cf001004007388 */ /* 0x0001e80000000400 */
[----:B----4-:R-:W4:Y:S01]  /*4f150*/  LDL.LU R23, [R1+0x290] ;  /* 0x0002900001177983 */ /* 0x010f220000300800 */
[----:B------:R-:W4:Y:S03]  /*4f160*/  LDL.LU R19, [R1+0x278] ;  /* 0x0002780001137983 */ /* 0x000f260000300800 */
[----:B------:R1:W-:Y:S04]  /*4f170*/  STS.U16 [R4+0xd700], R28 ;  /* 0x00d7001c04007388 */ /* 0x0003e80000000400 */
[----:B0-----:R-:W4:Y:S01]  /*4f180*/  LDL.LU R16, [R1+0x260] ;  /* 0x0002600001107983 */ /* 0x001f220000300800 */
[----:B-1----:R-:W4:Y:S02]  /*4f190*/  LDL.LU R28, [R1+0x248] ;  /* 0x00024800011c7983 */ /* 0x002f240000300800 */
        /* <DEDUP_REMOVED lines=19> */
[----:B--2---:R-:W-:Y:S04]  /*4f2d0*/  STS.U16 [R4+0xdf00], R13 ;  /* 0x00df000d04007388 */ /* 0x004fe80000000400 */
[----:B------:R0:W-:Y:S01]  /*4f2e0*/  STS.U16 [R4+0xe700], R14 ;  /* 0x00e7000e04007388 */ /* 0x0001e20000000400 */
[----:B------:R1:W-:Y:S02]  /*4f2f0*/  STS.U16 [R4+0xef00], R24 ;  /* 0x00ef001804007388 */ /* 0x0003e40000000400 */
[----:B---3--:R2:W-:Y:S01]  /*4f300*/  STS.U16 [R4+0xf700], R27 ;  /* 0x00f7001b04007388 */ /* 0x0085e20000000400 */
[----:B----4-:R3:W-:Y:S01]  /*4f310*/  STS.U16 [R4+0xff00], R23 ;  /* 0x00ff001704007388 */ /* 0x0107e20000000400 */
[----:B------:R3:W-:Y:S03]  /*4f320*/  STS.U16 [R4+0x10700], R19 ;  /* 0x0107001304007388 */ /* 0x0007e60000000400 */
[----:B0-----:R-:W4:Y:S01]  /*4f330*/  LDL.LU R14, [R1+0x68] ;  /* 0x00006800010e7983 */ /* 0x001f220000300800 */
[----:B------:R-:W4:Y:S02]  /*4f340*/  LDL.LU R12, [R1+0x50] ;  /* 0x00005000010c7983 */ /* 0x000f240000300800 */
[----:B------:R-:W4:Y:S02]  /*4f350*/  LDL.LU R13, [R1+0x30] ;  /* 0x00003000010d7983 */ /* 0x000f240000300800 */
[----:B-1----:R-:W4:Y:S01]  /*4f360*/  LDL.LU R24, [R1+0x8] ;  /* 0x0000080001187983 */ /* 0x002f220000300800 */
[----:B--2---:R-:W2:Y:S04]  /*4f370*/  LDL.LU R27, [R1+0x4378] ;  /* 0x00437800011b7983 */ /* 0x004ea80000300800 */
[----:B---3--:R-:W3:Y:S01]  /*4f380*/  LDL.LU R23, [R1+0x4374] ;  /* 0x0043740001177983 */ /* 0x008ee20000300800 */
[----:B------:R-:W2:Y:S03]  /*4f390*/  LDL.LU R19, [R1+0x4370] ;  /* 0x0043700001137983 */ /* 0x000ea60000300800 */
[----:B------:R0:W-:Y:S01]  /*4f3a0*/  STS.U16 [R4+0x10f00], R16 ;  /* 0x010f001004007388 */ /* 0x0001e20000000400 */
[----:B------:R1:W-:Y:S02]  /*4f3b0*/  STS.U16 [R4+0x11700], R28 ;  /* 0x0117001c04007388 */ /* 0x0003e40000000400 */
[----:B------:R-:W-:Y:S02]  /*4f3c0*/  STS.U16 [R4+0x11f00], R29 ;  /* 0x011f001d04007388 */ /* 0x000fe40000000400 */
[----:B------:R1:W-:Y:S01]  /*4f3d0*/  STS.U16 [R4+0x12700], R15 ;  /* 0x0127000f04007388 */ /* 0x0003e20000000400 */
[----:B0-----:R-:W2:Y:S01]  /*4f3e0*/  LDL.LU R16, [R1+0x436c] ;  /* 0x00436c0001107983 */ /* 0x001ea20000300800 */
[----:B-1----:R-:W2:Y:S02]  /*4f3f0*/  LDL.LU R28, [R1+0x4368] ;  /* 0x00436800011c7983 */ /* 0x002ea40000300800 */
[----:B------:R-:W3:Y:S01]  /*4f400*/  LDL.LU R15, [R1+0x990] ;  /* 0x00099000010f7983 */ /* 0x000ee20000300800 */
[----:B------:R-:W-:Y:S01]  /*4f410*/  STS.U16 [R4+0x12f00], R25 ;  /* 0x012f001904007388 */ /* 0x000fe20000000400 */
[----:B------:R-:W-:Y:S02]  /*4f420*/  STS.U16 [R4+0x13700], R21 ;  /* 0x0137001504007388 */ /* 0x000fe40000000400 */
[----:B------:R-:W-:Y:S02]  /*4f430*/  STS.U16 [R4+0x13f00], R17 ;  /* 0x013f001104007388 */ /* 0x000fe40000000400 */
[----:B------:R-:W-:Y:S01]  /*4f440*/  STS.U16 [R4+0x14700], R18 ;  /* 0x0147001204007388 */ /* 0x000fe20000000400 */
[----:B------:R0:W-:Y:S04]  /*4f450*/  STS.U16 [R4+0x14f00], R0 ;  /* 0x014f000004007388 */ /* 0x0001e80000000400 */
[----:B0-----:R-:W3:Y:S01]  /*4f460*/  LDL R0, [R1+0x4b8] ;  /* 0x0004b80001007983 */ /* 0x001ee20000100800 */
        /* <DEDUP_REMOVED lines=11> */
[----:B------:R-:W-:Y:S04]  /*4f520*/  STS.U16 [R4+0x1af00], R11 ;  /* 0x01af000b04007388 */ /* 0x000fe80000000400 */
[----:B----4-:R0:W-:Y:S01]  /*4f530*/  STS.U16 [R4+0x1b700], R14 ;  /* 0x01b7000e04007388 */ /* 0x0101e20000000400 */
[----:B------:R-:W-:Y:S02]  /*4f540*/  STS.U16 [R4+0x1bf00], R12 ;  /* 0x01bf000c04007388 */ /* 0x000fe40000000400 */
[----:B------:R1:W-:Y:S02]  /*4f550*/  STS.U16 [R4+0x1c700], R13 ;  /* 0x01c7000d04007388 */ /* 0x0003e40000000400 */
[----:B------:R4:W-:Y:S01]  /*4f560*/  STS.U16 [R4+0x1cf00], R24 ;  /* 0x01cf001804007388 */ /* 0x0009e20000000400 */
[----:B--2---:R-:W-:Y:S01]  /*4f570*/  STS.U16 [R4+0x1d700], R28 ;  /* 0x01d7001c04007388 */ /* 0x004fe20000000400 */
[----:B------:R-:W-:Y:S02]  /*4f580*/  STS.U16 [R4+0x1df00], R16 ;  /* 0x01df001004007388 */ /* 0x000fe40000000400 */
[----:B------:R-:W-:Y:S02]  /*4f590*/  STS.U16 [R4+0x1e700], R19 ;  /* 0x01e7001304007388 */ /* 0x000fe40000000400 */
[----:B---3--:R-:W-:Y:S01]  /*4f5a0*/  STS.U16 [R4+0x1ef00], R23 ;  /* 0x01ef001704007388 */ /* 0x008fe20000000400 */
[----:B------:R-:W-:Y:S01]  /*4f5b0*/  STS.U16 [R4+0x1f700], R27 ;  /* 0x01f7001b04007388 */ /* 0x000fe20000000400 */
[----:B------:R-:W-:Y:S02]  /*4f5c0*/  STS.U16 [R4+0x1ff00], R15 ;  /* 0x01ff000f04007388 */ /* 0x000fe40000000400 */
[----:B------:R-:W-:Y:S06]  /*4f5d0*/  BAR.SYNC.DEFER_BLOCKING 0x0 ;  /* 0x0000000000007b1d */ /* 0x000fec0000010000 */
[----:B0-----:R-:W0:Y:S04]  /*4f5e0*/  S2R R14, SR_TID.X ;  /* 0x00000000000e7919 */ /* 0x001e280000002100 */
[----:B-1----:R-:W4:Y:S04]  /*4f5f0*/  S2R R13, SR_TID.X ;  /* 0x00000000000d7919 */ /* 0x002f280000002100 */
[----:B------:R-:W1:Y:S01]  /*4f600*/  LDSM.16.M88.4 R4, [R0] ;  /* 0x000000000004783b */ /* 0x000e620000000200 */
[----:B0-----:R-:W-:Y:S01]  /*4f610*/  LOP3.LUT R14, R14, 0x7, RZ, 0xc0, !PT ;  /* 0x000000070e0e7812 */ /* 0x001fe200078ec0ff */
[----:B----4-:R-:W-:-:S02]  /*4f620*/  IMAD.SHL.U32 R24, R13, 0x2, RZ ;  /* 0x000000020d187824 */ /* 0x010fc400078e00ff */
[----:B------:R-:W-:Y:S02]  /*4f630*/  LDSM.16.M88.4 R8, [R0+0x8000] ;  /* 0x008000000008783b */ /* 0x000fe40000000200 */
[----:B------:R-:W-:Y:S02]  /*4f640*/  IMAD R14, R14, 0x90, RZ ;  /* 0x000000900e0e7824 */ /* 0x000fe400078e02ff */
[----:B------:R-:W-:-:S03]  /*4f650*/  IMAD.SHL.U32 R3, R13, 0x40, RZ ;  /* 0x000000400d037824 */ /* 0x000fc600078e00ff */
[----:B------:R-:W-:Y:S02]  /*4f660*/  LOP3.LUT R2, R14, 0x10, R24, 0x78, !PT ;  /* 0x000000100e027812 */ /* 0x000fe400078e7818 */
[----:B------:R-:W0:Y:S04]  /*4f670*/  LDSM.16.M88.4 R12, [R0+0x6000] ;  /* 0x00600000000c783b */ /* 0x000e280000000200 */
[----:B------:R-:W-:Y:S01]  /*4f680*/  LDSM.16.M88.4 R24, [R0+0x2000] ;  /* 0x002000000018783b */ /* 0x000fe20000000200 */
[----:B------:R-:W-:-:S05]  /*4f690*/  LOP3.LUT R2, R2, 0x400, R3, 0xf8, !PT ;  /* 0x0000040002027812 */ /* 0x000fca00078ef803 */
[----:B------:R2:W-:Y:S04]  /*4f6a0*/  LDSM.16.MT88.4 R16, [R2+0x20000] ;  /* 0x020000000210783b */ /* 0x0005e80000004200 */
[----:B-1----:R-:W-:Y:S01]  /*4f6b0*/  STL.64 [R1+0x20], R4 ;  /* 0x0000200401007387 */ /* 0x002fe20000100a00 */
[----:B------:R-:W-:Y:S02]  /*4f6c0*/  IMAD.MOV.U32 R3, RZ, RZ, R4 ;  /* 0x000000ffff037224 */ /* 0x000fe400078e0004 */
[----:B------:R-:W-:Y:S02]  /*4f6d0*/  STL.64 [R1+0x28], R6 ;  /* 0x0000280601007387 */ /* 0x000fe40000100a00 */
[----:B--2---:R-:W-:Y:S02]  /*4f6e0*/  IMAD.MOV.U32 R2, RZ, RZ, R5 ;  /* 0x000000ffff027224 */ /* 0x004fe400078e0005 */
[----:B------:R-:W1:Y:S04]  /*4f6f0*/  LDSM.16.M88.4 R4, [R0+0x4000] ;  /* 0x004000000004783b */ /* 0x000e680000000200 */
[----:B0-----:R-:W-:Y:S04]  /*4f700*/  STL [R1+0x402c], R14 ;  /* 0x00402c0e01007387 */ /* 0x001fe80000100800 */
[----:B-1----:R-:W-:Y:S01]  /*4f710*/  STL.64 [R1], R4 ;  /* 0x0000000401007387 */ /* 0x002fe20000100a00 */
[----:B------:R-:W-:Y:S02]  /*4f720*/  STL.64 [R1+0x8], R6 ;  /* 0x0000080601007387 */ /* 0x000fe40000100a00 */
[----:B------:R-:W-:Y:S02]  /*4f730*/  STL.64 [R1+0x10], R24 ;  /* 0x0000101801007387 */ /* 0x000fe40000100a00 */
[----:B------:R-:W-:Y:S01]  /*4f740*/  STL.64 [R1+0x18], R26 ;  /* 0x0000181a01007387 */ /* 0x000fe20000100a00 */
[----:B------:R-:W-:Y:S01]  /*4f750*/  STL.64 [R1+0x4358], R24 ;  /* 0x0043581801007387 */ /* 0x000fe20000100a00 */
[----:B------:R-:W-:Y:S02]  /*4f760*/  STL [R1+0x4028], R15 ;  /* 0x0040280f01007387 */ /* 0x000fe40000100800 */
[----:B------:R0:W-:Y:S01]  /*4f770*/  STL.64 [R1+0x4348], R12 ;  /* 0x0043480c01007387 */ /* 0x0001e20000100a00 */
[----:B------:R-:W1:Y:S04]  /*4f780*/  LDSM.16.M88.4 R4, [R0+0xa000] ;  /* 0x00a000000004783b */ /* 0x000e680000000200 */
[----:B0-----:R-:W2:Y:S04]  /*4f790*/  LDL.64 R12, [R1] ;  /* 0x00000000010c7983 */ /* 0x001ea80000100a00 */
[----:B--2---:R-:W-:Y:S01]  /*4f7a0*/  STL.64 [R1+0x4360], R12 ;  /* 0x0043600c01007387 */ /* 0x004fe20000100a00 */
[----:B------:R-:W-:Y:S02]  /*4f7b0*/  STL [R1+0x4034], R10 ;  /* 0x0040340a01007387 */ /* 0x000fe40000100800 */
[----:B------:R-:W-:Y:S02]  /*4f7c0*/  STL [R1+0x4030], R11 ;  /* 0x0040300b01007387 */ /* 0x000fe40000100800 */
[----:B------:R-:W-:Y:S01]  /*4f7d0*/  STL.64 [R1+0x4340], R8 ;  /* 0x0043400801007387 */ /* 0x000fe20000100a00 */
[----:B-1----:R-:W-:Y:S01]  /*4f7e0*/  STL [R1+0x3f1c], R6 ;  /* 0x003f1c0601007387 */ /* 0x002fe20000100800 */
[----:B------:R-:W-:Y:S03]  /*4f7f0*/  STL [R1+0x3f18], R7 ;  /* 0x003f180701007387 */ /* 0x000fe60000100800 */
[----:B------:R-:W0:Y:S01]  /*4f800*/  LDSM.16.M88.4 R8, [R0+0xc000] ;  /* 0x00c000000008783b */ /* 0x000e220000000200 */
[----:B------:R-:W-:Y:S02]  /*4f810*/  STL.64 [R1+0x4350], R4 ;  /* 0x0043500401007387 */ /* 0x000fe40000100a00 */
[----:B------:R-:W1:Y:S01]  /*4f820*/  LDSM.16.M88.4 R4, [R0+0xe000] ;  /* 0x00e000000004783b */ /* 0x000e620000000200 */
[----:B------:R-:W2:Y:S04]  /*4f830*/  LDSM.16.M88.4 R12, [R0+0x10000] ;  /* 0x01000000000c783b */ /* 0x000ea80000000200 */
[----:B0-----:R-:W-:Y:S01]  /*4f840*/  STL.64 [R1+0x30], R8 ;  /* 0x0000300801007387 */ /* 0x001fe20000100a00 */
[----:B------:R-:W-:Y:S02]  /*4f850*/  STL.64 [R1+0x38], R10 ;  /* 0x0000380a01007387 */ /* 0x000fe40000100a00 */
[----:B------:R-:W0:Y:S04]  /*4f860*/  LDSM.16.M88.4 R8, [R0+0x12000] ;  /* 0x012000000008783b */ /* 0x000e280000000200 */
[----:B-1----:R-:W-:Y:S01]  /*4f870*/  STL.64 [R1+0xc0], R4 ;  /* 0x0000c00401007387 */ /* 0x002fe20000100a00 */
[----:B------:R-:W-:Y:S02]  /*4f880*/  STL.64 [R1+0xc8], R6 ;  /* 0x0000c80601007387 */ /* 0x000fe40000100a00 */
[----:B------:R-:W1:Y:S04]  /*4f890*/  LDSM.16.M88.4 R4, [R0+0x14000] ;  /* 0x014000000004783b */ /* 0x000e680000000200 */
[----:B--2---:R2:W-:Y:S02]  /*4f8a0*/  STL.64 [R1+0xb0], R12 ;  /* 0x0000b00c01007387 */ /* 0x0045e40000100a00 */
[----:B------:R3:W-:Y:S01]  /*4f8b0*/  STL.64 [R1+0xb8], R14 ;  /* 0x0000b80e01007387 */ /* 0x0007e20000100a00 */
[----:B--2---:R-:W2:Y:S04]  /*4f8c0*/  LDL.LU.64 R12, [R1+0x7a0] ;  /* 0x0007a000010c7983 */ /* 0x004ea80000300a00 */
[----:B0-----:R-:W-:Y:S01]  /*4f8d0*/  STL.64 [R1+0xa0], R8 ;  /* 0x0000a00801007387 */ /* 0x001fe20000100a00 */
[----:B------:R-:W-:Y:S02]  /*4f8e0*/  STL.64 [R1+0xa8], R10 ;  /* 0x0000a80a01007387 */ /* 0x000fe40000100a00 */
[----:B-1----:R-:W-:Y:S02]  /*4f8f0*/  STL.64 [R1+0x90], R4 ;  /* 0x0000900401007387 */ /* 0x002fe40000100a00 */
[----:B------:R-:W-:Y:S01]  /*4f900*/  STL.64 [R1+0x98], R6 ;  /* 0x0000980601007387 */ /* 0x000fe20000100a00 */
[----:B---3--:R-:W2:Y:S04]  /*4f910*/  LDL.LU.64 R14, [R1+0x7a8] ;  /* 0x0007a800010e7983 */ /* 0x008ea80000300a00 */
[----:B------:R-:W0:Y:S04]  /*4f920*/  LDSM.16.M88.4 R8, [R0+0x16000] ;  /* 0x016000000008783b */ /* 0x000e280000000200 */
[----:B------:R-:W1:Y:S04]  /*4f930*/  LDSM.16.M88.4 R4, [R0+0x18000] ;  /* 0x018000000004783b */ /* 0x000e680000000200 */
[----:B------:R-:W3:Y:S04]  /*4f940*/  S2R R22, SR_TID.X ;  /* 0x0000000000167919 */ /* 0x000ee80000002100 */
[----:B------:R-:W4:Y:S01]  /*4f950*/  S2R R20, SR_TID.X ;  /* 0x0000000000147919 */ /* 0x000f220000002100 */
[----:B------:R-:W-:-:S02]  /*4f960*/  IMAD.MOV.U32 R24, RZ, RZ, R3 ;  /* 0x000000ffff187224 */ /* 0x000fc400078e0003 */
[----:B------:R-:W-:Y:S01]  /*4f970*/  IMAD.MOV.U32 R25, RZ, RZ, R2 ;  /* 0x000000ffff197224 */ /* 0x000fe200078e0002 */
[----:B0-----:R-:W-:Y:S01]  /*4f980*/  STL.64 [R1+0x80], R8 ;  /* 0x0000800801007387 */ /* 0x001fe20000100a00 */
[----:B------:R-:W-:Y:S02]  /*4f990*/  STL.64 [R1+0x88], R10 ;  /* 0x0000880a01007387 */ /* 0x000fe40000100a00 */
[----:B------:R-:W0:Y:S01]  /*4f9a0*/  LDSM.16.M88.4 R8, [R0+0x1a000] ;  /* 0x01a000000008783b */ /* 0x000e220000000200 */
[----:B---3--:R-:W-:-:S03]  /*4f9b0*/  LOP3.LUT R22, R22, 0x7, RZ, 0xc0, !PT ;  /* 0x0000000716167812 */ /* 0x008fc600078ec0ff */
[----:B----4-:R-:W-:Y:S02]  /*4f9c0*/  IMAD.SHL.U32 R3, R20, 0x2, RZ ;  /* 0x0000000214037824 */ /* 0x010fe400078e00ff */
[----:B------:R-:W-:Y:S02]  /*4f9d0*/  IMAD R22, R22, 0x90, RZ ;  /* 0x0000009016167824 */ /* 0x000fe400078e02ff */
[----:B------:R-:W-:Y:S01]  /*4f9e0*/  IMAD.SHL.U32 R20, R20, 0x40, RZ ;  /* 0x0000004014147824 */ /* 0x000fe200078e00ff */
[----:B-1----:R-:W-:Y:S02]  /*4f9f0*/  STL.64 [R1+0x70], R4 ;  /* 0x0000700401007387 */ /* 0x002fe40000100a00 */
[----:B------:R-:W-:Y:S02]  /*4fa00*/  LOP3.LUT R2, R22, 0x10, R3, 0x78, !PT ;  /* 0x0000001016027812 */ /* 0x000fe400078e7803 */
[----:B------:R-:W-:Y:S02]  /*4fa10*/  STL.64 [R1+0x78], R6 ;  /* 0x0000780601007387 */ /* 0x000fe40000100a00 */
[----:B------:R-:W1:Y:S01]  /*4fa20*/  LDSM.16.M88.4 R4, [R0+0x1c000] ;  /* 0x01c000000004783b */ /* 0x000e620000000200 */
[----:B------:R-:W-:-:S04]  /*4fa30*/  LOP3.LUT R2, R2, 0x400, R20, 0xf8, !PT ;  /* 0x0000040002027812 */ /* 0x000fc800078ef814 */
[----:B------:R-:W-:-:S05]  /*4fa40*/  LOP3.LUT R2, R2, 0x20, RZ, 0x3c, !PT ;  /* 0x0000002002027812 */ /* 0x000fca00078e3cff */
[----:B------:R-:W-:Y:S04]  /*4fa50*/  LDSM.16.MT88.4 R20, [R2+0x20000] ;  /* 0x020000000214783b */ /* 0x000fe80000004200 */
[----:B0-----:R-:W-:Y:S01]  /*4fa60*/  STL.64 [R1+0x60], R8 ;  /* 0x0000600801007387 */ /* 0x001fe20000100a00 */
[----:B------:R-:W-:Y:S02]  /*4fa70*/  STL.64 [R1+0x68], R10 ;  /* 0x0000680a01007387 */ /* 0x000fe40000100a00 */
[----:B------:R-:W0:Y:S01]  /*4fa80*/  LDSM.16.M88.4 R8, [R0+0x1e000] ;  /* 0x01e000000008783b */ /* 0x000e220000000200 */
[----:B-1----:R1:W-:Y:S03]  /*4fa90*/  STL.64 [R1+0x50], R4 ;  /* 0x0000500401007387 */ /* 0x0023e60000100a00 */
[----:B------:R3:W-:Y:S01]  /*4faa0*/  STL.64 [R1+0x58], R6 ;  /* 0x0000580601007387 */ /* 0x0007e20000100a00 */
[----:B-1----:R-:W4:Y:S01]  /*4fab0*/  LDL.LU.64 R4, [R1+0x780] ;  /* 0x0007800001047983 */ /* 0x002f220000300a00 */
[----:B---3--:R-:W4:Y:S03]  /*4fac0*/  LDL.LU.64 R6, [R1+0x788] ;  /* 0x0007880001067983 */ /* 0x008f260000300a00 */
[----:B0-----:R0:W-:Y:S01]  /*4fad0*/  STL.64 [R1+0x40], R8 ;  /* 0x0000400801007387 */ /* 0x0011e20000100a00 */
[----:B------:R1:W-:Y:S02]  /*4fae0*/  STL.64 [R1+0x48], R10 ;  /* 0x0000480a01007387 */ /* 0x0003e40000100a00 */
[----:B------:R-:W-:-:S02]  /*4faf0*/  IMAD.MOV.U32 R3, RZ, RZ, R9 ;  /* 0x000000ffff037224 */ /* 0x000fc400078e0009 */
[----:B------:R-:W-:Y:S01]  /*4fb00*/  STL [R1+0x3230], R0 ;  /* 0x0032300001007387 */ /* 0x000fe20000100800 */
[----:B0-----:R-:W3:Y:S01]  /*4fb10*/  LDL.LU.64 R8, [R1+0x770] ;  /* 0x0007700001087983 */ /* 0x001ee20000300a00 */
[----:B-1----:R-:W3:Y:S02]  /*4fb20*/  LDL.LU.64 R10, [R1+0x778] ;  /* 0x00077800010a7983 */ /* 0x002ee40000300a00 */
[----:B------:R-:W-:Y:S02]  /*4fb30*/  STL.64 [R1+0x42c8], R22 ;  /* 0x0042c81601007387 */ /* 0x000fe40000100a00 */
[----:B------:R0:W-:Y:S02]  /*4fb40*/  STL.64 [R1+0x42c0], R20 ;  /* 0x0042c01401007387 */ /* 0x0001e40000100a00 */
[----:B0-----:R-:W3:Y:S01]  /*4fb50*/  LDL.LU.64 R20, [R1+0x790] ;  /* 0x0007900001147983 */ /* 0x001ee20000300a00 */
[----:B------:R-:W3:Y:S01]  /*4fb60*/  LDL.LU.64 R22, [R1+0x798] ;  /* 0x0007980001167983 */ /* 0x000ee20000300a00 */
[C---:B--2---:R-:W-:Y:S02]  /*4fb70*/  HMMA.16816.F32.BF16 R24, R16.reuse, R24, R12 ;  /* 0x000000181018723c */ /* 0x044fe4000004180c */
[----:B------:R-:W4:Y:S11]  /*4fb80*/  LDL.LU.64 R12, [R1+0x4360] ;  /* 0x00436000010c7983 */ /* 0x000f360000300a00 */
[----:B------:R-:W-:Y:S10]  /*4fb90*/  @!UPT UIADD3 URZ, URZ, URZ, URZ ;  /* 0x0000003f3f3ff290 */ /* 0x000ff4000fffe03f */
[----:B------:R0:W-:Y:S01]  /*4fba0*/  STL.64 [R1+0x2b0], R24 ;  /* 0x0002b01801007387 */ /* 0x0001e20000100a00 */
[----:B------:R-:W-:Y:S03]  /*4fbb0*/  STL.64 [R1+0x2b8], R26 ;  /* 0x0002b81a01007387 */ /* 0x000fe60000100a00 */
[----:B0-----:R-:W3:Y:S01]  /*4fbc0*/  LDL.LU.64 R24, [R1+0x4358] ;  /* 0x0043580001187983 */ /* 0x001ee20000300a00 */
[C---:B----4-:R-:W-:Y:S08]  /*4fbd0*/  HMMA.16816.F32.BF16 R4, R16.reuse, R12, R4 ;  /* 0x0000000c1004723c */ /* 0x050ff00000041804 */
[----:B---3--:R-:W-:Y:S11]  /*4fbe0*/  HMMA.16816.F32.BF16 R20, R16, R24, R20 ;  /* 0x000000181014723c */ /* 0x008ff60000041814 */
[----:B------:R-:W-:Y:S11]  /*4fbf0*/  @!UPT UIADD3 URZ, URZ, URZ, URZ ;  /* 0x0000003f3f3ff290 */ /* 0x000ff6000fffe03f */
[----:B------:R-:W-:Y:S01]  /*4fc00*/  @!UPT UIADD3 URZ, URZ, URZ, URZ ;  /* 0x0000003f3f3ff290 */ /* 0x000fe2000fffe03f */
[----:B------:R-:W-:Y:S01]  /*4fc10*/  STL.64 [R1+0x2a0], R20 ;  /* 0x0002a01401007387 */ /* 0x000fe20000100a00 */
[----:B------:R0:W-:Y:S02]  /*4fc20*/  STL.64 [R1+0x2a8], R22 ;  /* 0x0002a81601007387 */ /* 0x0001e40000100a00 */
[----:B0-----:R-:W-:Y:S02]  /*4fc30*/  IMAD.MOV.U32 R23, RZ, RZ, R24 ;  /* 0x000000ffff177224 */ /* 0x001fe400078e0018 */
[----:B------:R-:W-:Y:S02]  /*4fc40*/  IMAD.MOV.U32 R22, RZ, RZ, R25 ;  /* 0x000000ffff167224 */ /* 0x000fe400078e0019 */
[----:B------:R-:W2:Y:S01]  /*4fc50*/  LDL.LU.64 R24, [R1+0x750] ;  /* 0x0007500001187983 */ /* 0x000ea20000300a00 */
[----:B------:R-:W2:Y:S02]  /*4fc60*/  LDL.LU.64 R26, [R1+0x758] ;  /* 0x00075800011a7983 */ /* 0x000ea40000300a00 */
[----:B------:R0:W-:Y:S02]  /*4fc70*/  STL.64 [R1+0x290], R4 ;  /* 0x0002900401007387 */ /* 0x0001e40000100a00 */
[----:B------:R-:W-:Y:S02]  /*4fc80*/  STL.64 [R1+0x298], R6 ;  /* 0x0002980601007387 */ /* 0x000fe40000100a00 */
[----:B------:R-:W-:-:S02]  /*4fc90*/  IMAD.MOV.U32 R21, RZ, RZ, R12 ;  /* 0x000000ffff157224 */ /* 0x000fc400078e000c */
[----:B------:R-:W-:Y:S01]  /*4fca0*/  IMAD.MOV.U32 R20, RZ, RZ, R13 ;  /* 0x000000ffff147224 */ /* 0x000fe200078e000d */
[----:B0-----:R-:W2:Y:S01]  /*4fcb0*/  LDL.LU.64 R4, [R1+0x4350] ;  /* 0x0043500001047983 */ /* 0x001ea20000300a00 */
[----:B------:R-:W3:Y:S02]  /*4fcc0*/  LDL.LU.64 R12, [R1+0x4348] ;  /* 0x00434800010c7983 */ /* 0x000ee40000300a00 */
[----:B------:R-:W-:Y:S02]  /*4fcd0*/  STL.64 [R1+0x4300], R22 ;  /* 0x0043001601007387 */ /* 0x000fe40000100a00 */
[----:B------:R0:W-:Y:S02]  /*4fce0*/  STL.64 [R1+0x42f8], R20 ;  /* 0x0042f81401007387 */ /* 0x0001e40000100a00 */
[----:B0-----:R-:W4:Y:S01]  /*4fcf0*/  LDL.64 R20, [R1+0x30] ;  /* 0x0000300001147983 */ /* 0x001f220000100a00 */
[C---:B---3--:R-:W-:Y:S11]  /*4fd00*/  HMMA.16816.F32.BF16 R8, R16.reuse, R12, R8 ;  /* 0x0000000c1008723c */ /* 0x048ff60000041808 */
[----:B------:R-:W-:Y:S11]  /*4fd10*/  @!UPT UIADD3 URZ, URZ, URZ, URZ ;  /* 0x0000003f3f3ff290 */ /* 0x000ff6000fffe03f */
[----:B------:R-:W-:Y:S01]  /*4fd20*/  @!UPT UIADD3 URZ, URZ, URZ, URZ ;  /* 0x0000003f3f3ff290 */ /* 0x000fe2000fffe03f */
[----:B------:R0:W-:Y:S01]  /*4fd30*/  STL.64 [R1+0x280], R8 ;  /* 0x0002800801007387 */ /* 0x0001e20000100a00 */
[----:B------:R-:W-:Y:S03]  /*4fd40*/  STL.64 [R1+0x288], R10 ;  /* 0x0002880a01007387 */ /* 0x000fe60000100a00 */
[----:B0-----:R-:W3:Y:S01]  /*4fd50*/  LDL.LU.64 R8, [R1+0x4340] ;  /* 0x0043400001087983 */ /* 0x001ee20000300a00 */
[----:B------:R0:W-:Y:S03]  /*4fd60*/  STL.64 [R1+0x4310], R12 ;  /* 0x0043100c01007387 */ /* 0x0001e60000100a00 */
[----:B0-----:R-:W3:Y:S01]  /*4fd70*/  LDL.LU.64 R12, [R1+0x760] ;  /* 0x00076000010c7983 */ /* 0x001ee20000300a00 */
[----:B------:R-:W3:Y:S03]  /*4fd80*/  LDL.LU.64 R14, [R1+0x768] ;  /* 0x00076800010e7983 */ /* 0x000ee60000300a00 */
[----:B------:R-:W0:Y:S04]  /*4fd90*/  S2R R2, SR_TID.X ;  /* 0x0000000000027919 */ /* 0x000e280000002100 */
[----:B------:R-:W1:Y:S01]  /*4fda0*/  S2R R29, SR_TID.X ;  /* 0x00000000001d7919 */ /* 0x000e620000002100 */
[C---:B---3--:R-:W-:Y:S03]  /*4fdb0*/  HMMA.16816.F32.BF16 R12, R16.reuse, R8, R12 ;  /* 0x00000008100c723c */ /* 0x048fe6000004180c */
[----:B------:R-:W-:Y:S11]  /*4fdc0*/  STL.64 [R1+0x4320], R8 ;  /* 0x0043200801007387 */ /* 0x000ff60000100a00 */
[----:B------:R-:W-:Y:S09]  /*4fdd0*/  @!UPT UIADD3 URZ, URZ, URZ, URZ ;  /* 0x0000003f3f3ff290 */ /* 0x000ff2000fffe03f */
[----:B------:R-:W-:Y:S01]  /*4fde0*/  STL.64 [R1+0x270], R12 ;  /* 0x0002700c01007387 */ /* 0x000fe20000100a00 */
[----:B------:R2:W-:Y:S02]  /*4fdf0*/  STL.64 [R1+0x278], R14 ;  /* 0x0002780e01007387 */ /* 0x0005e40000100a00 */
[----:B--2---:R-:W-:Y:S11]  /*4fe00*/  HMMA.16816.F32.BF16 R12, R16, R4, R24 ;  /* 0x00000004100c723c */ /* 0x004ff60000041818 */
[----:B------:R-:W-:Y:S11]  /*4fe10*/  @!UPT UIADD3 URZ, URZ, URZ, URZ ;  /* 0x0000003f3f3ff290 */ /* 0x000ff6000fffe03f */
[----:B------:R-:W-:Y:S01]  /*4fe20*/  @!UPT UIADD3 URZ, URZ, URZ, URZ ;  /* 0x0000003f3f3ff290 */ /* 0x000fe2000fffe03f */
[----:B------:R2:W-:Y:S01]  /*4fe30*/  STL.64 [R1+0x268], R14 ;  /* 0x0002680e01007387 */ /* 0x0005e20000100a00 */
[----:B------:R-:W-:Y:S02]  /*4fe40*/  IMAD.MOV.U32 R6, RZ, RZ, R12 ;  /* 0x000000ffff067224 */ /* 0x000fe400078e000c */
[----:B------:R-:W-:Y:S02]  /*4fe50*/  IMAD.MOV.U32 R7, RZ, RZ, R13 ;  /* 0x000000ffff077224 */ /* 0x000fe400078e000d */
[----:B------:R-:W4:Y:S04]  /*4fe60*/  LDL.LU.64 R12, [R1+0x7c0] ;  /* 0x0007c000010c7983 */ /* 0x000f280000300a00 */
[----:B--2---:R-:W4:Y:S01]  /*4fe70*/  LDL.LU.64 R14, [R1+0x7c8] ;  /* 0x0007c800010e7983 */ /* 0x004f220000300a00 */
[----:B------:R-:W2:Y:S02]  /*4fe80*/  LDL.LU.64 R8, [R1+0x610] ;  /* 0x0006100001087983 */ /* 0x000ea40000300a00 */
[----:B------:R-:W3:Y:S01]  /*4fe90*/  LDL.LU.64 R10, [R1+0x618] ;  /* 0x00061800010a7983 */ /* 0x000ee20000300a00 */
[----:B0-----:R-:W-:Y:S01]  /*4fea0*/  LOP3.LUT R2, R2, 0x7, RZ, 0xc0, !PT ;  /* 0x0000000702027812 */ /* 0x001fe200078ec0ff */
[----:B-1----:R-:W-:-:S04]  /*4feb0*/  IMAD.SHL.U32 R28, R29, 0x2, RZ ;  /* 0x000000021d1c7824 */ /* 0x002fc800078e00ff */
[----:B------:R-:W-:Y:S02]  /*4fec0*/  IMAD R2, R2, 0x90, RZ ;  /* 0x0000009002027824 */ /* 0x000fe400078e02ff */
[----:B------:R-:W-:-:S03]  /*4fed0*/  IMAD.SHL.U32 R29, R29, 0x40, RZ ;  /* 0x000000401d1d7824 */ /* 0x000fc600078e00ff */
[----:B------:R-:W-:-:S04]  /*4fee0*/  LOP3.LUT R28, R2, 0x10, R28, 0x78, !PT ;  /* 0x00000010021c7812 */ /* 0x000fc800078e781c */
[----:B------:R-:W-:-:S04]  /*4fef0*/  LOP3.LUT R28, R28, 0x400, R29, 0xf8, !PT ;  /* 0x000004001c1c7812 */ /* 0x000fc800078ef81d */
[----:B------:R-:W-:-:S05]  /*4ff00*/  LOP3.LUT R28, R28, 0x40, RZ, 0x3c, !PT ;  /* 0x000000401c1c7812 */ /* 0x000fca00078e3cff */
[----:B------:R-:W0:Y:S04]  /*4ff10*/  LDSM.16.MT88.4 R24, [R28+0x20000] ;  /* 0x020000001c18783b */ /* 0x000e280000004200 */
[----:B---3--:R-:W-:Y:S01]  /*4ff20*/  STL.64 [R1+0x4330], R10 ;  /* 0x0043300a01007387 */ /* 0x008fe20000100a00 */
[----:B--2---:R1:W-:Y:S03]  /*4ff30*/  STL.64 [R1+0x4328], R8 ;  /* 0x0043280801007387 */ /* 0x0043e60000100a00 */
[----:B-1----:R-:W2:Y:S01]  /*4ff40*/  LDL.64 R8, [R1+0xc0] ;  /* 0x0000c00001087983 */ /* 0x002ea20000100a00 */
[----:B------:R-:W-:Y:S02]  /*4ff50*/  STL [R1+0x3f94], R7 ;  /* 0x003f940701007387 */ /* 0x000fe40000100800 */
[----:B------:R-:W-:Y:S02]  /*4ff60*/  STL [R1+0x3f90], R6 ;  /* 0x003f900601007387 */ /* 0x000fe40000100800 */
[----:B0-----:R-:W-:Y:S01]  /*4ff70*/  STL.64 [R1+0x4180], R26 ;  /* 0x0041801a01007387 */ /* 0x001fe20000100a00 */
[----:B------:R0:W-:Y:S04]  /*4ff80*/  STL.64 [R1+0x4178], R24 ;  /* 0x0041781801007387 */ /* 0x0001e80000100a00 */
[----:B0-----:R-:W3:Y:S04]  /*4ff90*/  LDL.LU.64 R24, [R1+0x50] ;  /* 0x0000500001187983 */ /* 0x001ee80000300a00 */
[----:B---3--:R0:W-:Y:S04]  /*4ffa0*/  STL.64 [R1+0x4308], R24 ;  /* 0x0043081801007387 */ /* 0x0081e80000100a00 */
[----:B0-----:R-:W3:Y:S04]  /*4ffb0*/  LDL.64 R24, [R1+0xa0] ;  /* 0x0000a00001187983 */ /* 0x001ee80000100a00 */
[----:B---3--:R0:W-:Y:S04]  /*4ffc0*/  STL.64 [R1+0x4318], R24 ;  /* 0x0043181801007387 */ /* 0x0081e80000100a00 */
[----:B0-----:R-:W3:Y:S01]  /*4ffd0*/  LDL.64 R24, [R1+0xb0] ;  /* 0x0000b00001187983 */ /* 0x001ee20000100a00 */
[----:B----4-:R-:W-:Y:S03]  /*4ffe0*/  HMMA.16816.F32.BF16 R12, R16, R20, R12 ;  /* 0x00000014100c723c */ /* 0x010fe6000004180c */
[----:B---3--:R0:W-:Y:S04]  /*4fff0*/  STL.64 [R1+0x4338], R24 ;  /* 0x0043381801007387 */ /* 0x0081e80000100a00 */
[----:B0-----:R-:W3:Y:S01]  /*50000*/  LDL.LU.64 R24, [R1+0x7b0] ;  /* 0x0007b00001187983 */ /* 0x001ee20000300a00 */
[----:B------:R-:W3:Y:S02]  /*50010*/  LDL.LU.64 R26, [R1+0x7b8] ;  /* 0x0007b800011a7983 */ /* 0x000ee40000300a00 */
[----:B------:R-:W-:Y:S02]  /*50020*/  STL [R1+0x3f0c], R28 ;  /* 0x003f0c1c01007387 */ /* 0x000fe40000100800 */
[----:B------:R-:W-:-:S11]  /*50030*/  IMAD.MOV.U32 R7, RZ, RZ, R20 ;  /* 0x000000ffff077224 */ /* 0x000fd600078e0014 */
[----:B------:R0:W-:Y:S01]  /*50040*/  STL.64 [R1+0x250], R12 ;  /* 0x0002500c01007387 */ /* 0x0001e20000100a00 */
[----:B------:R-:W-:Y:S02]  /*50050*/  IMAD.MOV.U32 R2, RZ, RZ, R14 ;  /* 0x000000ffff027224 */ /* 0x000fe400078e000e */
[----:B------:R-:W-:Y:S02]  /*50060*/  IMAD.MOV.U32 R0, RZ, RZ, R15 ;  /* 0x000000ffff007224 */ /* 0x000fe400078e000f */
[----:B------:R-:W-:Y:S01]  /*50070*/  IMAD.MOV.U32 R6, RZ, RZ, R21 ;  /* 0x000000ffff067224 */ /* 0x000fe200078e0015 */
[----:B0-----:R-:W4:Y:S01]  /*50080*/  LDL.LU.64 R12, [R1+0x600] ;  /* 0x00060000010c7983 */ /* 0x001f220000300a00 */
[----:B------:R-:W4:Y:S02]  /*50090*/  LDL.LU.64 R14, [R1+0x608] ;  /* 0x00060800010e7983 */ /* 0x000f240000300a00 */
[----:B------:R-:W4:Y:S02]  /*500a0*/  LDL.LU.64 R20, [R1+0x5f0] ;  /* 0x0005f00001147983 */ /* 0x000f240000300a00 */
[----:B------:R-:W4:Y:S01]  /*500b0*/  LDL.LU.64 R22, [R1+0x5f8] ;  /* 0x0005f80001167983 */ /* 0x000f220000300a00 */
[----:B------:R-:W-:Y:S01]  /*500c0*/  STL [R1+0x4248], R7 ;  /* 0x0042480701007387 */ /* 0x000fe20000100800 */
[----:B------:R2:W-:Y:S02]  /*500d0*/  STL [R1+0x403c], R0 ;  /* 0x00403c0001007387 */ /* 0x0005e40000100800 */
[----:B------:R0:W-:Y:S02]  /*500e0*/  STL [R1+0x4038], R2 ;  /* 0x0040380201007387 */ /* 0x0001e40000100800 */
[----:B--2---:R-:W-:-:S02]  /*500f0*/  IMAD.MOV.U32 R0, RZ, RZ, R9 ;  /* 0x000000ffff007224 */ /* 0x004fc400078e0009 */
[----:B0-----:R-:W-:Y:S01]  /*50100*/  IMAD.MOV.U32 R2, RZ, RZ, R8 ;  /* 0x000000ffff027224 */ /* 0x001fe200078e0008 */
[C---:B---3--:R-:W-:Y:S11]  /*50110*/  HMMA.16816.F32.BF16 R24, R16.reuse, R8, R24 ;  /* 0x000000081018723c */ /* 0x048ff60000041818 */
[----:B------:R-:W-:Y:S11]  /*50120*/  @!UPT UIADD3 URZ, URZ, URZ, URZ ;  /* 0x0000003f3f3ff290 */ /* 0x000ff6000fffe03f */
[----:B------:R-:W-:Y:S01]  /*50130*/  @!UPT UIADD3 URZ, URZ, URZ, URZ ;  /* 0x0000003f3f3ff290 */ /* 0x000fe2000fffe03f */
[----:B------:R0:W-:Y:S01]  /*50140*/  STL.64 [R1+0x420], R24 ;  /* 0x0004201801007387 */ /* 0x0001e20000100a00 */
[----:B------:R-:W-:Y:S03]  /*50150*/  STL.64 [R1+0x428], R26 ;  /* 0x0004281a01007387 */ /* 0x000fe60000100a00 */
[----:B0-----:R-:W2:Y:S01]  /*50160*/  LDL.LU.64 R24, [R1+0x4338] ;  /* 0x0043380001187983 */ /* 0x001ea20000300a00 */
[----:B------:R-:W2:Y:S02]  /*50170*/  LDL.LU.64 R10, [R1+0x4330] ;  /* 0x00433000010a7983 */ /* 0x000ea40000300a00 */
[----:B------:R-:W2:Y:S02]  /*50180*/  LDL.LU.64 R8, [R1+0x4328] ;  /* 0x0043280001087983 */ /* 0x000ea40000300a00 */
[----:B------:R-:W-:Y:S01]  /*50190*/  STL [R1+0x4260], R2 ;  /* 0x0042600201007387 */ /* 0x000fe20000100800 */
[C---:B--2---:R-:W-:Y:S11]  /*501a0*/  HMMA.16816.F32.BF16 R8, R16.reuse, R24, R8 ;  /* 0x000000181008723c */ /* 0x044ff60000041808 */
[----:B------:R-:W-:Y:S11]  /*501b0*/  @!UPT UIADD3 URZ, URZ, URZ, URZ ;  /* 0x0000003f3f3ff290 */ /* 0x000ff6000fffe03f */
[----:B------:R-:W-:Y:S01]  /*501c0*/  @!UPT UIADD3 URZ, URZ, URZ, URZ ;  /* 0x0000003f3f3ff290 */ /* 0x000fe2000fffe03f */
[----:B------:R0:W-:Y:S01]  /*501d0*/  STL.64 [R1+0x410], R8 ;  /* 0x0004100801007387 */ /* 0x0001e20000100a00 */
[----:B------:R1:W-:Y:S03]  /*501e0*/  STL.64 [R1+0x418], R10 ;  /* 0x0004180a01007387 */ /* 0x0003e60000100a00 */
[----:B0-----:R-:W2:Y:S01]  /*501f0*/  LDL.LU.64 R8, [R1+0x4320] ;  /* 0x0043200001087983 */ /* 0x001ea20000300a00 */
[----:B-1----:R-:W-:Y:S02]  /*50200*/  IMAD.MOV.U32 R11, RZ, RZ, R24 ;  /* 0x000000ffff0b7224 */ /* 0x002fe400078e0018 */
[----:B------:R-:W-:Y:S02]  /*50210*/  IMAD.MOV.U32 R10, RZ, RZ, R25 ;  /* 0x000000ffff0a7224 */ /* 0x000fe400078e0019 */
[----:B------:R-:W4:Y:S03]  /*50220*/  LDL.LU.64 R24, [R1+0x4318] ;  /* 0x0043180001187983 */ /* 0x000f260000300a00 */
[----:B------:R-:W-:Y:S01]  /*50230*/  STL.64 [R1+0x4270], R10 ;  /* 0x0042700a01007387 */ /* 0x000fe20000100a00 */
[C---:B----4-:R-:W-:Y:S01]  /*50240*/  HMMA.16816.F32.BF16 R12, R16.reuse, R24, R12 ;  /* 0x00000018100c723c */ /* 0x050fe2000004180c */
[----:B--2---:R0:W-:Y:S04]  /*50250*/  STL.64 [R1+0x4268], R8 ;  /* 0x0042680801007387 */ /* 0x0041e80000100a00 */
[----:B0-----:R-:W2:Y:S11]  /*50260*/  LDL.64 R8, [R1+0x80] ;  /* 0x0000800001087983 */ /* 0x001eb60000100a00 */
[----:B------:R-:W-:Y:S07]  /*50270*/  @!UPT UIADD3 URZ, URZ, URZ, URZ ;  /* 0x0000003f3f3ff290 */ /* 0x000fee000fffe03f */
[----:B------:R0:W-:Y:S01]  /*50280*/  STL.64 [R1+0x400], R12 ;  /* 0x0004000c01007387 */ /* 0x0001e20000100a00 */
[----:B------:R1:W-:Y:S03]  /*50290*/  STL.64 [R1+0x408], R14 ;  /* 0x0004080e01007387 */ /* 0x0003e60000100a00 */
[----:B0-----:R-:W3:Y:S01]  /*502a0*/  LDL.LU.64 R12, [R1+0x4310] ;  /* 0x00431000010c7983 */ /* 0x001ee20000300a00 */
[----:B-1----:R-:W-:Y:S02]  /*502b0*/  IMAD.MOV.U32 R15, RZ, RZ, R24 ;  /* 0x000000ffff0f7224 */ /* 0x002fe400078e0018 */
[----:B------:R-:W-:Y:S02]  /*502c0*/  IMAD.MOV.U32 R14, RZ, RZ, R25 ;  /* 0x000000ffff0e7224 */ /* 0x000fe400078e0019 */
[----:B------:R-:W4:Y:S03]  /*502d0*/  LDL.LU.64 R24, [R1+0x4308] ;  /* 0x0043080001187983 */ /* 0x000f260000300a00 */
[----:B------:R-:W-:Y:S01]  /*502e0*/  STL.64 [R1+0x4280], R14 ;  /* 0x0042800e01007387 */ /* 0x000fe20000100a00 */
[----:B---3--:R0:W-:Y:S04]  /*502f0*/  STL.64 [R1+0x4278], R12 ;  /* 0x0042780c01007387 */ /* 0x0081e80000100a00 */
[----:B0-----:R-:W3:Y:S02]  /*50300*/  LDL.64 R12, [R1+0x90] ;  /* 0x00009000010c7983 */ /* 0x001ee40000100a00 */
[----:B---3--:R-:W-:Y:S01]  /*50310*/  HMMA.16816.F32.BF16 R20, R16, R12, R20 ;  /* 0x0000000c1014723c */ /* 0x008fe20000041814 */
[----:B------:R-:W-:Y:S11]  /*50320*/  IMAD.MOV.U32 R7, RZ, RZ, R12 ;  /* 0x000000ffff077224 */ /* 0x000ff600078e000c */
[----:B------:R-:W-:Y:S11]  /*50330*/  @!UPT UIADD3 URZ, URZ, URZ, URZ ;  /* 0x0000003f3f3ff290 */ /* 0x000ff6000fffe03f */
[----:B------:R-:W-:Y:S01]  /*50340*/  STL.64 [R1+0x3f0], R20 ;  /* 0x0003f01401007387 */ /* 0x000fe20000100a00 */
[----:B------:R0:W-:Y:S03]  /*50350*/  STL.64 [R1+0x3f8], R22 ;  /* 0x0003f81601007387 */ /* 0x0001e60000100a00 */
[----:B0-----:R-:W3:Y:S01]  /*50360*/  LDL.LU.64 R22, [R1+0x4300] ;  /* 0x0043000001167983 */ /* 0x001ee20000300a00 */
[----:B------:R-:W3:Y:S02]  /*50370*/  LDL.LU.64 R20, [R1+0x42f8] ;  /* 0x0042f80001147983 */ /* 0x000ee40000300a00 */
[----:B------:R-:W-:Y:S02]  /*50380*/  STL.64 [R1+0x4258], R6 ;  /* 0x0042580601007387 */ /* 0x000fe40000100a00 */
[----:B------:R0:W-:Y:S02]  /*50390*/  STL.64 [R1+0x4250], R4 ;  /* 0x0042500401007387 */ /* 0x0001e40000100a00 */
[----:B0-----:R-:W3:Y:S01]  /*503a0*/  LDL.LU.64 R4, [R1+0x370] ;  /* 0x0003700001047983 */ /* 0x001ee20000300a00 */
[----:B------:R-:W3:Y:S02]  /*503b0*/  LDL.LU.64 R6, [R1+0x378] ;  /* 0x0003780001067983 */ /* 0x000ee40000300a00 */
[----:B------:R-:W-:-:S02]  /*503c0*/  IMAD.MOV.U32 R26, RZ, RZ, R13 ;  /* 0x000000ffff1a7224 */ /* 0x000fc400078e000d */
[----:B--2---:R-:W-:Y:S01]  /*503d0*/  IMAD.MOV.U32 R27, RZ, RZ, R8 ;  /* 0x000000ffff1b7224 */ /* 0x004fe200078e0008 */
[----:B---3--:R-:W-:Y:S11]  /*503e0*/  HMMA.16816.F32.BF16 R4, R16, R8, R4 ;  /* 0x000000081004723c */ /* 0x008ff60000041804 */
[----:B------:R-:W-:Y:S11]  /*503f0*/  @!UPT UIADD3 URZ, URZ, URZ, URZ ;  /* 0x0000003f3f3ff290 */ /* 0x000ff6000fffe03f */
[----:B------:R-:W-:Y:S01]  /*50400*/  @!UPT UIADD3 URZ, URZ, URZ, URZ ;  /* 0x0000003f3f3ff290 */ /* 0x000fe2000fffe03f */
[----:B------:R-:W-:Y:S01]  /*50410*/  STL.64 [R1+0x3e0], R4 ;  /* 0x0003e00401007387 */ /* 0x000fe20000100a00 */
[----:B------:R-:W-:Y:S02]  /*50420*/  STL.64 [R1+0x3e8], R6 ;  /* 0x0003e80601007387 */ /* 0x000fe40000100a00 */
[----:B------:R-:W-:Y:S02]  /*50430*/  STL.64 [R1+0x42e0], R26 ;  /* 0x0042e01a01007387 */ /* 0x000fe40000100a00 */
[----:B----4-:R0:W-:Y:S02]  /*50440*/  STL.64 [R1+0x42d8], R24 ;  /* 0x0042d81801007387 */ /* 0x0101e40000100a00 */
[----:B0-----:R-:W2:Y:S01]  /*50450*/  LDL.LU.64 R24, [R1+0x360] ;  /* 0x0003600001187983 */ /* 0x001ea20000300a00 */
[----:B------:R-:W2:Y:S02]  /*50460*/  LDL.LU.64 R26, [R1+0x368] ;  /* 0x00036800011a7983 */ /* 0x000ea40000300a00 */
[----:B------:R-:W3:Y:S02]  /*50470*/  LDL.LU.64 R4, [R1+0x350] ;  /* 0x0003500001047983 */ /* 0x000ee40000300a00 */
[----:B------:R-:W4:Y:S02]  /*50480*/  LDL.LU.64 R6, [R1+0x358] ;  /* 0x0003580001067983 */ /* 0x000f240000300a00 */
[----:B----4-:R-:W-:Y:S01]  /*50490*/  STL.64 [R1+0x42f0], R6 ;  /* 0x0042f00601007387 */ /* 0x010fe20000100a00 */
[----:B---3--:R0:W-:Y:S03]  /*504a0*/  STL.64 [R1+0x42e8], R4 ;  /* 0x0042e80401007387 */ /* 0x0081e60000100a00 */
[----:B0-----:R-:W2:Y:S01]  /*504b0*/  LDL.64 R4, [R1+0x70] ;  /* 0x0000700001047983 */ /* 0x001ea20000100a00 */
[----:B------:R-:W-:-:S02]  /*504c0*/  IMAD.MOV.U32 R2, RZ, RZ, R9 ;  /* 0x000000ffff027224 */ /* 0x000fc400078e0009 */
[----:B------:R-:W3:Y:S02]  /*504d0*/  LDL.LU.64 R8, [R1+0x340] ;  /* 0x0003400001087983 */ /* 0x000ee40000300a00 */
[----:B------:R-:W-:Y:S01]  /*504e0*/  IMAD.MOV.U32 R13, RZ, RZ, R20 ;  /* 0x000000ffff0d7224 */ /* 0x000fe200078e0014 */
[----:B------:R-:W3:Y:S01]  /*504f0*/  LDL.LU.64 R10, [R1+0x348] ;  /* 0x00034800010a7983 */ /* 0x000ee20000300a00 */
[----:B------:R-:W4:Y:S02]  /*50500*/  LDL R20, [R1+0x40] ;  /* 0x0000400001147983 */ /* 0x000f240000100800 */
[----:B------:R-:W3:Y:S02]  /*50510*/  LDL.LU.64 R6, [R1+0x42f0] ;  /* 0x0042f00001067983 */ /* 0x000ee40000300a00 */
[----:B------:R-:W-:Y:S02]  /*50520*/  IMAD.MOV.U32 R12, RZ, RZ, R21 ;  /* 0x000000ffff0c7224 */ /* 0x000fe400078e0015 */
[----:B------:R-:W-:Y:S01]  /*50530*/  IMAD.MOV.U32 R21, RZ, RZ, R3 ;  /* 0x000000ffff157224 */ /* 0x000fe200078e0003 */
[----:B--2---:R-:W-:Y:S01]  /*50540*/  HMMA.16816.F32.BF16 R24, R16, R4, R24 ;  /* 0x000000041018723c */ /* 0x004fe20000041818 */
[----:B------:R-:W-:-:S02]  /*50550*/  IMAD.MOV.U32 R15, RZ, RZ, R4 ;  /* 0x000000ffff0f7224 */ /* 0x000fc400078e0004 */
[----:B------:R-:W-:Y:S02]  /*50560*/  IMAD.MOV.U32 R14, RZ, RZ, R5 ;  /* 0x000000ffff0e7224 */ /* 0x000fe400078e0005 */
[----:B------:R-:W2:Y:S11]  /*50570*/  LDL.LU.64 R4, [R1+0x42e8] ;  /* 0x0042e80001047983 */ /* 0x000eb60000300a00 */
[----:B------:R-:W-:Y:S07]  /*50580*/  @!UPT UIADD3 URZ, URZ, URZ, URZ ;  /* 0x0000003f3f3ff290 */ /* 0x000fee000fffe03f */
[----:B------:R-:W-:Y:S01]  /*50590*/  STL.64 [R1+0x3d0], R24 ;  /* 0x0003d01801007387 */ /* 0x000fe20000100a00 */
[----:B------:R0:W-:Y:S02]  /*505a0*/  STL [R1+0x3d8], R26 ;  /* 0x0003d81a01007387 */ /* 0x0001e40000100800 */
[----:B------:R-:W-:Y:S02]  /*505b0*/  IMAD.MOV.U32 R3, RZ, RZ, R27 ;  /* 0x000000ffff037224 */ /* 0x000fe400078e001b */
[----:B0-----:R-:W2:Y:S01]  /*505c0*/  LDL.LU.64 R26, [R1+0x42e0] ;  /* 0x0042e000011a7983 */ /* 0x001ea20000300a00 */
[----:B------:R-:W3:Y:S02]  /*505d0*/  LDL.LU.64 R24, [R1+0x42d8] ;  /* 0x0042d80001187983 */ /* 0x000ee40000300a00 */
[----:B------:R-:W-:Y:S02]  /*505e0*/  STL.64 [R1+0x42a0], R14 ;  /* 0x0042a00e01007387 */ /* 0x000fe40000100a00 */
[----:B------:R0:W-:Y:S02]  /*505f0*/  STL.64 [R1+0x4298], R12 ;  /* 0x0042980c01007387 */ /* 0x0001e40000100a00 */
[----:B0-----:R-:W-:-:S02]  /*50600*/  IMAD.MOV.U32 R12, RZ, RZ, R23 ;  /* 0x000000ffff0c7224 */ /* 0x001fc400078e0017 */
[----:B------:R-:W-:-:S05]  /*50610*/  IMAD.MOV.U32 R13, RZ, RZ, R22 ;  /* 0x000000ffff0d7224 */ /* 0x000fca00078e0016 */
[----:B------:R0:W-:Y:S04]  /*50620*/  STL.64 [R1+0x42b8], R12 ;  /* 0x0042b80c01007387 */ /* 0x0001e80000100a00 */
[----:B0-----:R-:W2:Y:S01]  /*50630*/  LDL.64 R12, [R1+0x60] ;  /* 0x00006000010c7983 */ /* 0x001ea20000100a00 */
[----:B------:R0:W-:Y:S01]  /*50640*/  STL [R1+0x3f08], R3 ;  /* 0x003f080301007387 */ /* 0x0001e20000100800 */
[C---:B---3--:R-:W-:Y:S08]  /*50650*/  HMMA.16816.F32.BF16 R8, R16.reuse, R24, R8 ;  /* 0x000000181008723c */ /* 0x048ff00000041808 */
[----:B--2---:R-:W-:Y:S11]  /*50660*/  HMMA.16816.F32.BF16 R4, R16, R12, R4 ;  /* 0x0000000c1004723c */ /* 0x004ff60000041804 */
[----:B------:R-:W-:Y:S05]  /*50670*/  @!UPT UIADD3 URZ, URZ, URZ, URZ ;  /* 0x0000003f3f3ff290 */ /* 0x000fea000fffe03f */
[----:B------:R-:W-:Y:S02]  /*50680*/  IMAD.MOV.U32 R28, RZ, RZ, R9 ;  /* 0x000000ffff1c7224 */ /* 0x000fe400078e0009 */
[----:B0-----:R-:W-:-:S05]  /*50690*/  IMAD.MOV.U32 R3, RZ, RZ, R11 ;  /* 0x000000ffff037224 */ /* 0x001fca00078e000b */
[----:B------:R0:W-:Y:S01]  /*506a0*/  STL.64 [R1+0x3c0], R4 ;  /* 0x0003c00401007387 */ /* 0x0001e20000100a00 */
[----:B------:R-:W-:Y:S02]  /*506b0*/  STL.64 [R1+0x3c8], R6 ;  /* 0x0003c80601007387 */ /* 0x000fe40000100a00 */
[----:B0-----:R-:W-:Y:S02]  /*506c0*/  IMAD.MOV.U32 R5, RZ, RZ, R12 ;  /* 0x000000ffff057224 */ /* 0x001fe400078e000c */
[----:B------:R-:W-:-:S05]  /*506d0*/  IMAD.MOV.U32 R4, RZ, RZ, R13 ;  /* 0x000000ffff047224 */ /* 0x000fca00078e000d */
[----:B------:R0:W-:Y:S01]  /*506e0*/  STL.64 [R1+0x42d0], R4 ;  /* 0x0042d00401007387 */ /* 0x0001e20000100a00 */
[----:B------:R1:W-:Y:S02]  /*506f0*/  STL [R1+0x3b0], R8 ;  /* 0x0003b00801007387 */ /* 0x0003e40000100800 */
[----:B------:R2:W-:Y:S01]  /*50700*/  STL [R1+0x3b8], R10 ;  /* 0x0003b80a01007387 */ /* 0x0005e20000100800 */
[----:B0-----:R-:W4:Y:S01]  /*50710*/  LDL.LU.64 R4, [R1+0x330] ;  /* 0x0003300001047983 */ /* 0x001f220000300a00 */
[----:B------:R-:W4:Y:S02]  /*50720*/  LDL.LU.64 R6, [R1+0x338] ;  /* 0x0003380001067983 */ /* 0x000f240000300a00 */
[----:B------:R-:W3:Y:S02]  /*50730*/  LDL.LU.64 R12, [R1+0x720] ;  /* 0x00072000010c7983 */ /* 0x000ee40000300a00 */
[----:B------:R-:W3:Y:S01]  /*50740*/  LDL.LU.64 R14, [R1+0x728] ;  /* 0x00072800010e7983 */ /* 0x000ee20000300a00 */
[----:B-1----:R-:W3:Y:S01]  /*50750*/  LDL.LU.64 R8, [R1+0x6f0] ;  /* 0x0006f00001087983 */ /* 0x002ee20000300a00 */
[----:B--2---:R-:W2:Y:S03]  /*50760*/  LDL.LU.64 R10, [R1+0x6f8] ;  /* 0x0006f800010a7983 */ /* 0x004ea60000300a00 */
[----:B--2---:R-:W-:Y:S01]  /*50770*/  STL.64 [R1+0x4290], R10 ;  /* 0x0042900a01007387 */ /* 0x004fe20000100a00 */
[----:B---3--:R0:W-:Y:S03]  /*50780*/  STL.64 [R1+0x4288], R8 ;  /* 0x0042880801007387 */ /* 0x0081e60000100a00 */
[----:B0-----:R-:W2:Y:S01]  /*50790*/  LDL.LU.64 R8, [R1+0x700] ;  /* 0x0007000001087983 */ /* 0x001ea20000300a00 */
[----:B------:R-:W3:Y:S01]  /*507a0*/  LDL.LU.64 R10, [R1+0x708] ;  /* 0x00070800010a7983 */ /* 0x000ee20000300a00 */
[----:B----4-:R-:W-:Y:S02]  /*507b0*/  HMMA.16816.F32.BF16 R16, R16, R20, R4 ;  /* 0x000000141010723c */ /* 0x010fe40000041804 */
[----:B---3--:R-:W-:Y:S01]  /*507c0*/  STL.64 [R1+0x42b0], R10 ;  /* 0x0042b00a01007387 */ /* 0x008fe20000100a00 */
[----:B--2---:R0:W-:Y:S03]  /*507d0*/  STL.64 [R1+0x42a8], R8 ;  /* 0x0042a80801007387 */ /* 0x0041e60000100a00 */
[----:B0-----:R-:W2:Y:S01]  /*507e0*/  LDL.LU.64 R8, [R1+0x710] ;  /* 0x0007100001087983 */ /* 0x001ea20000300a00 */
[----:B------:R-:W2:Y:S02]  /*507f0*/  LDL.LU.64 R10, [R1+0x718] ;  /* 0x00071800010a7983 */ /* 0x000ea40000300a00 */
[----:B------:R-:W-:Y:S02]  /*50800*/  STL.64 [R1+0x4188], R24 ;  /* 0x0041881801007387 */ /* 0x000fe40000100a00 */
[----:B------:R-:W-:Y:S01]  /*50810*/  STL [R1+0x4044], R3 ;  /* 0x0040440301007387 */ /* 0x000fe20000100800 */
[----:B------:R-:W-:Y:S01]  /*50820*/  STL [R1+0x4040], R28 ;  /* 0x0040401c01007387 */ /* 0x000fe20000100800 */
[----:B------:R-:W3:Y:S02]  /*50830*/  LDL.LU.64 R4, [R1+0x42d0] ;  /* 0x0042d00001047983 */ /* 0x000ee40000300a00 */
[----:B------:R-:W4:Y:S02]  /*50840*/  LDL.LU.64 R22, [R1+0x42c8] ;  /* 0x0042c80001167983 */ /* 0x000f240000300a00 */
[----:B------:R-:W4:Y:S06]  /*50850*/  LDL.LU.64 R20, [R1+0x42c0] ;  /* 0x0042c00001147983 */ /* 0x000f2c0000300a00 */
[----:B------:R0:W-:Y:S01]  /*50860*/  STL.64 [R1+0x240], R16 ;  /* 0x0002401001007387 */ /* 0x0001e20000100a00 */
[----:B------:R4:W-:Y:S03]  /*50870*/  STL.64 [R1+0x248], R18 ;  /* 0x0002481201007387 */ /* 0x0009e60000100a00 */
[----:B0-----:R-:W4:Y:S04]  /*50880*/  LDL R16, [R1+0x20] ;  /* 0x0000200001107983 */ /* 0x001f280000100800 */
[----:B------:R-:W4:Y:S02]  /*50890*/  LDL R17, [R1+0x24] ;  /* 0x0000240001117983 */ /* 0x000f240000100800 */
[----:B----4-:R-:W-:Y:S02]  /*508a0*/  HMMA.16816.F32.BF16 R16, R20, R16, R12 ;  /* 0x000000101410723c */ /* 0x010fe4000004180c */
[----:B------:R-:W2:Y:S01]  /*508b0*/  LDL.LU.64 R12, [R1+0x42b8] ;  /* 0x0042b800010c7983 */ /* 0x000ea20000300a00 */
[----:B---3--:R-:W-:-:S02]  /*508c0*/  IMAD.MOV.U32 R24, RZ, RZ, R5 ;  /* 0x000000ffff187224 */ /* 0x008fc400078e0005 */
[----:B------:R-:W-:Y:S11]  /*508d0*/  IMAD.MOV.U32 R25, RZ, RZ, R4 ;  /* 0x000000ffff197224 */ /* 0x000ff600078e0004 */
[----:B------:R-:W-:Y:S07]  /*508e0*/  @!UPT UIADD3 URZ, URZ, URZ, URZ ;  /* 0x0000003f3f3ff290 */ /* 0x000fee000fffe03f */
[----:B------:R0:W-:Y:S01]  /*508f0*/  STL.64 [R1+0x3a0], R16 ;  /* 0x0003a01001007387 */ /* 0x0001e20000100a00 */
[----:B------:R1:W-:Y:S02]  /*50900*/  STL [R1+0x3a8], R18 ;  /* 0x0003a81201007387 */ /* 0x0003e40000100800 */
[----:B------:R-:W-:Y:S02]  /*50910*/  IMAD.MOV.U32 R29, RZ, RZ, R19 ;  /* 0x000000ffff1d7224 */ /* 0x000fe400078e0013 */
[----:B------:R-:W3:Y:S01]  /*50920*/  LDL.LU.64 R4, [R1+0x6e0] ;  /* 0x0006e00001047983 */ /* 0x000ee20000300a00 */
[----:B------:R-:W3:Y:S04]  /*50930*/  LDL.LU.64 R6, [R1+0x6e8] ;  /* 0x0006e80001067983 */ /* 0x000ee80000300a00 */
[----:B0-----:R-:W4:Y:S01]  /*50940*/  LDL.LU.64 R16, [R1+0x6d0] ;  /* 0x0006d00001107983 */ /* 0x001f220000300a00 */
[----:B-1----:R-:W4:Y:S02]  /*50950*/  LDL.LU.64 R18, [R1+0x6d8] ;  /* 0x0006d80001127983 */ /* 0x002f240000300a00 */
[----:B------:R-:W-:Y:S02]  /*50960*/  STL.64 [R1+0x41a0], R24 ;  /* 0x0041a01801007387 */ /* 0x000fe40000100a00 */
[----:B------:R-:W-:Y:S01]  /*50970*/  STL [R1+0x4108], R29 ;  /* 0x0041081d01007387 */ /* 0x000fe20000100800 */
[C---:B--2---:R-:W-:Y:S01]  /*50980*/  HMMA.16816.F32.BF16 R12, R20.reuse, R12, R8 ;  /* 0x0000000c140c723c */ /* 0x044fe20000041808 */
[----:B------:R-:W2:Y:S01]  /*50990*/  LDL.LU.64 R10, [R1+0x42b0] ;  /* 0x0042b000010a7983 */ /* 0x000ea20000300a00 */
[----:B------:R-:W2:Y:S11]  /*509a0*/  LDL.LU.64 R8, [R1+0x42a8] ;  /* 0x0042a80001087983 */ /* 0x000eb60000300a00 */
[----:B------:R-:W-:Y:S10]  /*509b0*/  @!UPT UIADD3 URZ, URZ, URZ, URZ ;  /* 0x0000003f3f3ff290 */ /* 0x000ff4000fffe03f */
[----:B------:R-:W-:Y:S01]  /*509c0*/  STL.64 [R1+0x390], R12 ;  /* 0x0003900c01007387 */ /* 0x000fe20000100a00 */
[----:B------:R0:W-:Y:S03]  /*509d0*/  STL.64 [R1+0x398], R14 ;  /* 0x0003980e01007387 */ /* 0x0001e60000100a00 */
[----:B0-----:R-:W2:Y:S01]  /*509e0*/  LDL.LU.64 R14, [R1+0x42a0] ;  /* 0x0042a000010e7983 */ /* 0x001ea20000300a00 */
[----:B------:R-:W3:Y:S02]  /*509f0*/  LDL.LU.64 R12, [R1+0x4298] ;  /* 0x00429800010c7983 */ /* 0x000ee40000300a00 */
[----:B--2---:R-:W-:Y:S02]  /*50a00*/  IMAD.MOV.U32 R24, RZ, RZ, R15 ;  /* 0x000000ffff187224 */ /* 0x004fe400078e000f */
[----:B------:R-:W-:Y:S02]  /*50a10*/  IMAD.MOV.U32 R25, RZ, RZ, R14 ;  /* 0x000000ffff197224 */ /* 0x000fe400078e000e */
[C---:B---3--:R-:W-:Y:S03]  /*50a20*/  HMMA.16816.F32.BF16 R12, R20.reuse, R12, R8 ;  /* 0x0000000c140c723c */ /* 0x048fe60000041808 */
[----:B------:R-:W-:Y:S01]  /*50a30*/  STL.64 [R1+0x41b8], R24 ;  /* 0x0041b81801007387 */ /* 0x000fe20000100a00 */
[----:B------:R-:W2:Y:S02]  /*50a40*/  LDL.LU.64 R10, [R1+0x4290] ;  /* 0x00429000010a7983 */ /* 0x000ea40000300a00 */
[----:B------:R-:W2:Y:S11]  /*50a50*/  LDL.LU.64 R8, [R1+0x4288] ;  /* 0x0042880001087983 */ /* 0x000eb60000300a00 */
[----:B------:R-:W-:Y:S06]  /*50a60*/  @!UPT UIADD3 URZ, URZ, URZ, URZ ;  /* 0x0000003f3f3ff290 */ /* 0x000fec000fffe03f */
[----:B------:R-:W-:Y:S01]  /*50a70*/  STL.64 [R1+0x380], R12 ;  /* 0x0003800c01007387 */ /* 0x000fe20000100a00 */
[----:B------:R0:W-:Y:S03]  /*50a80*/  STL.64 [R1+0x388], R14 ;  /* 0x0003880e01007387 */ /* 0x0001e60000100a00 */
[----:B0-----:R-:W3:Y:S01]  /*50a90*/  LDL.LU.64 R14, [R1+0x4280] ;  /* 0x00428000010e7983 */ /* 0x001ee20000300a00 */
[----:B------:R-:W2:Y:S02]  /*50aa0*/  LDL.LU.64 R12, [R1+0x4278] ;  /* 0x00427800010c7983 */ /* 0x000ea40000300a00 */
[C---:B--2---:R-:W-:Y:S11]  /*50ab0*/  HMMA.16816.F32.BF16 R8, R20.reuse, R12, R8 ;  /* 0x0000000c1408723c */ /* 0x044ff60000041808 */
[----:B------:R-:W-:Y:S11]  /*50ac0*/  @!UPT UIADD3 URZ, URZ, URZ, URZ ;  /* 0x0000003f3f3ff290 */ /* 0x000ff6000fffe03f */
[----:B------:R-:W-:Y:S01]  /*50ad0*/  @!UPT UIADD3 URZ, URZ, URZ, URZ ;  /* 0x0000003f3f3ff290 */ /* 0x000fe2000fffe03f */
[----:B------:R-:W-:Y:S01]  /*50ae0*/  STL.64 [R1+0x370], R8 ;  /* 0x0003700801007387 */ /* 0x000fe20000100a00 */
[----:B------:R0:W-:Y:S03]  /*50af0*/  STL.64 [R1+0x378], R10 ;  /* 0x0003780a01007387 */ /* 0x0001e60000100a00 */
[----:B0-----:R-:W2:Y:S01]  /*50b00*/  LDL.LU.64 R10, [R1+0x4270] ;  /* 0x00427000010a7983 */ /* 0x001ea20000300a00 */
[----:B------:R-:W2:Y:S02]  /*50b10*/  LDL.LU.64 R8, [R1+0x4268] ;  /* 0x0042680001087983 */ /* 0x000ea40000300a00 */
[----:B------:R-:W-:Y:S02]  /*50b20*/  IMAD.MOV.U32 R24, RZ, RZ, R27 ;  /* 0x000000ffff187224 */ /* 0x000fe400078e001b */
[----:B------:R-:W-:Y:S02]  /*50b30*/  IMAD.MOV.U32 R25, RZ, RZ, R2 ;  /* 0x000000ffff197224 */ /* 0x000fe400078e0002 */
[----:B------:R-:W3:Y:S03]  /*50b40*/  LDL.LU R2, [R1+0x4260] ;  /* 0x0042600001027983 */ /* 0x000ee60000300800 */
[----:B------:R-:W-:Y:S02]  /*50b50*/  STL.64 [R1+0x41d0], R24 ;  /* 0x0041d01801007387 */ /* 0x000fe40000100a00 */
[----:B------:R-:W-:Y:S01]  /*50b60*/  STL.64 [R1+0x4148], R12 ;  /* 0x0041480c01007387 */ /* 0x000fe20000100a00 */
[C---:B--2---:R-:W-:Y:S11]  /*50b70*/  HMMA.16816.F32.BF16 R4, R20.reuse, R8, R4 ;  /* 0x000000081404723c */ /* 0x044ff60000041804 */
[----:B------:R-:W-:Y:S11]  /*50b80*/  @!UPT UIADD3 URZ, URZ, URZ, URZ ;  /* 0x0000003f3f3ff290 */ /* 0x000ff6000fffe03f */
[----:B------:R-:W-:Y:S01]  /*50b90*/  @!UPT UIADD3 URZ, URZ, URZ, URZ ;  /* 0x0000003f3f3ff290 */ /* 0x000fe2000fffe03f */
[----:B------:R-:W-:Y:S01]  /*50ba0*/  STL.64 [R1+0x360], R4 ;  /* 0x0003600401007387 */ /* 0x000fe20000100a00 */
[----:B------:R0:W-:Y:S03]  /*50bb0*/  STL.64 [R1+0x368], R6 ;  /* 0x0003680601007387 */ /* 0x0001e60000100a00 */
[----:B0-----:R-:W2:Y:S01]  /*50bc0*/  LDL.LU.64 R6, [R1+0x4258] ;  /* 0x0042580001067983 */ /* 0x001ea20000300a00 */
[----:B------:R-:W4:Y:S02]  /*50bd0*/  LDL.LU.64 R4, [R1+0x4250] ;  /* 0x0042500001047983 */ /* 0x000f240000300a00 */
[----:B------:R-:W-:Y:S02]  /*50be0*/  IMAD.MOV.U32 R25, RZ, RZ, R26 ;  /* 0x000000ffff197224 */ /* 0x000fe400078e001a */
[----:B------:R-:W-:Y:S01]  /*50bf0*/  STL.64 [R1+0x4140], R8 ;  /* 0x0041400801007387 */ /* 0x000fe20000100a00 */
[----:B----4-:R-:W-:Y:S01]  /*50c00*/  HMMA.16816.F32.BF16 R16, R20, R4, R16 ;  /* 0x000000041410723c */ /* 0x010fe20000041810 */
[----:B--2---:R-:W-:-:S02]  /*50c10*/  IMAD.MOV.U32 R24, RZ, RZ, R7 ;  /* 0x000000ffff187224 */ /* 0x004fc400078e0007 */
[----:B------:R-:W2:Y:S11]  /*50c20*/  LDL.LU R7, [R1+0x4248] ;  /* 0x0042480001077983 */ /* 0x000eb60000300800 */
[----:B------:R-:W-:Y:S09]  /*50c30*/  @!UPT UIADD3 URZ, URZ, URZ, URZ ;  /* 0x0000003f3f3ff290 */ /* 0x000ff2000fffe03f */
[----:B------:R-:W-:Y:S01]  /*50c40*/  STL.64 [R1+0x350], R16 ;  /* 0x0003501001007387 */ /* 0x000fe20000100a00 */
[----:B------:R-:W-:Y:S02]  /*50c50*/  STL.64 [R1+0x358], R18 ;  /* 0x0003581201007387 */ /* 0x000fe40000100a00 */
[----:B------:R3:W-:Y:S02]  /*50c60*/  STL.64 [R1+0x41e8], R24 ;  /* 0x0041e81801007387 */ /* 0x0007e40000100a00 */
[----:B------:R-:W-:Y:S02]  /*50c70*/  STL.64 [R1+0x4150], R4 ;  /* 0x0041500401007387 */ /* 0x000fe40000100a00 */
[----:B---3--:R-:W-:Y:S02]  /*50c80*/  IMAD.MOV.U32 R24, RZ, RZ, R15 ;  /* 0x000000ffff187224 */ /* 0x008fe400078e000f */
[----:B------:R-:W-:-:S05]  /*50c90*/  IMAD.MOV.U32 R25, RZ, RZ, R14 ;  /* 0x000000ffff197224 */ /* 0x000fca00078e000e */
[----:B------:R0:W-:Y:S02]  /*50ca0*/  STL.64 [R1+0x4200], R24 ;  /* 0x0042001801007387 */ /* 0x0001e40000100a00 */
[----:B0-----:R-:W-:Y:S02]  /*50cb0*/  IMAD.MOV.U32 R24, RZ, RZ, R11 ;  /* 0x000000ffff187224 */ /* 0x001fe400078e000b */
[----:B------:R-:W-:-:S05]  /*50cc0*/  IMAD.MOV.U32 R25, RZ, RZ, R10 ;  /* 0x000000ffff197224 */ /* 0x000fca00078e000a */
[----:B------:R0:W-:Y:S02]  /*50cd0*/  STL.64 [R1+0x4218], R24 ;  /* 0x0042181801007387 */ /* 0x0001e40000100a00 */
[----:B0-----:R-:W-:Y:S02]  /*50ce0*/  IMAD.MOV.U32 R24, RZ, RZ, R2 ;  /* 0x000000ffff187224 */ /* 0x001fe400078e0002 */
[----:B------:R-:W-:-:S05]  /*50cf0*/  IMAD.MOV.U32 R25, RZ, RZ, R0 ;  /* 0x000000ffff197224 */ /* 0x000fca00078e0000 */
[----:B------:R-:W-:Y:S01]  /*50d00*/  STL.64 [R1+0x4230], R24 ;  /* 0x0042301801007387 */ /* 0x000fe20000100a00 */
[----:B------:R-:W3:Y:S02]  /*50d10*/  LDL.LU.64 R8, [R1+0x570] ;  /* 0x0005700001087983 */ /* 0x000ee40000300a00 */
[----:B------:R-:W4:Y:S02]  /*50d20*/  LDL.LU.64 R10, [R1+0x578] ;  /* 0x00057800010a7983 */ /* 0x000f240000300a00 */
[----:B----4-:R-:W-:Y:S01]  /*50d30*/  STL.64 [R1+0x4198], R10 ;  /* 0x0041980a01007387 */ /* 0x010fe20000100a00 */
[----:B---3--:R0:W-:Y:S03]  /*50d40*/  STL.64 [R1+0x4190], R8 ;  /* 0x0041900801007387 */ /* 0x0081e60000100a00 */
[----:B0-----:R-:W3:Y:S01]  /*50d50*/  LDL.LU.64 R8, [R1+0x580] ;  /* 0x0005800001087983 */ /* 0x001ee20000300a00 */
[----:B------:R-:W4:Y:S03]  /*50d60*/  LDL.LU.64 R10, [R1+0x588] ;  /* 0x00058800010a7983 */ /* 0x000f260000300a00 */
        /* <DEDUP_REMOVED lines=23> */
[----:B------:R-:W4:Y:S02]  /*50ee0*/  LDL.LU.64 R10, [R1+0x738] ;  /* 0x00073800010a7983 */ /* 0x000f240000300a00 */
[----:B--2---:R-:W-:-:S02]  /*50ef0*/  IMAD.MOV.U32 R24, RZ, RZ, R7 ;  /* 0x000000ffff187224 */ /* 0x004fc400078e0007 */
[----:B------:R-:W-:Y:S01]  /*50f00*/  IMAD.MOV.U32 R25, RZ, RZ, R6 ;  /* 0x000000ffff197224 */ /* 0x000fe200078e0006 */
[----:B----4-:R-:W-:Y:S01]  /*50f10*/  STL.64 [R1+0x4240], R10 ;  /* 0x0042400a01007387 */ /* 0x010fe20000100a00 */
[----:B---3--:R0:W-:Y:S03]  /*50f20*/  STL.64 [R1+0x4238], R8 ;  /* 0x0042380801007387 */ /* 0x0081e60000100a00 */
[----:B0-----:R-:W2:Y:S01]  /*50f30*/  LDL.LU.64 R8, [R1+0x740] ;  /* 0x0007400001087983 */ /* 0x001ea20000300a00 */
[----:B------:R-:W2:Y:S02]  /*50f40*/  LDL.LU.64 R10, [R1+0x748] ;  /* 0x00074800010a7983 */ /* 0x000ea40000300a00 */
[----:B------:R-:W3:Y:S02]  /*50f50*/  LDL.LU.64 R4, [R1+0x550] ;  /* 0x0005500001047983 */ /* 0x000ee40000300a00 */
[----:B------:R-:W3:Y:S01]  /*50f60*/  LDL.LU.64 R6, [R1+0x558] ;  /* 0x0005580001067983 */ /* 0x000ee20000300a00 */
[----:B------:R-:W4:Y:S04]  /*50f70*/  LDL.LU.64 R12, [R1] ;  /* 0x00000000010c7983 */ /* 0x000f280000300a00 */
[----:B------:R-:W0:Y:S04]  /*50f80*/  S2R R27, SR_TID.X ;  /* 0x00000000001b7919 */ /* 0x000e280000002100 */
[----:B------:R-:W1:Y:S01]  /*50f90*/  S2R R28, SR_TID.X ;  /* 0x00000000001c7919 */ /* 0x000e620000002100 */
[----:B0-----:R-:W-:Y:S01]  /*50fa0*/  LOP3.LUT R27, R27, 0x7, RZ, 0xc0, !PT ;  /* 0x000000071b1b7812 */ /* 0x001fe200078ec0ff */
[----:B-1----:R-:W-:-:S04]  /*50fb0*/  IMAD.SHL.U32 R3, R28, 0x2, RZ ;  /* 0x000000021c037824 */ /* 0x002fc800078e00ff */
[----:B------:R-:W-:Y:S02]  /*50fc0*/  IMAD R27, R27, 0x90, RZ ;  /* 0x000000901b1b7824 */ /* 0x000fe400078e02ff */
[----:B------:R-:W-:-:S03]  /*50fd0*/  IMAD.SHL.U32 R16, R28, 0x40, RZ ;  /* 0x000000401c107824 */ /* 0x000fc600078e00ff */
[----:B------:R-:W-:-:S04]  /*50fe0*/  LOP3.LUT R3, R27, 0x10, R3, 0x78, !PT ;  /* 0x000000101b037812 */ /* 0x000fc800078e7803 */
[----:B------:R-:W-:Y:S01]  /*50ff0*/  LOP3.LUT R3, R3, 0x400, R16, 0xf8, !PT ;  /* 0x0000040003037812 */ /* 0x000fe200078ef810 */
[----:B----4-:R0:W-:Y:S04]  /*51000*/  STL.64 [R1+0x4158], R12 ;  /* 0x0041580c01007387 */ /* 0x0101e80000100a00 */
[----:B0-----:R-:W4:Y:S01]  /*51010*/  LDL.64 R12, [R1+0x10] ;  /* 0x00001000010c7983 */ /* 0x001f220000100a00 */
[----:B------:R-:W-:-:S05]  /*51020*/  LOP3.LUT R3, R3, 0x60, RZ, 0x3c, !PT ;  /* 0x0000006003037812 */ /* 0x000fca00078e3cff */
[----:B------:R-:W0:Y:S01]  /*51030*/  LDSM.16.MT88.4 R16, [R3+0x20000] ;  /* 0x020000000310783b */ /* 0x000e220000004200 */
[C---:B--2---:R-:W-:Y:S03]  /*51040*/  HMMA.16816.F32.BF16 R24, R20.reuse, R24, R8 ;  /* 0x000000181418723c */ /* 0x044fe60000041808 */
[----:B----4-:R1:W-:Y:S04]  /*51050*/  STL.64 [R1+0x4170], R12 ;  /* 0x0041700c01007387 */ /* 0x0103e80000100a00 */
[----:B-1----:R-:W2:Y:S01]  /*51060*/  LDL.LU.64 R12, [R1+0x20] ;  /* 0x00002000010c7983 */ /* 0x002ea20000300a00 */
[----:B0-----:R-:W-:Y:S02]  /*51070*/  STL.64 [R1+0x40c8], R18 ;  /* 0x0040c81201007387 */ /* 0x001fe40000100a00 */
[----:B------:R0:W-:Y:S02]  /*51080*/  STL.64 [R1+0x40c0], R16 ;  /* 0x0040c01001007387 */ /* 0x0001e40000100a00 */
[----:B0-----:R-:W3:Y:S01]  /*51090*/  LDL.LU.64 R16, [R1+0x40] ;  /* 0x0000400001107983 */ /* 0x001ee20000300a00 */
[----:B------:R-:W4:Y:S02]  /*510a0*/  LDL.LU.64 R10, [R1+0x4240] ;  /* 0x00424000010a7983 */ /* 0x000f240000300a00 */
[----:B------:R-:W4:Y:S08]  /*510b0*/  LDL.LU.64 R8, [R1+0x4238] ;  /* 0x0042380001087983 */ /* 0x000f300000300a00 */
[----:B------:R0:W-:Y:S01]  /*510c0*/  STL.64 [R1+0x340], R24 ;  /* 0x0003401801007387 */ /* 0x0001e20000100a00 */
[----:B------:R4:W-:Y:S04]  /*510d0*/  STL.64 [R1+0x348], R26 ;  /* 0x0003481a01007387 */ /* 0x0009e80000100a00 */
[----:B0-----:R-:W4:Y:S02]  /*510e0*/  LDL.LU.64 R24, [R1+0x4230] ;  /* 0x0042300001187983 */ /* 0x001f240000300a00 */
[C---:B----4-:R-:W-:Y:S02]  /*510f0*/  HMMA.16816.F32.BF16 R24, R20.reuse, R24, R8 ;  /* 0x000000181418723c */ /* 0x050fe40000041808 */
[----:B------:R-:W4:Y:S01]  /*51100*/  LDL.LU.64 R10, [R1+0x4228] ;  /* 0x00422800010a7983 */ /* 0x000f220000300a00 */
[----:B------:R-:W4:Y:S11]  /*51110*/  LDL.LU.64 R8, [R1+0x4220] ;  /* 0x0042200001087983 */ /* 0x000f360000300a00 */
[----:B------:R-:W-:Y:S09]  /*51120*/  @!UPT UIADD3 URZ, URZ, URZ, URZ ;  /* 0x0000003f3f3ff290 */ /* 0x000ff2000fffe03f */
[----:B------:R0:W-:Y:S01]  /*51130*/  STL.64 [R1+0x330], R24 ;  /* 0x0003301801007387 */ /* 0x0001e20000100a00 */
[----:B------:R4:W-:Y:S03]  /*51140*/  STL.64 [R1+0x338], R26 ;  /* 0x0003381a01007387 */ /* 0x0009e60000100a00 */
        /* <DEDUP_REMOVED lines=35> */
[----:B0-----:R-:W4:Y:S01]  /*51380*/  LDL.LU.64 R24, [R1+0x41a0] ;  /* 0x0041a00001187983 */ /* 0x001f220000300a00 */
[----:B------:R-:W2:Y:S01]  /*51390*/  LDL R3, [R1+0x694] ;  /* 0x0006940001037983 */ /* 0x000ea20000100800 */
[C---:B----4-:R-:W-:Y:S02]  /*513a0*/  HMMA.16816.F32.BF16 R24, R20.reuse, R24, R8 ;  /* 0x000000181418723c */ /* 0x050fe40000041808 */
[----:B------:R-:W4:Y:S01]  /*513b0*/  LDL.LU.64 R10, [R1+0x4198] ;  /* 0x00419800010a7983 */ /* 0x000f220000300a00 */
[----:B------:R-:W4:Y:S11]  /*513c0*/  LDL.LU.64 R8, [R1+0x4190] ;  /* 0x0041900001087983 */ /* 0x000f360000300a00 */
[----:B------:R-:W-:Y:S09]  /*513d0*/  @!UPT UIADD3 URZ, URZ, URZ, URZ ;  /* 0x0000003f3f3ff290 */ /* 0x000ff2000fffe03f */
[----:B------:R0:W-:Y:S01]  /*513e0*/  STL.64 [R1+0x2d0], R24 ;  /* 0x0002d01801007387 */ /* 0x0001e20000100a00 */
[----:B------:R1:W-:Y:S03]  /*513f0*/  STL.64 [R1+0x2d8], R26 ;  /* 0x0002d81a01007387 */ /* 0x0003e60000100a00 */
[----:B0-----:R-:W4:Y:S02]  /*51400*/  LDL.LU.64 R24, [R1+0x4188] ;  /* 0x0041880001187983 */ /* 0x001f240000300a00 */
[C---:B----4-:R-:W-:Y:S01]  /*51410*/  HMMA.16816.F32.BF16 R8, R20.reuse, R24, R8 ;  /* 0x000000181408723c */ /* 0x050fe20000041808 */
[----:B------:R-:W-:Y:S02]  /*51420*/  IMAD.MOV.U32 R2, RZ, RZ, R24 ;  /* 0x000000ffff027224 */ /* 0x000fe400078e0018 */
[----:B------:R-:W-:Y:S11]  /*51430*/  IMAD.MOV.U32 R0, RZ, RZ, R25 ;  /* 0x000000ffff007224 */ /* 0x000ff600078e0019 */
[----:B------:R-:W-:Y:S09]  /*51440*/  @!UPT UIADD3 URZ, URZ, URZ, URZ ;  /* 0x0000003f3f3ff290 */ /* 0x000ff2000fffe03f */
[----:B------:R-:W-:Y:S01]  /*51450*/  STL.64 [R1+0x2c0], R8 ;  /* 0x0002c00801007387 */ /* 0x000fe20000100a00 */
[----:B------:R3:W-:Y:S02]  /*51460*/  STL.64 [R1+0x2c8], R10 ;  /* 0x0002c80a01007387 */ /* 0x0007e40000100a00 */
[----:B-1----:R-:W2:Y:S02]  /*51470*/  LDL.LU.64 R26, [R1+0x4180] ;  /* 0x00418000011a7983 */ /* 0x002ea40000300a00 */
[----:B------:R-:W2:Y:S01]  /*51480*/  LDL.LU.64 R24, [R1+0x4178] ;  /* 0x0041780001187983 */ /* 0x000ea20000300a00 */
[----:B---3--:R-:W-:Y:S01]  /*51490*/  HMMA.16816.F32.BF16 R8, R20, R16, R4 ;  /* 0x000000101408723c */ /* 0x008fe20000041804 */
[----:B------:R-:W3:Y:S01]  /*514a0*/  LDL.LU.64 R4, [R1+0x680] ;  /* 0x0006800001047983 */ /* 0x000ee20000300a00 */
[----:B------:R-:W4:Y:S11]  /*514b0*/  LDL.LU.64 R6, [R1+0x688] ;  /* 0x0006880001067983 */ /* 0x000f360000300a00 */
[----:B------:R-:W-:Y:S10]  /*514c0*/  @!UPT UIADD3 URZ, URZ, URZ, URZ ;  /* 0x0000003f3f3ff290 */ /* 0x000ff4000fffe03f */
[----:B------:R-:W-:Y:S01]  /*514d0*/  STL.64 [R1+0x230], R8 ;  /* 0x0002300801007387 */ /* 0x000fe20000100a00 */
[----:B------:R-:W-:Y:S03]  /*514e0*/  STL.64 [R1+0x238], R10 ;  /* 0x0002380a01007387 */ /* 0x000fe60000100a00 */
[----:B----4-:R-:W-:Y:S01]  /*514f0*/  STL.64 [R1+0x4168], R6 ;  /* 0x0041680601007387 */ /* 0x010fe20000100a00 */
[----:B---3--:R0:W-:Y:S03]  /*51500*/  STL.64 [R1+0x4160], R4 ;  /* 0x0041600401007387 */ /* 0x0081e60000100a00 */
[----:B0-----:R-:W3:Y:S01]  /*51510*/  LDL.LU.64 R4, [R1+0x6a0] ;  /* 0x0006a00001047983 */ /* 0x001ee20000300a00 */
[----:B------:R-:W3:Y:S02]  /*51520*/  LDL.LU.64 R6, [R1+0x6a8] ;  /* 0x0006a80001067983 */ /* 0x000ee40000300a00 */
[----:B------:R-:W4:Y:S02]  /*51530*/  LDL.LU.64 R8, [R1+0x670] ;  /* 0x0006700001087983 */ /* 0x000f240000300a00 */
[----:B------:R-:W4:Y:S01]  /*51540*/  LDL.LU.64 R10, [R1+0x678] ;  /* 0x00067800010a7983 */ /* 0x000f220000300a00 */
[----:B------:R-:W2:Y:S04]  /*51550*/  LDL.LU.64 R20, [R1+0x30] ;  /* 0x0000300001147983 */ /* 0x000ea80000300a00 */
[----:B--2---:R0:W-:Y:S04]  /*51560*/  STL.64 [R1+0x4128], R20 ;  /* 0x0041281401007387 */ /* 0x0041e80000100a00 */
[----:B0-----:R-:W2:Y:S01]  /*51570*/  LDL.LU.64 R20, [R1+0x650] ;  /* 0x0006500001147983 */ /* 0x001ea20000300a00 */
[----:B------:R-:W2:Y:S03]  /*51580*/  LDL.LU.64 R22, [R1+0x658] ;  /* 0x0006580001167983 */ /* 0x000ea60000300a00 */
[----:B--2---:R-:W-:Y:S01]  /*51590*/  STL.64 [R1+0x4138], R22 ;  /* 0x0041381601007387 */ /* 0x004fe20000100a00 */
[----:B------:R0:W-:Y:S03]  /*515a0*/  STL.64 [R1+0x4130], R20 ;  /* 0x0041301401007387 */ /* 0x0001e60000100a00 */
[----:B0-----:R-:W2:Y:S01]  /*515b0*/  LDL.LU.64 R20, [R1+0x660] ;  /* 0x0006600001147983 */ /* 0x001ea20000300a00 */
[----:B------:R-:W2:Y:S02]  /*515c0*/  LDL.LU.64 R22, [R1+0x668] ;  /* 0x0006680001167983 */ /* 0x000ea40000300a00 */
[----:B------:R0:W-:Y:S02]  /*515d0*/  STL.64 [R1+0x40d8], R16 ;  /* 0x0040d81001007387 */ /* 0x0001e40000100a00 */
[----:B0-----:R-:W2:Y:S01]  /*515e0*/  LDL.LU.64 R16, [R1+0x6b0] ;  /* 0x0006b00001107983 */ /* 0x001ea20000300a00 */
[----:B------:R-:W2:Y:S02]  /*515f0*/  LDL.LU.64 R18, [R1+0x6b8] ;  /* 0x0006b80001127983 */ /* 0x000ea40000300a00 */
[C---:B--2---:R-:W-:Y:S11]  /*51600*/  HMMA.16816.F32.BF16 R16, R24.reuse, R12, R16 ;  /* 0x0000000c1810723c */ /* 0x044ff60000041810 */
[----:B------:R-:W-:Y:S11]  /*51610*/  @!UPT UIADD3 URZ, URZ, URZ, URZ ;  /* 0x0000003f3f3ff290 */ /* 0x000ff6000fffe03f */
[----:B------:R-:W-:Y:S01]  /*51620*/  @!UPT UIADD3 URZ, URZ, URZ, URZ ;  /* 0x0000003f3f3ff290 */ /* 0x000fe2000fffe03f */
[----:B------:R-:W-:Y:S01]  /*51630*/  STL.64 [R1+0x220], R16 ;  /* 0x0002201001007387 */ /* 0x000fe20000100a00 */
[----:B------:R0:W-:Y:S02]  /*51640*/  STL.64 [R1+0x228], R18 ;  /* 0x0002281201007387 */ /* 0x0001e40000100a00 */
[----:B0-----:R-:W-:Y:S02]  /*51650*/  IMAD.MOV.U32 R19, RZ, RZ, R12 ;  /* 0x000000ffff137224 */ /* 0x001fe400078e000c */
[----:B------:R-:W-:Y:S02]  /*51660*/  IMAD.MOV.U32 R18, RZ, RZ, R13 ;  /* 0x000000ffff127224 */ /* 0x000fe400078e000d */
[----:B------:R-:W3:Y:S02]  /*51670*/  LDL.LU.64 R12, [R1+0x4170] ;  /* 0x00417000010c7983 */ /* 0x000ee40000300a00 */
[C---:B---3--:R-:W-:Y:S01]  /*51680*/  HMMA.16816.F32.BF16 R4, R24.reuse, R12, R4 ;  /* 0x0000000c1804723c */ /* 0x048fe20000041804 */
[----:B------:R-:W-:Y:S11]  /*51690*/  IMAD.MOV.U32 R29, RZ, RZ, R13 ;  /* 0x000000ffff1d7224 */ /* 0x000ff600078e000d */
[----:B------:R-:W-:Y:S11]  /*516a0*/  @!UPT UIADD3 URZ, URZ, URZ, URZ ;  /* 0x0000003f3f3ff290 */ /* 0x000ff6000fffe03f */
[----:B------:R-:W-:Y:S01]  /*516b0*/  STL.64 [R1+0x210], R4 ;  /* 0x0002100401007387 */ /* 0x000fe20000100a00 */
[----:B------:R0:W-:Y:S03]  /*516c0*/  STL.64 [R1+0x218], R6 ;  /* 0x0002180601007387 */ /* 0x0001e60000100a00 */
[----:B0-----:R-:W2:Y:S01]  /*516d0*/  LDL.LU.64 R6, [R1+0x4168] ;  /* 0x0041680001067983 */ /* 0x001ea20000300a00 */
[----:B------:R-:W2:Y:S02]  /*516e0*/  LDL.LU.64 R4, [R1+0x4160] ;  /* 0x0041600001047983 */ /* 0x000ea40000300a00 */
[----:B------:R-:W2:Y:S02]  /*516f0*/  LDL.LU.64 R12, [R1+0x4158] ;  /* 0x00415800010c7983 */ /* 0x000ea40000300a00 */
        /* <DEDUP_REMOVED lines=8> */
[----:B------:R-:W4:Y:S02]  /*51780*/  LDL.LU.64 R12, [R1+0x4148] ;  /* 0x00414800010c7983 */ /* 0x000f240000300a00 */
[C---:B----4-:R-:W-:Y:S11]  /*51790*/  HMMA.16816.F32.BF16 R8, R24.reuse, R12, R8 ;  /* 0x0000000c1808723c */ /* 0x050ff60000041808 */
[----:B------:R-:W-:Y:S11]  /*517a0*/  @!UPT UIADD3 URZ, URZ, URZ, URZ ;  /* 0x0000003f3f3ff290 */ /* 0x000ff6000fffe03f */
[----:B------:R-:W-:Y:S01]  /*517b0*/  @!UPT UIADD3 URZ, URZ, URZ, URZ ;  /* 0x0000003f3f3ff290 */ /* 0x000fe2000fffe03f */
[----:B------:R0:W-:Y:S01]  /*517c0*/  STL.64 [R1+0x1f0], R8 ;  /* 0x0001f00801007387 */ /* 0x0001e20000100a00 */
[----:B------:R-:W-:Y:S03]  /*517d0*/  STL.64 [R1+0x1f8], R10 ;  /* 0x0001f80a01007387 */ /* 0x000fe60000100a00 */
[----:B0-----:R-:W3:Y:S02]  /*517e0*/  LDL.LU.64 R8, [R1+0x4140] ;  /* 0x0041400001087983 */ /* 0x001ee40000300a00 */
[C---:B---3--:R-:W-:Y:S11]  /*517f0*/  HMMA.16816.F32.BF16 R20, R24.reuse, R8, R20 ;  /* 0x000000081814723c */ /* 0x048ff60000041814 */
[----:B------:R-:W-:Y:S11]  /*51800*/  @!UPT UIADD3 URZ, URZ, URZ, URZ ;  /* 0x0000003f3f3ff290 */ /* 0x000ff6000fffe03f */
[----:B------:R-:W-:Y:S01]  /*51810*/  @!UPT UIADD3 URZ, URZ, URZ, URZ ;  /* 0x0000003f3f3ff290 */ /* 0x000fe2000fffe03f */
[----:B------:R-:W-:Y:S01]  /*51820*/  STL.64 [R1+0x1e0], R20 ;  /* 0x0001e01401007387 */ /* 0x000fe20000100a00 */
[----:B------:R0:W-:Y:S03]  /*51830*/  STL.64 [R1+0x1e8], R22 ;  /* 0x0001e81601007387 */ /* 0x0001e60000100a00 */
[----:B0-----:R-:W2:Y:S01]  /*51840*/  LDL.LU.64 R22, [R1+0x4138] ;  /* 0x0041380001167983 */ /* 0x001ea20000300a00 */
[----:B------:R-:W2:Y:S02]  /*51850*/  LDL.LU.64 R20, [R1+0x4130] ;  /* 0x0041300001147983 */ /* 0x000ea40000300a00 */
[----:B------:R0:W-:Y:S02]  /*51860*/  STL.64 [R1+0x4120], R8 ;  /* 0x0041200801007387 */ /* 0x0001e40000100a00 */
[----:B0-----:R-:W3:Y:S01]  /*51870*/  LDL.LU.64 R8, [R1+0x640] ;  /* 0x0006400001087983 */ /* 0x001ee20000300a00 */
[----:B------:R-:W3:Y:S01]  /*51880*/  LDL.LU.64 R10, [R1+0x648] ;  /* 0x00064800010a7983 */ /* 0x000ee20000300a00 */
[C---:B--2---:R-:W-:Y:S11]  /*51890*/  HMMA.16816.F32.BF16 R20, R24.reuse, R4, R20 ;  /* 0x000000041814723c */ /* 0x044ff60000041814 */
[----:B------:R-:W-:Y:S11]  /*518a0*/  @!UPT UIADD3 URZ, URZ, URZ, URZ ;  /* 0x0000003f3f3ff290 */ /* 0x000ff6000fffe03f */
[----:B------:R-:W-:Y:S01]  /*518b0*/  @!UPT UIADD3 URZ, URZ, URZ, URZ ;  /* 0x0000003f3f3ff290 */ /* 0x000fe2000fffe03f */
[----:B------:R0:W-:Y:S01]  /*518c0*/  STL.64 [R1+0x1d0], R20 ;  /* 0x0001d01401007387 */ /* 0x0001e20000100a00 */
[----:B------:R-:W-:Y:S03]  /*518d0*/  STL.64 [R1+0x1d8], R22 ;  /* 0x0001d81601007387 */ /* 0x000fe60000100a00 */
[----:B0-----:R-:W3:Y:S01]  /*518e0*/  LDL.LU.64 R20, [R1+0x4128] ;  /* 0x0041280001147983 */ /* 0x001ee20000300a00 */
[----:B------:R-:W-:Y:S01]  /*518f0*/  STL.64 [R1+0x40d0], R4 ;  /* 0x0040d00401007387 */ /* 0x000fe20000100a00 */
[----:B---3--:R-:W-:Y:S11]  /*51900*/  HMMA.16816.F32.BF16 R8, R24, R20, R8 ;  /* 0x000000141808723c */ /* 0x008ff60000041808 */
[----:B------:R-:W-:Y:S11]  /*51910*/  @!UPT UIADD3 URZ, URZ, URZ, URZ ;  /* 0x0000003f3f3ff290 */ /* 0x000ff6000fffe03f */
[----:B------:R-:W-:Y:S01]  /*51920*/  @!UPT UIADD3 URZ, URZ, URZ, URZ ;  /* 0x0000003f3f3ff290 */ /* 0x000fe2000fffe03f */
[----:B------:R0:W-:Y:S01]  /*51930*/  STL.64 [R1+0x1c0], R8 ;  /* 0x0001c00801007387 */ /* 0x0001e20000100a00 */
[----:B------:R1:W-:Y:S03]  /*51940*/  STL.64 [R1+0x1c8], R10 ;  /* 0x0001c80a01007387 */ /* 0x0003e60000100a00 */
[----:B0-----:R-:W2:Y:S01]  /*51950*/  LDL.LU.64 R8, [R1+0x6c0] ;  /* 0x0006c00001087983 */ /* 0x001ea20000300a00 */
[----:B-1----:R-:W2:Y:S02]  /*51960*/  LDL.LU.64 R10, [R1+0x6c8] ;  /* 0x0006c800010a7983 */ /* 0x002ea40000300a00 */
[----:B------:R-:W3:Y:S02]  /*51970*/  LDL.LU.64 R4, [R1+0x90] ;  /* 0x0000900001047983 */ /* 0x000ee40000300a00 */
[----:B------:R-:W-:Y:S02]  /*51980*/  IMAD.MOV.U32 R14, RZ, RZ, R20 ;  /* 0x000000ffff0e7224 */ /* 0x000fe400078e0014 */
[----:B------:R-:W-:-:S02]  /*51990*/  IMAD.MOV.U32 R15, RZ, RZ, R21 ;  /* 0x000000ffff0f7224 */ /* 0x000fc400078e0015 */
[----:B------:R-:W0:Y:S04]  /*519a0*/  LDSM.16.MT88.4 R20, [R3+0x20800] ;  /* 0x020800000314783b */ /* 0x000e280000004200 */
[----:B------:R-:W-:Y:S04]  /*519b0*/  STL.64 [R1+0x4118], R6 ;  /* 0x0041180601007387 */ /* 0x000fe80000100a00 */
[----:B---3--:R-:W-:Y:S01]  /*519c0*/  STL.64 [R1+0x4110], R4 ;  /* 0x0041100401007387 */ /* 0x008fe20000100a00 */
[----:B------:R-:W-:Y:S02]  /*519d0*/  STL.64 [R1+0x4070], R14 ;  /* 0x0040700e01007387 */ /* 0x000fe40000100a00 */
[----:B------:R1:W-:Y:S02]  /*519e0*/  STL.64 [R1+0x4068], R12 ;  /* 0x0040680c01007387 */ /* 0x0003e40000100a00 */
[----:B-1----:R-:W3:Y:S01]  /*519f0*/  LDL.LU.64 R12, [R1+0xa0] ;  /* 0x0000a000010c7983 */ /* 0x002ee20000300a00 */
[----:B------:R-:W4:Y:S02]  /*51a00*/  LDL.LU.64 R4, [R1+0x530] ;  /* 0x0005300001047983 */ /* 0x000f240000300a00 */
[----:B------:R-:W4:Y:S02]  /*51a10*/  LDL.LU.64 R6, [R1+0x538] ;  /* 0x0005380001067983 */ /* 0x000f240000300a00 */
[----:B0-----:R-:W-:Y:S01]  /*51a20*/  STL.64 [R1+0x3f88], R22 ;  /* 0x003f881601007387 */ /* 0x001fe20000100a00 */
[----:B------:R0:W-:Y:S02]  /*51a30*/  STL.64 [R1+0x3f80], R20 ;  /* 0x003f801401007387 */ /* 0x0001e40000100a00 */
[----:B0-----:R-:W-:-:S02]  /*51a40*/  IMAD.MOV.U32 R20, RZ, RZ, R2 ;  /* 0x000000ffff147224 */ /* 0x001fc400078e0002 */
[----:B------:R-:W-:-:S05]  /*51a50*/  IMAD.MOV.U32 R21, RZ, RZ, R0 ;  /* 0x000000ffff157224 */ /* 0x000fca00078e0000 */
[----:B------:R0:W-:Y:S04]  /*51a60*/  STL.64 [R1+0x40e0], R20 ;  /* 0x0040e01401007387 */ /* 0x0001e80000100a00 */
[----:B0-----:R-:W2:Y:S01]  /*51a70*/  LDL.LU.64 R20, [R1+0xc0] ;  /* 0x0000c00001147983 */ /* 0x001ea20000300a00 */
[----:B------:R-:W3:Y:S02]  /*51a80*/  LDL.LU.64 R16, [R1+0x60] ;  /* 0x0000600001107983 */ /* 0x000ee40000300a00 */
[----:B------:R-:W-:Y:S01]  /*51a90*/  STL.64 [R1+0x40f0], R18 ;  /* 0x0040f01201007387 */ /* 0x000fe20000100a00 */
[C---:B--2---:R-:W-:Y:S01]  /*51aa0*/  HMMA.16816.F32.BF16 R8, R24.reuse, R20, R8 ;  /* 0x000000141808723c */ /* 0x044fe20000041808 */
[----:B---3--:R0:W-:Y:S04]  /*51ab0*/  STL.64 [R1+0x40e8], R16 ;  /* 0x0040e81001007387 */ /* 0x0081e80000100a00 */
[----:B0-----:R-:W2:Y:S01]  /*51ac0*/  LDL.LU.64 R16, [R1+0x520] ;  /* 0x0005200001107983 */ /* 0x001ea20000300a00 */
[----:B------:R-:W2:Y:S11]  /*51ad0*/  LDL.LU.64 R18, [R1+0x528] ;  /* 0x0005280001127983 */ /* 0x000eb60000300a00 */
[----:B------:R-:W-:Y:S06]  /*51ae0*/  @!UPT UIADD3 URZ, URZ, URZ, URZ ;  /* 0x0000003f3f3ff290 */ /* 0x000fec000fffe03f */
[----:B------:R0:W-:Y:S01]  /*51af0*/  STL.64 [R1+0x1b0], R8 ;  /* 0x0001b00801007387 */ /* 0x0001e20000100a00 */
[----:B------:R1:W-:Y:S03]  /*51b00*/  STL.64 [R1+0x1b8], R10 ;  /* 0x0001b80a01007387 */ /* 0x0003e60000100a00 */
[----:B0-----:R-:W3:Y:S01]  /*51b10*/  LDL.LU.64 R8, [R1+0x4120] ;  /* 0x0041200001087983 */ /* 0x001ee20000300a00 */
[----:B-1----:R-:W-:Y:S02]  /*51b20*/  IMAD.MOV.U32 R10, RZ, RZ, R20 ;  /* 0x000000ffff0a7224 */ /* 0x002fe400078e0014 */
[----:B------:R-:W-:Y:S02]  /*51b30*/  IMAD.MOV.U32 R11, RZ, RZ, R21 ;  /* 0x000000ffff0b7224 */ /* 0x000fe400078e0015 */
[----:B------:R-:W2:Y:S01]  /*51b40*/  LDL.LU.64 R20, [R1+0x510] ;  /* 0x0005100001147983 */ /* 0x000ea20000300a00 */
[----:B------:R-:W2:Y:S02]  /*51b50*/  LDL.LU.64 R22, [R1+0x518] ;  /* 0x0005180001167983 */ /* 0x000ea40000300a00 */
[----:B------:R-:W-:Y:S01]  /*51b60*/  STL.64 [R1+0x4060], R10 ;  /* 0x0040600a01007387 */ /* 0x000fe20000100a00 */
[----:B---3--:R0:W-:Y:S04]  /*51b70*/  STL.64 [R1+0x4058], R8 ;  /* 0x0040580801007387 */ /* 0x0081e80000100a00 */
[----:B0-----:R-:W4:Y:S02]  /*51b80*/  LDL.LU.64 R8, [R1+0xb0] ;  /* 0x0000b00001087983 */ /* 0x001f240000300a00 */
[----:B----4-:R-:W-:Y:S01]  /*51b90*/  HMMA.16816.F32.BF16 R4, R24, R8, R4 ;  /* 0x000000081804723c */ /* 0x010fe20000041804 */
[----:B------:R-:W-:-:S02]  /*51ba0*/  IMAD.MOV.U32 R0, RZ, RZ, R8 ;  /* 0x000000ffff007224 */ /* 0x000fc400078e0008 */
[----:B------:R-:W-:-:S05]  /*51bb0*/  IMAD.MOV.U32 R2, RZ, RZ, R9 ;  /* 0x000000ffff027224 */ /* 0x000fca00078e0009 */
[----:B--2---:R-:W-:Y:S11]  /*51bc0*/  HMMA.16816.F32.BF16 R8, R24, R12, R16 ;  /* 0x0000000c1808723c */ /* 0x004ff60000041810 */
[----:B------:R-:W-:Y:S04]  /*51bd0*/  @!UPT UIADD3 URZ, URZ, URZ, URZ ;  /* 0x0000003f3f3ff290 */ /* 0x000fe8000fffe03f */
[----:B------:R-:W-:Y:S01]  /*51be0*/  STL.64 [R1+0x1a0], R4 ;  /* 0x0001a00401007387 */ /* 0x000fe20000100a00 */
[----:B------:R0:W-:Y:S03]  /*51bf0*/  STL.64 [R1+0x1a8], R6 ;  /* 0x0001a80601007387 */ /* 0x0001e60000100a00 */
[----:B0-----:R-:W2:Y:S01]  /*51c00*/  LDL.LU.64 R6, [R1+0x4118] ;  /* 0x0041180001067983 */ /* 0x001ea20000300a00 */
[----:B------:R-:W3:Y:S03]  /*51c10*/  LDL.LU.64 R4, [R1+0x4110] ;  /* 0x0041100001047983 */ /* 0x000ee60000300a00 */
[----:B------:R0:W-:Y:S02]  /*51c20*/  STL.64 [R1+0x190], R8 ;  /* 0x0001900801007387 */ /* 0x0001e40000100a00 */
[----:B------:R1:W-:Y:S01]  /*51c30*/  STL.64 [R1+0x198], R10 ;  /* 0x0001980a01007387 */ /* 0x0003e20000100a00 */
[----:B0-----:R-:W4:Y:S01]  /*51c40*/  LDL.LU.64 R8, [R1+0x500] ;  /* 0x0005000001087983 */ /* 0x001f220000300a00 */
[----:B-1----:R-:W4:Y:S02]  /*51c50*/  LDL.LU.64 R10, [R1+0x508] ;  /* 0x00050800010a7983 */ /* 0x002f240000300a00 */
[----:B------:R-:W2:Y:S02]  /*51c60*/  LDL.LU.64 R16, [R1+0x4f0] ;  /* 0x0004f00001107983 */ /* 0x000ea40000300a00 */
[----:B------:R-:W2:Y:S02]  /*51c70*/  LDL.LU.64 R18, [R1+0x4f8] ;  /* 0x0004f80001127983 */ /* 0x000ea40000300a00 */
[----:B------:R-:W-:-:S02]  /*51c80*/  IMAD.MOV.U32 R3, RZ, RZ, R12 ;  /* 0x000000ffff037224 */ /* 0x000fc400078e000c */
[----:B------:R-:W-:Y:S01]  /*51c90*/  IMAD.MOV.U32 R28, RZ, RZ, R13 ;  /* 0x000000ffff1c7224 */ /* 0x000fe200078e000d */
[----:B---3--:R-:W-:Y:S01]  /*51ca0*/  HMMA.16816.F32.BF16 R20, R24, R4, R20 ;  /* 0x000000041814723c */ /* 0x008fe20000041814 */
[----:B--2---:R-:W-:Y:S01]  /*51cb0*/  STL.64 [R1+0x4100], R18 ;  /* 0x0041001201007387 */ /* 0x004fe20000100a00 */
[----:B------:R0:W-:Y:S03]  /*51cc0*/  STL.64 [R1+0x40f8], R16 ;  /* 0x0040f81001007387 */ /* 0x0001e60000100a00 */
[----:B0-----:R-:W4:Y:S11]  /*51cd0*/  LDL.LU.64 R16, [R1+0x80] ;  /* 0x0000800001107983 */ /* 0x001f360000300a00 */
[----:B------:R-:W-:Y:S07]  /*51ce0*/  @!UPT UIADD3 URZ, URZ, URZ, URZ ;  /* 0x0000003f3f3ff290 */ /* 0x000fee000fffe03f */
[----:B------:R0:W-:Y:S02]  /*51cf0*/  STL.64 [R1+0x180], R20 ;  /* 0x0001801401007387 */ /* 0x0001e40000100a00 */
[----:B------:R-:W-:Y:S02]  /*51d00*/  IMAD.MOV.U32 R15, RZ, RZ, R4 ;  /* 0x000000ffff0f7224 */ /* 0x000fe400078e0004 */
[----:B------:R-:W-:Y:S01]  /*51d10*/  IMAD.MOV.U32 R14, RZ, RZ, R5 ;  /* 0x000000ffff0e7224 */ /* 0x000fe200078e0005 */
[----:B------:R1:W-:Y:S01]  /*51d20*/  STL.64 [R1+0x188], R22 ;  /* 0x0001881601007387 */ /* 0x0003e20000100a00 */
[----:B------:R-:W-:Y:S02]  /*51d30*/  IMAD.MOV.U32 R12, RZ, RZ, R7 ;  /* 0x000000ffff0c7224 */ /* 0x000fe400078e0007 */
[----:B------:R-:W-:Y:S01]  /*51d40*/  IMAD.MOV.U32 R13, RZ, RZ, R6 ;  /* 0x000000ffff0d7224 */ /* 0x000fe200078e0006 */
[----:B0-----:R-:W2:Y:S01]  /*51d50*/  LDL.LU.64 R20, [R1+0x4e0] ;  /* 0x0004e00001147983 */ /* 0x001ea20000300a00 */
[----:B-1----:R-:W2:Y:S03]  /*51d60*/  LDL.LU.64 R22, [R1+0x4e8] ;  /* 0x0004e80001167983 */ /* 0x002ea60000300a00 */
[----:B------:R-:W3:Y:S01]  /*51d70*/  LDL.LU.64 R4, [R1+0x440] ;  /* 0x0004400001047983 */ /* 0x000ee20000300a00 */
[----:B------:R-:W3:Y:S03]  /*51d80*/  LDL.LU.64 R6, [R1+0x448] ;  /* 0x0004480001067983 */ /* 0x000ee60000300a00 */
[----:B------:R-:W-:Y:S01]  /*51d90*/  STL.64 [R1+0x4090], R14 ;  /* 0x0040900e01007387 */ /* 0x000fe20000100a00 */
[----:B------:R0:W-:Y:S03]  /*51da0*/  STL.64 [R1+0x4088], R12 ;  /* 0x0040880c01007387 */ /* 0x0001e60000100a00 */
[----:B0-----:R-:W2:Y:S01]  /*51db0*/  LDL.LU R12, [R1+0x10] ;  /* 0x00001000010c7983 */ /* 0x001ea20000300800 */
[----:B------:R-:W-:-:S02]  /*51dc0*/  IMAD.MOV.U32 R13, RZ, RZ, R29 ;  /* 0x000000ffff0d7224 */ /* 0x000fc400078e001d */
[----:B------:R-:W3:Y:S01]  /*51dd0*/  LDL.LU R29, [R1+0x4108] ;  /* 0x00410800011d7983 */ /* 0x000ee20000300800 */
[C---:B----4-:R-:W-:Y:S02]  /*51de0*/  HMMA.16816.F32.BF16 R8, R24.reuse, R16, R8 ;  /* 0x000000101808723c */ /* 0x050fe40000041808 */
[----:B--2---:R0:W-:Y:S04]  /*51df0*/  STL.64 [R1+0x40a8], R12 ;  /* 0x0040a80c01007387 */ /* 0x0041e80000100a00 */
[----:B0-----:R-:W2:Y:S11]  /*51e00*/  LDL.LU.64 R12, [R1+0x70] ;  /* 0x00007000010c7983 */ /* 0x001eb60000300a00 */
[----:B------:R-:W-:Y:S06]  /*51e10*/  @!UPT UIADD3 URZ, URZ, URZ, URZ ;  /* 0x0000003f3f3ff290 */ /* 0x000fec000fffe03f */
[----:B------:R0:W-:Y:S02]  /*51e20*/  STL.64 [R1+0x170], R8 ;  /* 0x0001700801007387 */ /* 0x0001e40000100a00 */
[----:B------:R-:W-:Y:S02]  /*51e30*/  STL.64 [R1+0x178], R10 ;  /* 0x0001780a01007387 */ /* 0x000fe40000100a00 */
[----:B------:R-:W2:Y:S02]  /*51e40*/  LDL.LU.64 R18, [R1+0x4100] ;  /* 0x0041000001127983 */ /* 0x000ea40000300a00 */
[----:B0-----:R-:W-:Y:S02]  /*51e50*/  IMAD.MOV.U32 R9, RZ, RZ, R16 ;  /* 0x000000ffff097224 */ /* 0x001fe400078e0010 */
[----:B------:R-:W-:Y:S02]  /*51e60*/  IMAD.MOV.U32 R8, RZ, RZ, R17 ;  /* 0x000000ffff087224 */ /* 0x000fe400078e0011 */
[----:B------:R-:W2:Y:S02]  /*51e70*/  LDL.LU.64 R16, [R1+0x40f8] ;  /* 0x0040f80001107983 */ /* 0x000ea40000300a00 */
[C---:B--2---:R-:W-:Y:S11]  /*51e80*/  HMMA.16816.F32.BF16 R16, R24.reuse, R12, R16 ;  /* 0x0000000c1810723c */ /* 0x044ff60000041810 */
[----:B------:R-:W-:Y:S11]  /*51e90*/  @!UPT UIADD3 URZ, URZ, URZ, URZ ;  /* 0x0000003f3f3ff290 */ /* 0x000ff6000fffe03f */
[----:B------:R-:W-:Y:S01]  /*51ea0*/  @!UPT UIADD3 URZ, URZ, URZ, URZ ;  /* 0x0000003f3f3ff290 */ /* 0x000fe2000fffe03f */
[----:B------:R-:W-:Y:S01]  /*51eb0*/  STL.64 [R1+0x160], R16 ;  /* 0x0001601001007387 */ /* 0x000fe20000100a00 */
[----:B------:R0:W-:Y:S03]  /*51ec0*/  STL.64 [R1+0x168], R18 ;  /* 0x0001681201007387 */ /* 0x0001e60000100a00 */
[----:B0-----:R-:W2:Y:S01]  /*51ed0*/  LDL.LU.64 R18, [R1+0x40f0] ;  /* 0x0040f00001127983 */ /* 0x001ea20000300a00 */
[----:B------:R-:W4:Y:S02]  /*51ee0*/  LDL.LU.64 R16, [R1+0x40e8] ;  /* 0x0040e80001107983 */ /* 0x000f240000300a00 */
[----:B----4-:R-:W-:Y:S11]  /*51ef0*/  HMMA.16816.F32.BF16 R20, R24, R16, R20 ;  /* 0x000000101814723c */ /* 0x010ff60000041814 */
[----:B------:R-:W-:Y:S11]  /*51f00*/  @!UPT UIADD3 URZ, URZ, URZ, URZ ;  /* 0x0000003f3f3ff290 */ /* 0x000ff6000fffe03f */
[----:B------:R-:W-:Y:S01]  /*51f10*/  @!UPT UIADD3 URZ, URZ, URZ, URZ ;  /* 0x0000003f3f3ff290 */ /* 0x000fe2000fffe03f */
[----:B------:R0:W-:Y:S01]  /*51f20*/  STL.64 [R1+0x150], R20 ;  /* 0x0001501401007387 */ /* 0x0001e20000100a00 */
[----:B------:R1:W-:Y:S03]  /*51f30*/  STL.64 [R1+0x158], R22 ;  /* 0x0001581601007387 */ /* 0x0003e60000100a00 */
[----:B0-----:R-:W3:Y:S01]  /*51f40*/  LDL.LU.64 R20, [R1+0x40e0] ;  /* 0x0040e00001147983 */ /* 0x001ee20000300a00 */
[----:B-1----:R-:W-:Y:S02]  /*51f50*/  IMAD.MOV.U32 R23, RZ, RZ, R16 ;  /* 0x000000ffff177224 */ /* 0x002fe400078e0010 */
[----:B------:R-:W-:Y:S02]  /*51f60*/  IMAD.MOV.U32 R22, RZ, RZ, R17 ;  /* 0x000000ffff167224 */ /* 0x000fe400078e0011 */
[----:B------:R-:W4:Y:S01]  /*51f70*/  LDL.LU.64 R16, [R1+0x40d8] ;  /* 0x0040d80001107983 */ /* 0x000f220000300a00 */
[----:B------:R-:W-:-:S02]  /*51f80*/  IMAD.MOV.U32 R11, RZ, RZ, R12 ;  /* 0x000000ffff0b7224 */ /* 0x000fc400078e000c */
[----:B------:R-:W-:Y:S01]  /*51f90*/  IMAD.MOV.U32 R10, RZ, RZ, R13 ;  /* 0x000000ffff0a7224 */ /* 0x000fe200078e000d */
[----:B---3--:R-:W-:Y:S11]  /*51fa0*/  HMMA.16816.F32.BF16 R4, R24, R20, R4 ;  /* 0x000000141804723c */ /* 0x008ff60000041804 */
[----:B------:R-:W-:Y:S11]  /*51fb0*/  @!UPT UIADD3 URZ, URZ, URZ, URZ ;  /* 0x0000003f3f3ff290 */ /* 0x000ff6000fffe03f */
[----:B------:R-:W-:Y:S01]  /*51fc0*/  @!UPT UIADD3 URZ, URZ, URZ, URZ ;  /* 0x0000003f3f3ff290 */ /* 0x000fe2000fffe03f */
[----:B------:R0:W-:Y:S01]  /*51fd0*/  STL.64 [R1+0x140], R4 ;  /* 0x0001400401007387 */ /* 0x0001e20000100a00 */
[----:B------:R1:W-:Y:S03]  /*51fe0*/  STL.64 [R1+0x148], R6 ;  /* 0x0001480601007387 */ /* 0x0003e60000100a00 */
[----:B0-----:R-:W4:Y:S01]  /*51ff0*/  LDL.LU.64 R4, [R1+0x430] ;  /* 0x0004300001047983 */ /* 0x001f220000300a00 */
[----:B-1----:R-:W4:Y:S02]  /*52000*/  LDL.LU.64 R6, [R1+0x438] ;  /* 0x0004380001067983 */ /* 0x002f240000300a00 */
[----:B------:R0:W-:Y:S02]  /*52010*/  STL.64 [R1+0x3f98], R20 ;  /* 0x003f981401007387 */ /* 0x0001e40000100a00 */
[----:B0-----:R-:W-:Y:S02]  /*52020*/  IMAD.MOV.U32 R20, RZ, RZ, R11 ;  /* 0x000000ffff147224 */ /* 0x001fe400078e000b */
[----:B------:R-:W-:-:S05]  /*52030*/  IMAD.MOV.U32 R21, RZ, RZ, R10 ;  /* 0x000000ffff157224 */ /* 0x000fca00078e000a */
[----:B------:R0:W-:Y:S02]  /*52040*/  STL.64 [R1+0x3fb0], R20 ;  /* 0x003fb01401007387 */ /* 0x0001e40000100a00 */
[----:B0-----:R-:W-:Y:S02]  /*52050*/  IMAD.MOV.U32 R20, RZ, RZ, R9 ;  /* 0x000000ffff147224 */ /* 0x001fe400078e0009 */
[----:B------:R-:W-:Y:S02]  /*52060*/  IMAD.MOV.U32 R21, RZ, RZ, R8 ;  /* 0x000000ffff157224 */ /* 0x000fe400078e0008 */
[----:B------:R-:W3:Y:S01]  /*52070*/  LDL.LU.64 R8, [R1+0x5d0] ;  /* 0x0005d00001087983 */ /* 0x000ee20000300a00 */
[----:B------:R-:W2:Y:S03]  /*52080*/  LDL.LU.64 R10, [R1+0x5d8] ;  /* 0x0005d800010a7983 */ /* 0x000ea60000300a00 */
        /* <DEDUP_REMOVED lines=8> */
[----:B------:R-:W3:Y:S02]  /*52110*/  LDL.LU.64 R10, [R1+0x628] ;  /* 0x00062800010a7983 */ /* 0x000ee40000300a00 */
[----:B------:R-:W-:-:S02]  /*52120*/  IMAD.MOV.U32 R12, RZ, RZ, R19 ;  /* 0x000000ffff0c7224 */ /* 0x000fc400078e0013 */
[----:B------:R-:W-:Y:S02]  /*52130*/  IMAD.MOV.U32 R13, RZ, RZ, R18 ;  /* 0x000000ffff0d7224 */ /* 0x000fe400078e0012 */
[----:B------:R-:W-:Y:S02]  /*52140*/  IMAD.MOV.U32 R7, RZ, RZ, R16 ;  /* 0x000000ffff077224 */ /* 0x000fe400078e0010 */
[----:B------:R-:W-:Y:S01]  /*52150*/  IMAD.MOV.U32 R6, RZ, RZ, R17 ;  /* 0x000000ffff067224 */ /* 0x000fe200078e0011 */
[----:B---3--:R-:W-:Y:S01]  /*52160*/  STL.64 [R1+0x40b8], R10 ;  /* 0x0040b80a01007387 */ /* 0x008fe20000100a00 */
[----:B--2---:R0:W-:Y:S03]  /*52170*/  STL.64 [R1+0x40b0], R8 ;  /* 0x0040b00801007387 */ /* 0x0041e60000100a00 */
[----:B0-----:R-:W2:Y:S01]  /*52180*/  LDL.LU.64 R8, [R1+0x630] ;  /* 0x0006300001087983 */ /* 0x001ea20000300a00 */
[----:B------:R-:W2:Y:S02]  /*52190*/  LDL.LU.64 R10, [R1+0x638] ;  /* 0x00063800010a7983 */ /* 0x000ea40000300a00 */
[----:B------:R-:W-:Y:S02]  /*521a0*/  STL.64 [R1+0x3fc8], R20 ;  /* 0x003fc81401007387 */ /* 0x000fe40000100a00 */
[----:B------:R-:W3:Y:S01]  /*521b0*/  LDL.LU.64 R4, [R1+0x40d0] ;  /* 0x0040d00001047983 */ /* 0x000ee20000300a00 */
[----:B------:R-:W-:Y:S01]  /*521c0*/  STL.64 [R1+0x130], R24 ;  /* 0x0001301801007387 */ /* 0x000fe20000100a00 */
[----:B------:R-:W-:Y:S02]  /*521d0*/  STL.64 [R1+0x138], R26 ;  /* 0x0001381a01007387 */ /* 0x000fe40000100a00 */
[----:B------:R-:W2:Y:S02]  /*521e0*/  LDL.LU.64 R18, [R1+0x40c8] ;  /* 0x0040c80001127983 */ /* 0x000ea40000300a00 */
[----:B------:R-:W2:Y:S01]  /*521f0*/  LDL.LU.64 R16, [R1+0x40c0] ;  /* 0x0040c00001107983 */ /* 0x000ea20000300a00 */
[----:B------:R-:W-:Y:S01]  /*52200*/  STL.64 [R1+0x4050], R6 ;  /* 0x0040500601007387 */ /* 0x000fe20000100a00 */
[C---:B--2---:R-:W-:Y:S03]  /*52210*/  HMMA.16816.F32.BF16 R12, R16.reuse, R12, R8 ;  /* 0x0000000c100c723c */ /* 0x044fe60000041808 */
[----:B---3--:R0:W-:Y:S04]  /*52220*/  STL.64 [R1+0x4048], R4 ;  /* 0x0040480401007387 */ /* 0x0081e80000100a00 */
[----:B0-----:R-:W2:Y:S01]  /*52230*/  LDL.LU.64 R4, [R1+0x5c0] ;  /* 0x0005c00001047983 */ /* 0x001ea20000300a00 */
[----:B------:R-:W2:Y:S02]  /*52240*/  LDL.LU.64 R6, [R1+0x5c8] ;  /* 0x0005c80001067983 */ /* 0x000ea40000300a00 */
[----:B------:R-:W3:Y:S02]  /*52250*/  LDL.LU.64 R24, [R1+0x5b0] ;  /* 0x0005b00001187983 */ /* 0x000ee40000300a00 */
[----:B------:R-:W3:Y:S01]  /*52260*/  LDL.LU.64 R26, [R1+0x5b8] ;  /* 0x0005b800011a7983 */ /* 0x000ee20000300a00 */
[----:B------:R-:W4:Y:S01]  /*52270*/  LDL.LU.64 R10, [R1+0x40b8] ;  /* 0x0040b800010a7983 */ /* 0x000f220000300a00 */
[----:B------:R-:W4:Y:S09]  /*52280*/  LDL.LU.64 R8, [R1+0x40b0] ;  /* 0x0040b00001087983 */ /* 0x000f320000300a00 */
[----:B------:R0:W-:Y:S01]  /*52290*/  STL.64 [R1+0x120], R12 ;  /* 0x0001200c01007387 */ /* 0x0001e20000100a00 */
[----:B------:R4:W-:Y:S03]  /*522a0*/  STL.64 [R1+0x128], R14 ;  /* 0x0001280e01007387 */ /* 0x0009e60000100a00 */
[----:B0-----:R-:W4:Y:S02]  /*522b0*/  LDL.LU.64 R12, [R1+0x40a8] ;  /* 0x0040a800010c7983 */ /* 0x001f240000300a00 */
[C---:B----4-:R-:W-:Y:S02]  /*522c0*/  HMMA.16816.F32.BF16 R12, R16.reuse, R12, R8 ;  /* 0x0000000c100c723c */ /* 0x050fe40000041808 */
[----:B------:R-:W4:Y:S01]  /*522d0*/  LDL.LU.64 R10, [R1+0x40a0] ;  /* 0x0040a000010a7983 */ /* 0x000f220000300a00 */
[----:B------:R-:W4:Y:S11]  /*522e0*/  LDL.LU.64 R8, [R1+0x4098] ;  /* 0x0040980001087983 */ /* 0x000f360000300a00 */
[----:B------:R-:W-:Y:S09]  /*522f0*/  @!UPT UIADD3 URZ, URZ, URZ, URZ ;  /* 0x0000003f3f3ff290 */ /* 0x000ff2000fffe03f */
[----:B------:R-:W-:Y:S01]  /*52300*/  STL.64 [R1+0x110], R12 ;  /* 0x0001100c01007387 */ /* 0x000fe20000100a00 */
[----:B------:R0:W-:Y:S03]  /*52310*/  STL.64 [R1+0x118], R14 ;  /* 0x0001180e01007387 */ /* 0x0001e60000100a00 */
[----:B0-----:R-:W2:Y:S01]  /*52320*/  LDL.LU.64 R14, [R1+0x4090] ;  /* 0x00409000010e7983 */ /* 0x001ea20000300a00 */
[----:B------:R-:W4:Y:S02]  /*52330*/  LDL.LU.64 R12, [R1+0x4088] ;  /* 0x00408800010c7983 */ /* 0x000f240000300a00 */
[----:B--2---:R-:W-:Y:S02]  /*52340*/  IMAD.MOV.U32 R20, RZ, RZ, R15 ;  /* 0x000000ffff147224 */ /* 0x004fe400078e000f */
[----:B------:R-:W-:Y:S02]  /*52350*/  IMAD.MOV.U32 R21, RZ, RZ, R14 ;  /* 0x000000ffff157224 */ /* 0x000fe400078e000e */
[C---:B----4-:R-:W-:Y:S03]  /*52360*/  HMMA.16816.F32.BF16 R12, R16.reuse, R12, R8 ;  /* 0x0000000c100c723c */ /* 0x050fe60000041808 */
[----:B------:R-:W-:Y:S01]  /*52370*/  STL.64 [R1+0x3fe0], R20 ;  /* 0x003fe01401007387 */ /* 0x000fe20000100a00 */
[----:B------:R-:W2:Y:S02]  /*52380*/  LDL.LU.64 R10, [R1+0x4080] ;  /* 0x00408000010a7983 */ /* 0x000ea40000300a00 */
[----:B------:R-:W2:Y:S11]  /*52390*/  LDL.LU.64 R8, [R1+0x4078] ;  /* 0x0040780001087983 */ /* 0x000eb60000300a00 */
[----:B------:R-:W-:Y:S06]  /*523a0*/  @!UPT UIADD3 URZ, URZ, URZ, URZ ;  /* 0x0000003f3f3ff290 */ /* 0x000fec000fffe03f */
[----:B------:R-:W-:Y:S01]  /*523b0*/  STL.64 [R1+0x100], R12 ;  /* 0x0001000c01007387 */ /* 0x000fe20000100a00 */
[----:B------:R0:W-:Y:S03]  /*523c0*/  STL.64 [R1+0x108], R14 ;  /* 0x0001080e01007387 */ /* 0x0001e60000100a00 */
[----:B0-----:R-:W4:Y:S01]  /*523d0*/  LDL.LU.64 R14, [R1+0x4070] ;  /* 0x00407000010e7983 */ /* 0x001f220000300a00 */
        /* <DEDUP_REMOVED lines=8> */
[----:B--2---:R-:W-:Y:S11]  /*52460*/  HMMA.16816.F32.BF16 R4, R16, R8, R4 ;  /* 0x000000081004723c */ /* 0x004ff60000041804 */
[----:B------:R-:W-:Y:S11]  /*52470*/  @!UPT UIADD3 URZ, URZ, URZ, URZ ;  /* 0x0000003f3f3ff290 */ /* 0x000ff6000fffe03f */
[----:B------:R-:W-:Y:S01]  /*52480*/  @!UPT UIADD3 URZ, URZ, URZ, URZ ;  /* 0x0000003f3f3ff290 */ /* 0x000fe2000fffe03f */
[----:B------:R-:W-:Y:S01]  /*52490*/  STL.64 [R1+0xe0], R4 ;  /* 0x0000e00401007387 */ /* 0x000fe20000100a00 */
[----:B------:R0:W-:Y:S03]  /*524a0*/  STL.64 [R1+0xe8], R6 ;  /* 0x0000e80601007387 */ /* 0x0001e60000100a00 */
[----:B0-----:R-:W2:Y:S01]  /*524b0*/  LDL.LU.64 R6, [R1+0x4050] ;  /* 0x0040500001067983 */ /* 0x001ea20000300a00 */
[----:B------:R-:W3:Y:S02]  /*524c0*/  LDL.LU.64 R4, [R1+0x4048] ;  /* 0x0040480001047983 */ /* 0x000ee40000300a00 */
[----:B------:R-:W-:Y:S02]  /*524d0*/  IMAD.MOV.U32 R20, RZ, RZ, R3 ;  /* 0x000000ffff147224 */ /* 0x000fe400078e0003 */
[----:B------:R-:W-:Y:S01]  /*524e0*/  IMAD.MOV.U32 R21, RZ, RZ, R28 ;  /* 0x000000ffff157224 */ /* 0x000fe200078e001c */
[----:B------:R-:W2:Y:S01]  /*524f0*/  LDL.LU R3, [R1+0x4044] ;  /* 0x0040440001037983 */ /* 0x000ea20000300800 */
[----:B------:R-:W2:Y:S03]  /*52500*/  LDL.LU R28, [R1+0x4040] ;  /* 0x00404000011c7983 */ /* 0x000ea60000300800 */
[----:B------:R0:W-:Y:S02]  /*52510*/  STL.64 [R1+0x3ff8], R20 ;  /* 0x003ff81401007387 */ /* 0x0001e40000100a00 */
[----:B0-----:R-:W-:-:S02]  /*52520*/  IMAD.MOV.U32 R20, RZ, RZ, R0 ;  /* 0x000000ffff147224 */ /* 0x001fc400078e0000 */
[----:B------:R-:W-:Y:S01]  /*52530*/  IMAD.MOV.U32 R21, RZ, RZ, R2 ;  /* 0x000000ffff157224 */ /* 0x000fe200078e0002 */
[----:B------:R-:W2:Y:S01]  /*52540*/  LDL.LU R0, [R1+0x403c] ;  /* 0x00403c0001007983 */ /* 0x000ea20000300800 */
[----:B---3--:R-:W-:Y:S11]  /*52550*/  HMMA.16816.F32.BF16 R24, R16, R4, R24 ;  /* 0x000000041018723c */ /* 0x008ff60000041818 */
[----:B------:R-:W-:Y:S11]  /*52560*/  @!UPT UIADD3 URZ, URZ, URZ, URZ ;  /* 0x0000003f3f3ff290 */ /* 0x000ff6000fffe03f */
[----:B------:R-:W-:Y:S01]  /*52570*/  @!UPT UIADD3 URZ, URZ, URZ, URZ ;  /* 0x0000003f3f3ff290 */ /* 0x000fe2000fffe03f */
[----:B------:R-:W-:Y:S01]  /*52580*/  STL.64 [R1+0xd0], R24 ;  /* 0x0000d01801007387 */ /* 0x000fe20000100a00 */
[----:B------:R-:W-:Y:S02]  /*52590*/  STL.64 [R1+0xd8], R26 ;  /* 0x0000d81a01007387 */ /* 0x000fe40000100a00 */
[----:B------:R-:W3:Y:S02]  /*525a0*/  LDL.LU R2, [R1+0x4038] ;  /* 0x0040380001027983 */ /* 0x000ee40000300800 */
[----:B------:R0:W-:Y:S02]  /*525b0*/  STL.64 [R1+0x4010], R20 ;  /* 0x0040101401007387 */ /* 0x0001e40000100a00 */
[----:B0-----:R-:W-:Y:S02]  /*525c0*/  IMAD.MOV.U32 R20, RZ, RZ, R10 ;  /* 0x000000ffff147224 */ /* 0x001fe400078e000a */
[----:B------:R-:W-:Y:S01]  /*525d0*/  IMAD.MOV.U32 R21, RZ, RZ, R11 ;  /* 0x000000ffff157224 */ /* 0x000fe200078e000b */
[----:B------:R-:W2:Y:S01]  /*525e0*/  LDL.LU R10, [R1+0x4034] ;  /* 0x00403400010a7983 */ /* 0x000ea20000300800 */
[----:B------:R-:W2:Y:S02]  /*525f0*/  LDL.LU R11, [R1+0x4030] ;  /* 0x00403000010b7983 */ /* 0x000ea40000300800 */
[----:B------:R-:W2:Y:S02]  /*52600*/  LDL.LU.64 R24, [R1+0x490] ;  /* 0x0004900001187983 */ /* 0x000ea40000300a00 */
[----:B------:R-:W2:Y:S02]  /*52610*/  LDL.LU.64 R26, [R1+0x498] ;  /* 0x00049800011a7983 */ /* 0x000ea40000300a00 */
[----:B--2---:R-:W-:Y:S01]  /*52620*/  STL.64 [R1+0x3fa8], R26 ;  /* 0x003fa81a01007387 */ /* 0x004fe20000100a00 */
[----:B------:R4:W-:Y:S02]  /*52630*/  STL.64 [R1+0x3fa0], R24 ;  /* 0x003fa01801007387 */ /* 0x0009e40000100a00 */
[----:B----4-:R-:W-:-:S02]  /*52640*/  IMAD.MOV.U32 R24, RZ, RZ, R14 ;  /* 0x000000ffff187224 */ /* 0x010fc400078e000e */
[----:B------:R-:W-:Y:S01]  /*52650*/  IMAD.MOV.U32 R25, RZ, RZ, R15 ;  /* 0x000000ffff197224 */ /* 0x000fe200078e000f */
[----:B------:R-:W2:Y:S01]  /*52660*/  LDL.LU R14, [R1+0x402c] ;  /* 0x00402c00010e7983 */ /* 0x000ea20000300800 */
[----:B------:R-:W2:Y:S02]  /*52670*/  LDL.LU R15, [R1+0x4028] ;  /* 0x00402800010f7983 */ /* 0x000ea40000300800 */
[----:B------:R-:W4:Y:S02]  /*52680*/  LDL R5, [R1+0x1bc8] ;  /* 0x001bc80001057983 */ /* 0x000f240000100800 */
[----:B------:R-:W-:Y:S01]  /*52690*/  STL.64 [R1+0x3fc0], R6 ;  /* 0x003fc00601007387 */ /* 0x000fe20000100a00 */
[----:B----4-:R0:W-:Y:S04]  /*526a0*/  STL [R1+0x3fb8], R5 ;  /* 0x003fb80501007387 */ /* 0x0101e80000100800 */
[----:B0-----:R-:W4:Y:S01]  /*526b0*/  LDL.LU.64 R4, [R1+0x560] ;  /* 0x0005600001047983 */ /* 0x001f220000300a00 */
[----:B------:R-:W4:Y:S02]  /*526c0*/  LDL.LU.64 R6, [R1+0x568] ;  /* 0x0005680001067983 */ /* 0x000f240000300a00 */
[----:B----4-:R-:W-:Y:S11]  /*526d0*/  HMMA.16816.F32.BF16 R24, R16, R24, R4 ;  /* 0x000000181018723c */ /* 0x010ff60000041804 */
[----:B------:R-:W-:Y:S11]  /*526e0*/  @!UPT UIADD3 URZ, URZ, URZ, URZ ;  /* 0x0000003f3f3ff290 */ /* 0x000ff6000fffe03f */
[----:B------:R-:W-:Y:S01]  /*526f0*/  @!UPT UIADD3 URZ, URZ, URZ, URZ ;  /* 0x0000003f3f3ff290 */ /* 0x000fe2000fffe03f */
[----:B------:R-:W-:Y:S01]  /*52700*/  STL [R1+0x430], R24 ;  /* 0x0004301801007387 */ /* 0x000fe20000100800 */
[----:B------:R-:W4:Y:S02]  /*52710*/  LDL.LU.64 R4, [R1+0x4d0] ;  /* 0x0004d00001047983 */ /* 0x000f240000300a00 */
[----:B------:R-:W2:Y:S02]  /*52720*/  LDL.LU.64 R6, [R1+0x4d8] ;  /* 0x0004d80001067983 */ /* 0x000ea40000300a00 */
[----:B--2---:R-:W-:Y:S01]  /*52730*/  STL.64 [R1+0x3fd8], R6 ;  /* 0x003fd80601007387 */ /* 0x004fe20000100a00 */
[----:B----4-:R0:W-:Y:S03]  /*52740*/  STL.64 [R1+0x3fd0], R4 ;  /* 0x003fd00401007387 */ /* 0x0101e60000100a00 */
[----:B0-----:R-:W2:Y:S01]  /*52750*/  LDL.LU.64 R4, [R1+0x470] ;  /* 0x0004700001047983 */ /* 0x001ea20000300a00 */
[----:B------:R-:W4:Y:S03]  /*52760*/  LDL.LU.64 R6, [R1+0x478] ;  /* 0x0004780001067983 */ /* 0x000f260000300a00 */
[----:B----4-:R-:W-:Y:S01]  /*52770*/  STL.64 [R1+0x3ff0], R6 ;  /* 0x003ff00601007387 */ /* 0x010fe20000100a00 */
[----:B--2---:R0:W-:Y:S03]  /*52780*/  STL.64 [R1+0x3fe8], R4 ;  /* 0x003fe80401007387 */ /* 0x0041e60000100a00 */
[----:B0-----:R-:W2:Y:S01]  /*52790*/  LDL.LU.64 R4, [R1+0x460] ;  /* 0x0004600001047983 */ /* 0x001ea20000300a00 */
[----:B------:R-:W4:Y:S03]  /*527a0*/  LDL.LU.64 R6, [R1+0x468] ;  /* 0x0004680001067983 */ /* 0x000f260000300a00 */
[----:B----4-:R-:W-:Y:S01]  /*527b0*/  STL.64 [R1+0x4008], R6 ;  /* 0x0040080601007387 */ /* 0x010fe20000100a00 */
[----:B--2---:R0:W-:Y:S03]  /*527c0*/  STL.64 [R1+0x4000], R4 ;  /* 0x0040000401007387 */ /* 0x0041e60000100a00 */
[----:B0-----:R-:W2:Y:S01]  /*527d0*/  LDL.LU.64 R4, [R1+0x450] ;  /* 0x0004500001047983 */ /* 0x001ea20000300a00 */
[----:B------:R-:W4:Y:S02]  /*527e0*/  LDL.LU.64 R6, [R1+0x458] ;  /* 0x0004580001067983 */ /* 0x000f240000300a00 */
[----:B------:R-:W-:-:S02]  /*527f0*/  IMAD.MOV.U32 R13, RZ, RZ, R25 ;  /* 0x000000ffff0d7224 */ /* 0x000fc400078e0019 */
[----:B------:R-:W-:Y:S01]  /*52800*/  IMAD.MOV.U32 R12, RZ, RZ, R26 ;  /* 0x000000ffff0c7224 */ /* 0x000fe200078e001a */
[----:B----4-:R-:W-:Y:S01]  /*52810*/  STL.64 [R1+0x4020], R6 ;  /* 0x0040200601007387 */ /* 0x010fe20000100a00 */
[----:B--2---:R0:W-:Y:S03]  /*52820*/  STL.64 [R1+0x4018], R4 ;  /* 0x0040180401007387 */ /* 0x0041e60000100a00 */
[----:B0-----:R-:W2:Y:S01]  /*52830*/  LDL.LU.64 R4, [R1+0x540] ;  /* 0x0005400001047983 */ /* 0x001ea20000300a00 */
[----:B------:R-:W2:Y:S02]  /*52840*/  LDL.LU.64 R6, [R1+0x548] ;  /* 0x0005480001067983 */ /* 0x000ea40000300a00 */
[----:B------:R-:W-:Y:S02]  /*52850*/  IMAD.MOV.U32 R9, RZ, RZ, R27 ;  /* 0x000000ffff097224 */ /* 0x000fe400078e001b */
[----:B------:R-:W4:Y:S01]  /*52860*/  LDL.LU.64 R24, [R1+0x4c0] ;  /* 0x0004c00001187983 */ /* 0x000f220000300a00 */
[----:B------:R-:W4:Y:S01]  /*52870*/  LDL.LU.64 R26, [R1+0x4c8] ;  /* 0x0004c800011a7983 */ /* 0x000f220000300a00 */
[----:B------:R-:W-:Y:S02]  /*52880*/  STL.64 [R1+0x3f38], R14 ;  /* 0x003f380e01007387 */ /* 0x000fe40000100a00 */
[----:B------:R0:W-:Y:S02]  /*52890*/  STL.64 [R1+0x3f30], R12 ;  /* 0x003f300c01007387 */ /* 0x0001e40000100a00 */
[----:B0-----:R-:W-:-:S02]  /*528a0*/  IMAD.MOV.U32 R12, RZ, RZ, R23 ;  /* 0x000000ffff0c7224 */ /* 0x001fc400078e0017 */
[----:B------:R-:W-:Y:S01]  /*528b0*/  IMAD.MOV.U32 R13, RZ, RZ, R22 ;  /* 0x000000ffff0d7224 */ /* 0x000fe200078e0016 */
[----:B------:R0:W-:Y:S01]  /*528c0*/  STL [R1+0x3b70], R9 ;  /* 0x003b700901007387 */ /* 0x0001e20000100800 */
[----:B------:R1:W-:Y:S03]  /*528d0*/  STL.64 [R1+0x3f50], R10 ;  /* 0x003f500a01007387 */ /* 0x0003e60000100a00 */
[----:B0-----:R-:W3:Y:S01]  /*528e0*/  LDL.LU.64 R8, [R1+0x4a0] ;  /* 0x0004a00001087983 */ /* 0x001ee20000300a00 */
[----:B-1----:R-:W3:Y:S01]  /*528f0*/  LDL.LU.64 R10, [R1+0x4a8] ;  /* 0x0004a800010a7983 */ /* 0x002ee20000300a00 */
[C---:B--2---:R-:W-:Y:S02]  /*52900*/  HMMA.16816.F32.BF16 R20, R16.reuse, R20, R4 ;  /* 0x000000141014723c */ /* 0x044fe40000041804 */
[----:B------:R-:W2:Y:S01]  /*52910*/  LDL.LU.64 R6, [R1+0x4020] ;  /* 0x0040200001067983 */ /* 0x000ea20000300a00 */
[----:B------:R-:W2:Y:S11]  /*52920*/  LDL.LU.64 R4, [R1+0x4018] ;  /* 0x0040180001047983 */ /* 0x000eb60000300a00 */
[----:B------:R-:W-:Y:S09]  /*52930*/  @!UPT UIADD3 URZ, URZ, URZ, URZ ;  /* 0x0000003f3f3ff290 */ /* 0x000ff2000fffe03f */
[----:B------:R0:W-:Y:S01]  /*52940*/  STL.64 [R1+0x440], R20 ;  /* 0x0004401401007387 */ /* 0x0001e20000100a00 */
[----:B------:R2:W-:Y:S03]  /*52950*/  STL.64 [R1+0x448], R22 ;  /* 0x0004481601007387 */ /* 0x0005e60000100a00 */
[----:B0-----:R-:W2:Y:S02]  /*52960*/  LDL.LU.64 R20, [R1+0x4010] ;  /* 0x0040100001147983 */ /* 0x001ea40000300a00 */
        /* <DEDUP_REMOVED lines=23> */
[----:B------:R-:W2:Y:S11]  /*52ae0*/  LDL.LU R5, [R1+0x3fb8] ;  /* 0x003fb80001057983 */ /* 0x000eb60000300800 */
        /* <DEDUP_REMOVED lines=11> */
[C---:B---3--:R-:W-:Y:S08]  /*52ba0*/  HMMA.16816.F32.BF16 R12, R16.reuse, R12, R8 ;  /* 0x0000000c100c723c */ /* 0x048ff00000041808 */
[----:B----4-:R-:W-:Y:S01]  /*52bb0*/  HMMA.16816.F32.BF16 R8, R16, R20, R24 ;  /* 0x000000141008723c */ /* 0x010fe20000041818 */
[----:B------:R-:W3:Y:S11]  /*52bc0*/  LDL.LU.64 R20, [R1+0x480] ;  /* 0x0004800001147983 */ /* 0x000ef60000300a00 */
[----:B------:R-:W-:Y:S03]  /*52bd0*/  @!UPT UIADD3 URZ, URZ, URZ, URZ ;  /* 0x0000003f3f3ff290 */ /* 0x000fe6000fffe03f */
[----:B------:R0:W-:Y:S02]  /*52be0*/  STL.64 [R1+0x560], R12 ;  /* 0x0005600c01007387 */ /* 0x0001e40000100a00 */
[----:B------:R4:W-:Y:S02]  /*52bf0*/  STL.64 [R1+0x568], R14 ;  /* 0x0005680e01007387 */ /* 0x0009e40000100a00 */
[----:B-1----:R-:W3:Y:S01]  /*52c00*/  LDL.LU.64 R22, [R1+0x488] ;  /* 0x0004880001167983 */ /* 0x002ee20000300a00 */
[----:B--2---:R-:W1:Y:S04]  /*52c10*/  LDSM.16.MT88.4 R24, [R5+0x20800] ;  /* 0x020800000518783b */ /* 0x004e680000004200 */
[----:B------:R-:W-:Y:S01]  /*52c20*/  STL.64 [R1+0x590], R8 ;  /* 0x0005900801007387 */ /* 0x000fe20000100a00 */
[----:B------:R-:W-:Y:S02]  /*52c30*/  STL.64 [R1+0x598], R10 ;  /* 0x0005980a01007387 */ /* 0x000fe40000100a00 */
[----:B0-----:R-:W2:Y:S02]  /*52c40*/  LDL.LU R12, [R1+0x290] ;  /* 0x00029000010c7983 */ /* 0x001ea40000300800 */
[----:B------:R-:W2:Y:S01]  /*52c50*/  LDL.LU R13, [R1+0x294] ;  /* 0x00029400010d7983 */ /* 0x000ea20000300800 */
[----:B----4-:R-:W4:Y:S01]  /*52c60*/  LDL.LU R14, [R1+0x298] ;  /* 0x00029800010e7983 */ /* 0x010f220000300800 */
[----:B------:R-:W4:Y:S03]  /*52c70*/  LDL.LU R15, [R1+0x29c] ;  /* 0x00029c00010f7983 */ /* 0x000f260000300800 */
[----:B----4-:R-:W-:Y:S01]  /*52c80*/  STL.64 [R1+0x3f60], R14 ;  /* 0x003f600e01007387 */ /* 0x010fe20000100a00 */
[----:B--2---:R0:W-:Y:S03]  /*52c90*/  STL.64 [R1+0x3f58], R12 ;  /* 0x003f580c01007387 */ /* 0x0041e60000100a00 */
[----:B0-----:R-:W2:Y:S01]  /*52ca0*/  LDL.LU R12, [R1+0x2a0] ;  /* 0x0002a000010c7983 */ /* 0x001ea20000300800 */
[----:B------:R-:W2:Y:S02]  /*52cb0*/  LDL.LU R13, [R1+0x2a4] ;  /* 0x0002a400010d7983 */ /* 0x000ea40000300800 */
[----:B------:R-:W4:Y:S02]  /*52cc0*/  LDL.LU R14, [R1+0x2a8] ;  /* 0x0002a800010e7983 */ /* 0x000f240000300800 */
[----:B------:R-:W4:Y:S02]  /*52cd0*/  LDL.LU R15, [R1+0x2ac] ;  /* 0x0002ac00010f7983 */ /* 0x000f240000300800 */
[----:B----4-:R0:W-:Y:S01]  /*52ce0*/  STL.64 [R1+0x3f70], R14 ;  /* 0x003f700e01007387 */ /* 0x0101e20000100a00 */
[----:B--2---:R-:W-:Y:S02]  /*52cf0*/  STL.64 [R1+0x3f68], R12 ;  /* 0x003f680c01007387 */ /* 0x004fe40000100a00 */
[----:B------:R-:W2:Y:S01]  /*52d00*/  LDL.64 R10, [R1+0x18] ;  /* 0x00001800010a7983 */ /* 0x000ea20000100a00 */
[----:B0-----:R-:W4:Y:S04]  /*52d10*/  LDL.64 R14, [R1+0x28] ;  /* 0x00002800010e7983 */ /* 0x001f280000100a00 */
[----:B--2---:R0:W-:Y:S01]  /*52d20*/  STL.64 [R1+0x3f78], R10 ;  /* 0x003f780a01007387 */ /* 0x0041e20000100a00 */
[----:B------:R-:W4:Y:S02]  /*52d30*/  LDL.LU R8, [R1+0x2b0] ;  /* 0x0002b00001087983 */ /* 0x000f240000300800 */
[----:B------:R-:W4:Y:S01]  /*52d40*/  LDL.LU R9, [R1+0x2b4] ;  /* 0x0002b40001097983 */ /* 0x000f220000300800 */
[----:B0-----:R-:W4:Y:S01]  /*52d50*/  LDL.LU R10, [R1+0x2b8] ;  /* 0x0002b800010a7983 */ /* 0x001f220000300800 */
[----:B------:R-:W4:Y:S02]  /*52d60*/  LDL.LU R11, [R1+0x2bc] ;  /* 0x0002bc00010b7983 */ /* 0x000f240000300800 */
[----:B-1----:R-:W-:Y:S02]  /*52d70*/  STL.64 [R1+0x3e40], R26 ;  /* 0x003e401a01007387 */ /* 0x002fe40000100a00 */
[----:B------:R0:W-:Y:S02]  /*52d80*/  STL.64 [R1+0x3e38], R24 ;  /* 0x003e381801007387 */ /* 0x0001e40000100a00 */
[----:B0-----:R-:W-:-:S02]  /*52d90*/  IMAD.MOV.U32 R24, RZ, RZ, R7 ;  /* 0x000000ffff187224 */ /* 0x001fc400078e0007 */
[----:B------:R-:W-:Y:S01]  /*52da0*/  IMAD.MOV.U32 R25, RZ, RZ, R6 ;  /* 0x000000ffff197224 */ /* 0x000fe200078e0006 */
[----:B------:R-:W2:Y:S01]  /*52db0*/  LDL.LU R7, [R1+0x3f94] ;  /* 0x003f940001077983 */ /* 0x000ea20000300800 */
[----:B------:R-:W2:Y:S02]  /*52dc0*/  LDL.LU R6, [R1+0x3f90] ;  /* 0x003f900001067983 */ /* 0x000ea40000300800 */
[----:B------:R-:W2:Y:S02]  /*52dd0*/  LDL R26, [R1+0x48] ;  /* 0x00004800011a7983 */ /* 0x000ea40000100800 */
[----:B------:R-:W2:Y:S01]  /*52de0*/  LDL R27, [R1+0x4c] ;  /* 0x00004c00011b7983 */ /* 0x000ea20000100800 */
[----:B---3--:R-:W-:Y:S01]  /*52df0*/  HMMA.16816.F32.BF16 R16, R16, R24, R20 ;  /* 0x000000181010723c */ /* 0x008fe20000041814 */
[----:B------:R-:W4:Y:S01]  /*52e00*/  LDL.LU.64 R22, [R1+0x3f88] ;  /* 0x003f880001167983 */ /* 0x000f220000300a00 */
[----:B------:R-:W4:Y:S11]  /*52e10*/  LDL.LU.64 R20, [R1+0x3f80] ;  /* 0x003f800001147983 */ /* 0x000f360000300a00 */
[----:B------:R-:W-:Y:S10]  /*52e20*/  @!UPT UIADD3 URZ, URZ, URZ, URZ ;  /* 0x0000003f3f3ff290 */ /* 0x000ff4000fffe03f */
[----:B------:R-:W-:Y:S01]  /*52e30*/  STL.64 [R1+0x580], R16 ;  /* 0x0005801001007387 */ /* 0x000fe20000100a00 */
[----:B------:R0:W-:Y:S03]  /*52e40*/  STL.64 [R1+0x588], R18 ;  /* 0x0005881201007387 */ /* 0x0001e60000100a00 */
[----:B0-----:R-:W3:Y:S04]  /*52e50*/  LDL.64 R18, [R1+0x38] ;  /* 0x0000380001127983 */ /* 0x001ee80000100a00 */
[----:B---3--:R0:W-:Y:S01]  /*52e60*/  STL.64 [R1+0x3f10], R18 ;  /* 0x003f101201007387 */ /* 0x0081e20000100a00 */
[----:B------:R-:W3:Y:S02]  /*52e70*/  LDL.LU R16, [R1+0x270] ;  /* 0x0002700001107983 */ /* 0x000ee40000300800 */
[----:B------:R-:W3:Y:S01]  /*52e80*/  LDL.LU R17, [R1+0x274] ;  /* 0x0002740001117983 */ /* 0x000ee20000300800 */
[----:B0-----:R-:W2:Y:S01]  /*52e90*/  LDL.LU R18, [R1+0x278] ;  /* 0x0002780001127983 */ /* 0x001ea20000300800 */
[----:B------:R-:W2:Y:S01]  /*52ea0*/  LDL.LU R19, [R1+0x27c] ;  /* 0x00027c0001137983 */ /* 0x000ea20000300800 */
[----:B----4-:R-:W-:Y:S02]  /*52eb0*/  HMMA.16816.F32.BF16 R8, R20, R14, R8 ;  /* 0x0000000e1408723c */ /* 0x010fe40000041808 */
[----:B--2---:R-:W-:Y:S01]  /*52ec0*/  STL.64 [R1+0x3f28], R18 ;  /* 0x003f281201007387 */ /* 0x004fe20000100a00 */
[----:B---3--:R0:W-:Y:S03]  /*52ed0*/  STL.64 [R1+0x3f20], R16 ;  /* 0x003f201001007387 */ /* 0x0081e60000100a00 */
[----:B0-----:R-:W2:Y:S01]  /*52ee0*/  LDL.LU R16, [R1+0x280] ;  /* 0x0002800001107983 */ /* 0x001ea20000300800 */
[----:B------:R-:W2:Y:S02]  /*52ef0*/  LDL.LU R17, [R1+0x284] ;  /* 0x0002840001117983 */ /* 0x000ea40000300800 */
[----:B------:R-:W3:Y:S02]  /*52f00*/  LDL.LU R18, [R1+0x288] ;  /* 0x0002880001127983 */ /* 0x000ee40000300800 */
[----:B------:R-:W3:Y:S02]  /*52f10*/  LDL.LU R19, [R1+0x28c] ;  /* 0x00028c0001137983 */ /* 0x000ee40000300800 */
[----:B------:R-:W-:-:S02]  /*52f20*/  IMAD.MOV.U32 R25, RZ, RZ, R14 ;  /* 0x000000ffff197224 */ /* 0x000fc400078e000e */
[----:B------:R-:W-:Y:S01]  /*52f30*/  IMAD.MOV.U32 R24, RZ, RZ, R15 ;  /* 0x000000ffff187224 */ /* 0x000fe200078e000f */
[----:B---3--:R0:W-:Y:S01]  /*52f40*/  STL.64 [R1+0x3f48], R18 ;  /* 0x003f481201007387 */ /* 0x0081e20000100a00 */
[----:B--2---:R-:W-:Y:S03]  /*52f50*/  STL.64 [R1+0x3f40], R16 ;  /* 0x003f401001007387 */ /* 0x004fe60000100a00 */
[----:B0-----:R-:W2:Y:S03]  /*52f60*/  LDL.64 R18, [R1+0x8] ;  /* 0x0000080001127983 */ /* 0x001ea60000100a00 */
[----:B------:R-:W-:Y:S02]  /*52f70*/  STL.64 [R1+0x2b0], R8 ;  /* 0x0002b00801007387 */ /* 0x000fe40000100a00 */
[----:B------:R0:W-:Y:S02]  /*52f80*/  STL.64 [R1+0x2b8], R10 ;  /* 0x0002b80a01007387 */ /* 0x0001e40000100a00 */
[----:B0-----:R-:W3:Y:S01]  /*52f90*/  LDL.LU.64 R10, [R1+0x3f78] ;  /* 0x003f7800010a7983 */ /* 0x001ee20000300a00 */
[----:B------:R-:W3:Y:S02]  /*52fa0*/  LDL.LU.64 R14, [R1+0x3f70] ;  /* 0x003f7000010e7983 */ /* 0x000ee40000300a00 */
[----:B------:R-:W3:Y:S02]  /*52fb0*/  LDL.LU.64 R12, [R1+0x3f68] ;  /* 0x003f6800010c7983 */ /* 0x000ee40000300a00 */
[----:B------:R-:W-:Y:S01]  /*52fc0*/  STL.64 [R1+0x3e60], R26 ;  /* 0x003e601a01007387 */ /* 0x000fe20000100a00 */
[----:B------:R0:W-:Y:S04]  /*52fd0*/  STL.64 [R1+0x3e58], R24 ;  /* 0x003e581801007387 */ /* 0x0001e80000100a00 */
[----:B0-----:R-:W4:Y:S01]  /*52fe0*/  LDL.LU R24, [R1+0x250] ;  /* 0x0002500001187983 */ /* 0x001f220000300800 */
[----:B------:R-:W4:Y:S01]  /*52ff0*/  LDL.LU R25, [R1+0x254] ;  /* 0x0002540001197983 */ /* 0x000f220000300800 */
[----:B---3--:R-:W-:Y:S11]  /*53000*/  HMMA.16816.F32.BF16 R12, R20, R10, R12 ;  /* 0x0000000a140c723c */ /* 0x008ff6000004180c */
[----:B------:R-:W-:Y:S11]  /*53010*/  @!UPT UIADD3 URZ, URZ, URZ, URZ ;  /* 0x0000003f3f3ff290 */ /* 0x000ff6000fffe03f */
[----:B------:R-:W-:Y:S01]  /*53020*/  @!UPT UIADD3 URZ, URZ, URZ, URZ ;  /* 0x0000003f3f3ff290 */ /* 0x000fe2000fffe03f */
[----:B------:R-:W-:Y:S01]  /*53030*/  STL.64 [R1+0x2a0], R12 ;  /* 0x0002a00c01007387 */ /* 0x000fe20000100a00 */
[----:B------:R0:W-:Y:S03]  /*53040*/  STL.64 [R1+0x2a8], R14 ;  /* 0x0002a80e01007387 */ /* 0x0001e60000100a00 */
[----:B0-----:R-:W3:Y:S01]  /*53050*/  LDL.LU.64 R14, [R1+0x3f60] ;  /* 0x003f6000010e7983 */ /* 0x001ee20000300a00 */
[----:B------:R-:W3:Y:S02]  /*53060*/  LDL.LU.64 R12, [R1+0x3f58] ;  /* 0x003f5800010c7983 */ /* 0x000ee40000300a00 */
[----:B------:R-:W-:Y:S02]  /*53070*/  IMAD.MOV.U32 R4, RZ, RZ, R11 ;  /* 0x000000ffff047224 */ /* 0x000fe400078e000b */
[----:B--2---:R-:W-:Y:S01]  /*53080*/  IMAD.MOV.U32 R9, RZ, RZ, R18 ;  /* 0x000000ffff097224 */ /* 0x004fe200078e0012 */
[----:B------:R-:W2:Y:S01]  /*53090*/  LDL.LU.64 R10, [R1+0x3f50] ;  /* 0x003f5000010a7983 */ /* 0x000ea20000300a00 */
[----:B------:R-:W-:-:S02]  /*530a0*/  IMAD.MOV.U32 R8, RZ, RZ, R19 ;  /* 0x000000ffff087224 */ /* 0x000fc400078e0013 */
[----:B------:R-:W-:Y:S02]  /*530b0*/  IMAD.MOV.U32 R26, RZ, RZ, R2 ;  /* 0x000000ffff1a7224 */ /* 0x000fe400078e0002 */
[----:B------:R-:W-:Y:S01]  /*530c0*/  IMAD.MOV.U32 R27, RZ, RZ, R0 ;  /* 0x000000ffff1b7224 */ /* 0x000fe200078e0000 */
[C---:B---3--:R-:W-:Y:S01]  /*530d0*/  HMMA.16816.F32.BF16 R12, R20.reuse, R18, R12 ;  /* 0x00000012140c723c */ /* 0x048fe2000004180c */
[----:B------:R-:W3:Y:S01]  /*530e0*/  LDL.LU.64 R18, [R1+0x3f48] ;  /* 0x003f480001127983 */ /* 0x000ee20000300a00 */
[----:B------:R-:W3:Y:S11]  /*530f0*/  LDL.LU.64 R16, [R1+0x3f40] ;  /* 0x003f400001107983 */ /* 0x000ef60000300a00 */
[----:B------:R-:W-:Y:S10]  /*53100*/  @!UPT UIADD3 URZ, URZ, URZ, URZ ;  /* 0x0000003f3f3ff290 */ /* 0x000ff4000fffe03f */
[----:B------:R0:W-:Y:S01]  /*53110*/  STL.64 [R1+0x290], R12 ;  /* 0x0002900c01007387 */ /* 0x0001e20000100a00 */
[----:B------:R-:W-:Y:S02]  /*53120*/  IMAD.MOV.U32 R2, RZ, RZ, R14 ;  /* 0x000000ffff027224 */ /* 0x000fe400078e000e */
[----:B------:R-:W-:Y:S02]  /*53130*/  IMAD.MOV.U32 R0, RZ, RZ, R15 ;  /* 0x000000ffff007224 */ /* 0x000fe400078e000f */
[----:B------:R-:W3:Y:S04]  /*53140*/  LDL.LU.64 R14, [R1+0x3f38] ;  /* 0x003f3800010e7983 */ /* 0x000ee80000300a00 */
[----:B0-----:R-:W2:Y:S01]  /*53150*/  LDL.LU.64 R12, [R1+0x3f30] ;  /* 0x003f3000010c7983 */ /* 0x001ea20000300a00 */
[----:B------:R-:W-:Y:S02]  /*53160*/  STL [R1+0x3b1c], R0 ;  /* 0x003b1c0001007387 */ /* 0x000fe40000100800 */
[----:B------:R-:W-:Y:S01]  /*53170*/  STL [R1+0x3b18], R2 ;  /* 0x003b180201007387 */ /* 0x000fe20000100800 */
[----:B---3--:R-:W-:Y:S11]  /*53180*/  HMMA.16816.F32.BF16 R16, R20, R14, R16 ;  /* 0x0000000e1410723c */ /* 0x008ff60000041810 */
[----:B------:R-:W-:Y:S11]  /*53190*/  @!UPT UIADD3 URZ, URZ, URZ, URZ ;  /* 0x0000003f3f3ff290 */ /* 0x000ff6000fffe03f */
[----:B------:R-:W-:Y:S01]  /*531a0*/  @!UPT UIADD3 URZ, URZ, URZ, URZ ;  /* 0x0000003f3f3ff290 */ /* 0x000fe2000fffe03f */
[----:B------:R-:W-:Y:S01]  /*531b0*/  STL.64 [R1+0x280], R16 ;  /* 0x0002801001007387 */ /* 0x000fe20000100a00 */
[----:B------:R0:W-:Y:S03]  /*531c0*/  STL.64 [R1+0x288], R18 ;  /* 0x0002881201007387 */ /* 0x0001e60000100a00 */
[----:B0-----:R-:W3:Y:S01]  /*531d0*/  LDL.LU.64 R18, [R1+0x3f28] ;  /* 0x003f280001127983 */ /* 0x001ee20000300a00 */
[----:B------:R-:W3:Y:S02]  /*531e0*/  LDL.LU.64 R16, [R1+0x3f20] ;  /* 0x003f200001107983 */ /* 0x000ee40000300a00 */
[----:B------:R-:W-:Y:S02]  /*531f0*/  STL.64 [R1+0x3e08], R14 ;  /* 0x003e080e01007387 */ /* 0x000fe40000100a00 */
[----:B--2---:R0:W-:Y:S02]  /*53200*/  STL.64 [R1+0x3e00], R12 ;  /* 0x003e000c01007387 */ /* 0x0041e40000100a00 */
[----:B0-----:R-:W-:-:S02]  /*53210*/  IMAD.MOV.U32 R12, RZ, RZ, R6 ;  /* 0x000000ffff0c7224 */ /* 0x001fc400078e0006 */
[----:B------:R-:W-:Y:S01]  /*53220*/  IMAD.MOV.U32 R13, RZ, RZ, R7 ;  /* 0x000000ffff0d7224 */ /* 0x000fe200078e0007 */
[----:B------:R-:W2:Y:S01]  /*53230*/  LDL.LU R6, [R1+0x3f1c] ;  /* 0x003f1c0001067983 */ /* 0x000ea20000300800 */
[----:B------:R-:W2:Y:S02]  /*53240*/  LDL.LU R7, [R1+0x3f18] ;  /* 0x003f180001077983 */ /* 0x000ea40000300800 */
[----:B------:R-:W2:Y:S02]  /*53250*/  LDL.LU R14, [R1+0x268] ;  /* 0x00026800010e7983 */ /* 0x000ea40000300800 */
[----:B------:R-:W2:Y:S01]  /*53260*/  LDL.LU R15, [R1+0x26c] ;  /* 0x00026c00010f7983 */ /* 0x000ea20000300800 */
[C---:B---3--:R-:W-:Y:S11]  /*53270*/  HMMA.16816.F32.BF16 R16, R20.reuse, R10, R16 ;  /* 0x0000000a1410723c */ /* 0x048ff60000041810 */
[----:B------:R-:W-:Y:S11]  /*53280*/  @!UPT UIADD3 URZ, URZ, URZ, URZ ;  /* 0x0000003f3f3ff290 */ /* 0x000ff6000fffe03f */
[----:B------:R-:W-:Y:S01]  /*53290*/  @!UPT UIADD3 URZ, URZ, URZ, URZ ;  /* 0x0000003f3f3ff290 */ /* 0x000fe2000fffe03f */
[----:B------:R-:W-:Y:S01]  /*532a0*/  STL.64 [R1+0x270], R16 ;  /* 0x0002701001007387 */ /* 0x000fe20000100a00 */
[----:B------:R0:W-:Y:S03]  /*532b0*/  STL.64 [R1+0x278], R18 ;  /* 0x0002781201007387 */ /* 0x0001e60000100a00 */
[----:B0-----:R-:W4:Y:S01]  /*532c0*/  LDL.LU.64 R18, [R1+0x3f10] ;  /* 0x003f100001127983 */ /* 0x001f220000300a00 */
[----:B------:R-:W-:Y:S02]  /*532d0*/  STL.64 [R1+0x3df8], R10 ;  /* 0x003df80a01007387 */ /* 0x000fe40000100a00 */
[----:B------:R2:W-:Y:S02]  /*532e0*/  STL.64 [R1+0x3ee0], R8 ;  /* 0x003ee00801007387 */ /* 0x0005e40000100a00 */
[C---:B--2---:R-:W-:Y:S01]  /*532f0*/  HMMA.16816.F32.BF16 R8, R20.reuse, R6, R12 ;  /* 0x000000061408723c */ /* 0x044fe2000004180c */
[----:B------:R-:W-:Y:S01]  /*53300*/  STL.64 [R1+0x3df0], R6 ;  /* 0x003df00601007387 */ /* 0x000fe20000100a00 */
[----:B------:R-:W-:Y:S11]  /*53310*/  STL [R1+0x3de8], R5 ;  /* 0x003de80501007387 */ /* 0x000ff60000100800 */
[----:B------:R-:W-:Y:S10]  /*53320*/  @!UPT UIADD3 URZ, URZ, URZ, URZ ;  /* 0x0000003f3f3ff290 */ /* 0x000ff4000fffe03f */
[----:B------:R-:W-:Y:S01]  /*53330*/  STL.64 [R1+0x260], R8 ;  /* 0x0002600801007387 */ /* 0x000fe20000100a00 */
[----:B------:R-:W-:Y:S02]  /*53340*/  STL.64 [R1+0x268], R10 ;  /* 0x0002680a01007387 */ /* 0x000fe40000100a00 */
[----:B------:R4:W-:Y:S02]  /*53350*/  STL [R1+0x3ee8], R4 ;  /* 0x003ee80401007387 */ /* 0x0009e40000100800 */
[----:B----4-:R-:W-:Y:S07]  /*53360*/  HMMA.16816.F32.BF16 R4, R20, R18, R24 ;  /* 0x000000121404723c */ /* 0x010fee0000041818 */
[----:B------:R-:W-:Y:S11]  /*53370*/  IMAD.MOV.U32 R25, RZ, RZ, R28 ;  /* 0x000000ffff197224 */ /* 0x000ff600078e001c */
[----:B------:R-:W-:Y:S05]  /*53380*/  @!UPT UIADD3 URZ, URZ, URZ, URZ ;  /* 0x0000003f3f3ff290 */ /* 0x000fea000fffe03f */
[----:B------:R-:W-:Y:S01]  /*53390*/  STL.64 [R1+0x250], R4 ;  /* 0x0002500401007387 */ /* 0x000fe20000100a00 */
[----:B------:R-:W-:Y:S02]  /*533a0*/  STL.64 [R1+0x258], R6 ;  /* 0x0002580601007387 */ /* 0x000fe40000100a00 */
[----:B------:R-:W2:Y:S02]  /*533b0*/  LDL.LU R24, [R1+0x3b0] ;  /* 0x0003b00001187983 */ /* 0x000ea40000300800 */
[----:B------:R-:W3:Y:S01]  /*533c0*/  LDL.LU R28, [R1+0x3f0c] ;  /* 0x003f0c00011c7983 */ /* 0x000ee20000300800 */
[----:B------:R-:W4:Y:S01]  /*533d0*/  LDL.LU R26, [R1+0x3b8] ;  /* 0x0003b800011a7983 */ /* 0x000f220000300800 */
[----:B------:R-:W-:Y:S02]  /*533e0*/  IMAD.MOV.U32 R27, RZ, RZ, R3 ;  /* 0x000000ffff1b7224 */ /* 0x000fe400078e0003 */
[----:B------:R-:W2:Y:S02]  /*533f0*/  LDL.LU R3, [R1+0x3f08] ;  /* 0x003f080001037983 */ /* 0x000ea40000300800 */
[----:B------:R-:W-:-:S02]  /*53400*/  IMAD.MOV.U32 R2, RZ, RZ, R18 ;  /* 0x000000ffff027224 */ /* 0x000fc400078e0012 */
[----:B------:R-:W-:Y:S02]  /*53410*/  IMAD.MOV.U32 R0, RZ, RZ, R19 ;  /* 0x000000ffff007224 */ /* 0x000fe400078e0013 */
[----:B---3--:R-:W0:Y:S04]  /*53420*/  LDSM.16.MT88.4 R16, [R28+0x20800] ;  /* 0x020800001c10783b */ /* 0x008e280000004200 */
[----:B----4-:R1:W-:Y:S01]  /*53430*/  STL.64 [R1+0x3e70], R26 ;  /* 0x003e701a01007387 */ /* 0x0103e20000100a00 */
[----:B--2---:R-:W-:Y:S03]  /*53440*/  STL.64 [R1+0x3e68], R24 ;  /* 0x003e681801007387 */ /* 0x004fe60000100a00 */
[----:B-1----:R-:W2:Y:S04]  /*53450*/  LDL R26, [R1+0x68] ;  /* 0x00006800011a7983 */ /* 0x002ea80000100800 */
[----:B------:R-:W2:Y:S04]  /*53460*/  LDL R27, [R1+0x6c] ;  /* 0x00006c00011b7983 */ /* 0x000ea80000100800 */
[----:B--2---:R1:W-:Y:S01]  /*53470*/  STL.64 [R1+0x3e88], R26 ;  /* 0x003e881a01007387 */ /* 0x0043e20000100a00 */
[----:B0-----:R-:W-:Y:S02]  /*53480*/  STL.64 [R1+0x3d10], R18 ;  /* 0x003d101201007387 */ /* 0x001fe40000100a00 */
[----:B------:R0:W-:Y:S01]  /*53490*/  STL.64 [R1+0x3d08], R16 ;  /* 0x003d081001007387 */ /* 0x0001e20000100a00 */
[----:B-1----:R-:W2:Y:S04]  /*534a0*/  LDL.64 R26, [R1+0x78] ;  /* 0x00007800011a7983 */ /* 0x002ea80000100a00 */
[----:B0-----:R-:W3:Y:S04]  /*534b0*/  LDL R17, [R1+0x1bc0] ;  /* 0x001bc00001117983 */ /* 0x001ee80000100800 */
[----:B------:R-:W4:Y:S04]  /*534c0*/  LDL R18, [R1+0x58] ;  /* 0x0000580001127983 */ /* 0x000f280000100800 */
[----:B------:R-:W4:Y:S04]  /*534d0*/  LDL R19, [R1+0x5c] ;  /* 0x00005c0001137983 */ /* 0x000f280000100800 */
[----:B--2---:R0:W-:Y:S01]  /*534e0*/  STL.64 [R1+0x3ea0], R26 ;  /* 0x003ea01a01007387 */ /* 0x0041e20000100a00 */
[----:B------:R-:W2:Y:S02]  /*534f0*/  LDL.LU R24, [R1+0x3e0] ;  /* 0x0003e00001187983 */ /* 0x000ea40000300800 */
[----:B------:R-:W2:Y:S01]  /*53500*/  LDL.LU R25, [R1+0x3e4] ;  /* 0x0003e40001197983 */ /* 0x000ea20000300800 */
[----:B0-----:R-:W2:Y:S01]  /*53510*/  LDL.LU R26, [R1+0x3e8] ;  /* 0x0003e800011a7983 */ /* 0x001ea20000300800 */
[----:B------:R-:W2:Y:S02]  /*53520*/  LDL.LU R27, [R1+0x3ec] ;  /* 0x0003ec00011b7983 */ /* 0x000ea40000300800 */
[----:B------:R-:W2:Y:S02]  /*53530*/  LDL.LU R4, [R1+0x410] ;  /* 0x0004100001047983 */ /* 0x000ea40000300800 */
[----:B------:R-:W2:Y:S01]  /*53540*/  LDL.LU R5, [R1+0x414] ;  /* 0x0004140001057983 */ /* 0x000ea20000300800 */
[----:B------:R-:W2:Y:S01]  /*53550*/  LDL.LU R6, [R1+0x418] ;  /* 0x0004180001067983 */ /* 0x000ea20000300800 */
[----:B------:R-:W2:Y:S03]  /*53560*/  LDL.LU R7, [R1+0x41c] ;  /* 0x00041c0001077983 */ /* 0x000ea60000300800 */
[----:B--2---:R0:W-:Y:S01]  /*53570*/  STL.64 [R1+0x3ef8], R6 ;  /* 0x003ef80601007387 */ /* 0x0041e20000100a00 */
[----:B------:R-:W-:Y:S02]  /*53580*/  STL.64 [R1+0x3ef0], R4 ;  /* 0x003ef00401007387 */ /* 0x000fe40000100a00 */
[----:B------:R-:W2:Y:S01]  /*53590*/  LDL.64 R10, [R1+0xb8] ;  /* 0x0000b800010a7983 */ /* 0x000ea20000100a00 */
[----:B0-----:R-:W3:Y:S04]  /*535a0*/  LDL R6, [R1+0xc8] ;  /* 0x0000c80001067983 */ /* 0x001ee80000100800 */
[----:B------:R-:W3:Y:S04]  /*535b0*/  LDL R7, [R1+0xcc] ;  /* 0x0000cc0001077983 */ /* 0x000ee80000100800 */
        /* <DEDUP_REMOVED lines=9> */
[----:B--2---:R-:W-:Y:S01]  /*53650*/  STL.64 [R1+0x3ed0], R14 ;  /* 0x003ed00e01007387 */ /* 0x004fe20000100a00 */
[----:B------:R0:W-:Y:S03]  /*53660*/  STL.64 [R1+0x3ec8], R12 ;  /* 0x003ec80c01007387 */ /* 0x0001e60000100a00 */
[----:B0-----:R-:W2:Y:S01]  /*53670*/  LDL.LU R12, [R1+0x400] ;  /* 0x00040000010c7983 */ /* 0x001ea20000300800 */
[----:B------:R-:W2:Y:S02]  /*53680*/  LDL.LU R13, [R1+0x404] ;  /* 0x00040400010d7983 */ /* 0x000ea40000300800 */
[----:B------:R-:W2:Y:S02]  /*53690*/  LDL.LU R14, [R1+0x408] ;  /* 0x00040800010e7983 */ /* 0x000ea40000300800 */
[----:B------:R-:W2:Y:S01]  /*536a0*/  LDL.LU R15, [R1+0x40c] ;  /* 0x00040c00010f7983 */ /* 0x000ea20000300800 */
[----:B------:R0:W-:Y:S01]  /*536b0*/  STL.64 [R1+0x3ec0], R26 ;  /* 0x003ec01a01007387 */ /* 0x0001e20000100a00 */
[----:B------:R-:W-:Y:S03]  /*536c0*/  STL.64 [R1+0x3eb8], R24 ;  /* 0x003eb81801007387 */ /* 0x000fe60000100a00 */
[----:B0-----:R-:W2:Y:S04]  /*536d0*/  LDL.64 R26, [R1+0x98] ;  /* 0x00009800011a7983 */ /* 0x001ea80000100a00 */
[----:B--2---:R0:W-:Y:S04]  /*536e0*/  STL.64 [R1+0x3ed8], R26 ;  /* 0x003ed81a01007387 */ /* 0x0041e80000100a00 */
[----:B0-----:R-:W2:Y:S01]  /*536f0*/  LDL.64 R26, [R1+0xa8] ;  /* 0x0000a800011a7983 */ /* 0x001ea20000100a00 */
[----:B----4-:R-:W-:Y:S02]  /*53700*/  STL.64 [R1+0x3e80], R18 ;  /* 0x003e801201007387 */ /* 0x010fe40000100a00 */
[----:B---3--:R0:W-:Y:S02]  /*53710*/  STL [R1+0x3e78], R17 ;  /* 0x003e781101007387 */ /* 0x0081e40000100800 */
[----:B------:R-:W3:Y:S01]  /*53720*/  LDL.LU R16, [R1+0x3c0] ;  /* 0x0003c00001107983 */ /* 0x000ee20000300800 */
[----:B0-----:R-:W3:Y:S01]  /*53730*/  LDL.LU R17, [R1+0x3c4] ;  /* 0x0003c40001117983 */ /* 0x001ee20000300800 */
[----:B------:R-:W4:Y:S02]  /*53740*/  LDL.LU R18, [R1+0x3c8] ;  /* 0x0003c80001127983 */ /* 0x000f240000300800 */
[----:B------:R-:W4:Y:S01]  /*53750*/  LDL.LU R19, [R1+0x3cc] ;  /* 0x0003cc0001137983 */ /* 0x000f220000300800 */
[----:B------:R-:W-:Y:S01]  /*53760*/  HMMA.16816.F32.BF16 R4, R20, R6, R8 ;  /* 0x000000061404723c */ /* 0x000fe20000041808 */
[----:B----4-:R-:W-:Y:S01]  /*53770*/  STL.64 [R1+0x3e98], R18 ;  /* 0x003e981201007387 */ /* 0x010fe20000100a00 */
[----:B---3--:R0:W-:Y:S03]  /*53780*/  STL.64 [R1+0x3e90], R16 ;  /* 0x003e901001007387 */ /* 0x0081e60000100a00 */
[----:B0-----:R-:W3:Y:S01]  /*53790*/  LDL.LU R16, [R1+0x3d0] ;  /* 0x0003d00001107983 */ /* 0x001ee20000300800 */
[----:B------:R-:W3:Y:S02]  /*537a0*/  LDL.LU R17, [R1+0x3d4] ;  /* 0x0003d40001117983 */ /* 0x000ee40000300800 */
[----:B------:R-:W4:Y:S02]  /*537b0*/  LDL.LU R18, [R1+0x3d8] ;  /* 0x0003d80001127983 */ /* 0x000f240000300800 */
[----:B------:R-:W-:-:S05]  /*537c0*/  IMAD.MOV.U32 R19, RZ, RZ, R3 ;  /* 0x000000ffff137224 */ /* 0x000fca00078e0003 */
[----:B----4-:R0:W-:Y:S01]  /*537d0*/  STL.64 [R1+0x3eb0], R18 ;  /* 0x003eb01201007387 */ /* 0x0101e20000100a00 */
[----:B---3--:R-:W-:Y:S03]  /*537e0*/  STL.64 [R1+0x3ea8], R16 ;  /* 0x003ea81001007387 */ /* 0x008fe60000100a00 */
[----:B0-----:R-:W3:Y:S01]  /*537f0*/  LDL.64 R18, [R1+0x88] ;  /* 0x0000880001127983 */ /* 0x001ee20000100a00 */
[----:B------:R-:W-:Y:S02]  /*53800*/  STL [R1+0x3b20], R28 ;  /* 0x003b201c01007387 */ /* 0x000fe40000100800 */
[----:B------:R-:W4:Y:S02]  /*53810*/  LDL.LU.64 R10, [R1+0x3f00] ;  /* 0x003f0000010a7983 */ /* 0x000f240000300a00 */
[----:B------:R-:W-:Y:S01]  /*53820*/  STL.64 [R1+0x420], R4 ;  /* 0x0004200401007387 */ /* 0x000fe20000100a00 */
[----:B------:R0:W-:Y:S04]  /*53830*/  STL.64 [R1+0x428], R6 ;  /* 0x0004280601007387 */ /* 0x0001e80000100a00 */
[----:B0-----:R-:W4:Y:S01]  /*53840*/  LDL.LU.64 R6, [R1+0x3ef8] ;  /* 0x003ef80001067983 */ /* 0x001f220000300a00 */
[----:B------:R-:W4:Y:S01]  /*53850*/  LDL.LU.64 R4, [R1+0x3ef0] ;  /* 0x003ef00001047983 */ /* 0x000f220000300a00 */
[C---:B--2---:R-:W-:Y:S11]  /*53860*/  HMMA.16816.F32.BF16 R12, R20.reuse, R26, R12 ;  /* 0x0000001a140c723c */ /* 0x044ff6000004180c */
[----:B------:R-:W-:Y:S11]  /*53870*/  @!UPT UIADD3 URZ, URZ, URZ, URZ ;  /* 0x0000003f3f3ff290 */ /* 0x000ff6000fffe03f */
[----:B------:R-:W-:Y:S02]  /*53880*/  @!UPT UIADD3 URZ, URZ, URZ, URZ ;  /* 0x0000003f3f3ff290 */ /* 0x000fe4000fffe03f */
[----:B------:R-:W-:Y:S01]  /*53890*/  IMAD.MOV.U32 R3, RZ, RZ, R15 ;  /* 0x000000ffff037224 */ /* 0x000fe200078e000f */
[----:B----4-:R-:W-:Y:S11]  /*538a0*/  HMMA.16816.F32.BF16 R4, R20, R10, R4 ;  /* 0x0000000a1404723c */ /* 0x010ff60000041804 */
[----:B------:R-:W-:Y:S11]  /*538b0*/  @!UPT UIADD3 URZ, URZ, URZ, URZ ;  /* 0x0000003f3f3ff290 */ /* 0x000ff6000fffe03f */
[----:B------:R-:W-:Y:S01]  /*538c0*/  @!UPT UIADD3 URZ, URZ, URZ, URZ ;  /* 0x0000003f3f3ff290 */ /* 0x000fe2000fffe03f */
[----:B------:R0:W-:Y:S01]  /*538d0*/  STL.64 [R1+0x410], R4 ;  /* 0x0004100401007387 */ /* 0x0001e20000100a00 */
[----:B------:R1:W-:Y:S03]  /*538e0*/  STL.64 [R1+0x418], R6 ;  /* 0x0004180601007387 */ /* 0x0003e60000100a00 */
[----:B0-----:R-:W2:Y:S01]  /*538f0*/  LDL.LU R4, [R1+0x3ee8] ;  /* 0x003ee80001047983 */ /* 0x001ea20000300800 */
[----:B-1----:R-:W-:Y:S02]  /*53900*/  IMAD.MOV.U32 R6, RZ, RZ, R10 ;  /* 0x000000ffff067224 */ /* 0x002fe400078e000a */
[----:B------:R-:W4:Y:S02]  /*53910*/  LDL.LU.64 R8, [R1+0x3ee0] ;  /* 0x003ee00001087983 */ /* 0x000f240000300a00 */
[----:B------:R-:W-:Y:S02]  /*53920*/  IMAD.MOV.U32 R10, RZ, RZ, R26 ;  /* 0x000000ffff0a7224 */ /* 0x000fe400078e001a */
[----:B------:R-:W-:-:S02]  /*53930*/  IMAD.MOV.U32 R7, RZ, RZ, R27 ;  /* 0x000000ffff077224 */ /* 0x000fc400078e001b */
[----:B------:R-:W3:Y:S01]  /*53940*/  LDL.LU.64 R26, [R1+0x3ed8] ;  /* 0x003ed800011a7983 */ /* 0x000ee20000300a00 */
[----:B------:R-:W-:Y:S02]  /*53950*/  STL.64 [R1+0x400], R12 ;  /* 0x0004000c01007387 */ /* 0x000fe40000100a00 */
[----:B------:R0:W-:Y:S02]  /*53960*/  STL [R1+0x408], R14 ;  /* 0x0004080e01007387 */ /* 0x0001e40000100800 */
[----:B0-----:R-:W3:Y:S01]  /*53970*/  LDL.LU.64 R14, [R1+0x3ed0] ;  /* 0x003ed000010e7983 */ /* 0x001ee20000300a00 */
[----:B------:R-:W3:Y:S02]  /*53980*/  LDL.LU.64 R12, [R1+0x3ec8] ;  /* 0x003ec800010c7983 */ /* 0x000ee40000300a00 */
[----:B------:R-:W-:Y:S02]  /*53990*/  IMAD.MOV.U32 R5, RZ, RZ, R11 ;  /* 0x000000ffff057224 */ /* 0x000fe400078e000b */
[----:B------:R-:W-:Y:S03]  /*539a0*/  STL.64 [R1+0x3e50], R6 ;  /* 0x003e500601007387 */ /* 0x000fe60000100a00 */
[----:B--2---:R0:W-:Y:S01]  /*539b0*/  STL.64 [R1+0x3e48], R4 ;  /* 0x003e480401007387 */ /* 0x0041e20000100a00 */
[C---:B---3--:R-:W-:Y:S03]  /*539c0*/  HMMA.16816.F32.BF16 R12, R20.reuse, R26, R12 ;  /* 0x0000001a140c723c */ /* 0x048fe6000004180c */
[----:B0-----:R-:W2:Y:S01]  /*539d0*/  LDL.LU R4, [R1+0x240] ;  /* 0x0002400001047983 */ /* 0x001ea20000300800 */
[----:B------:R-:W2:Y:S02]  /*539e0*/  LDL.LU R5, [R1+0x244] ;  /* 0x0002440001057983 */ /* 0x000ea40000300800 */
[----:B------:R-:W2:Y:S02]  /*539f0*/  LDL.LU R6, [R1+0x248] ;  /* 0x0002480001067983 */ /* 0x000ea40000300800 */
[----:B------:R-:W2:Y:S01]  /*53a00*/  LDL.LU R7, [R1+0x24c] ;  /* 0x00024c0001077983 */ /* 0x000ea20000300800 */
[----:B------:R-:W-:Y:S01]  /*53a10*/  STL [R1+0x3a30], R3 ;  /* 0x003a300301007387 */ /* 0x000fe20000100800 */
[----:B------:R-:W-:Y:S11]  /*53a20*/  IMAD.MOV.U32 R11, RZ, RZ, R27 ;  /* 0x000000ffff0b7224 */ /* 0x000ff600078e001b */
[----:B------:R-:W-:Y:S02]  /*53a30*/  @!UPT UIADD3 URZ, URZ, URZ, URZ ;  /* 0x0000003f3f3ff290 */ /* 0x000fe4000fffe03f */
[----:B------:R0:W-:Y:S01]  /*53a40*/  STL.64 [R1+0x3f0], R12 ;  /* 0x0003f00c01007387 */ /* 0x0001e20000100a00 */
[----:B------:R1:W-:Y:S02]  /*53a50*/  STL.64 [R1+0x3f8], R14 ;  /* 0x0003f80e01007387 */ /* 0x0003e40000100a00 */
[----:B0-----:R-:W-:Y:S02]  /*53a60*/  IMAD.MOV.U32 R12, RZ, RZ, R26 ;  /* 0x000000ffff0c7224 */ /* 0x001fe400078e001a */
[----:B------:R-:W3:Y:S01]  /*53a70*/  LDL.LU.64 R26, [R1+0x3ec0] ;  /* 0x003ec000011a7983 */ /* 0x000ee20000300a00 */
[----:B------:R-:W3:Y:S02]  /*53a80*/  LDL.LU.64 R24, [R1+0x3eb8] ;  /* 0x003eb80001187983 */ /* 0x000ee40000300a00 */
[----:B-1----:R-:W-:Y:S02]  /*53a90*/  IMAD.MOV.U32 R14, RZ, RZ, R18 ;  /* 0x000000ffff0e7224 */ /* 0x002fe400078e0012 */
[----:B------:R-:W-:Y:S01]  /*53aa0*/  IMAD.MOV.U32 R13, RZ, RZ, R19 ;  /* 0x000000ffff0d7224 */ /* 0x000fe200078e0013 */
[C---:B---3--:R-:W-:Y:S01]  /*53ab0*/  HMMA.16816.F32.BF16 R24, R20.reuse, R18, R24 ;  /* 0x000000121418723c */ /* 0x048fe20000041818 */
[----:B------:R-:W3:Y:S01]  /*53ac0*/  LDL.LU.64 R18, [R1+0x3eb0] ;  /* 0x003eb00001127983 */ /* 0x000ee20000300a00 */
[----:B------:R-:W3:Y:S11]  /*53ad0*/  LDL.LU.64 R16, [R1+0x3ea8] ;  /* 0x003ea80001107983 */ /* 0x000ef60000300a00 */
[----:B------:R-:W-:Y:S10]  /*53ae0*/  @!UPT UIADD3 URZ, URZ, URZ, URZ ;  /* 0x0000003f3f3ff290 */ /* 0x000ff4000fffe03f */
[----:B------:R-:W-:Y:S01]  /*53af0*/  STL.64 [R1+0x3e0], R24 ;  /* 0x0003e01801007387 */ /* 0x000fe20000100a00 */
[----:B------:R0:W-:Y:S02]  /*53b00*/  STL [R1+0x3e8], R26 ;  /* 0x0003e81a01007387 */ /* 0x0001e40000100800 */
[----:B------:R-:W-:Y:S02]  /*53b10*/  IMAD.MOV.U32 R3, RZ, RZ, R27 ;  /* 0x000000ffff037224 */ /* 0x000fe400078e001b */
[----:B0-----:R-:W3:Y:S03]  /*53b20*/  LDL.LU.64 R26, [R1+0x3ea0] ;  /* 0x003ea000011a7983 */ /* 0x001ee60000300a00 */
[----:B------:R0:W-:Y:S01]  /*53b30*/  STL [R1+0x3a34], R3 ;  /* 0x003a340301007387 */ /* 0x0001e20000100800 */
[----:B---3--:R-:W-:Y:S01]  /*53b40*/  HMMA.16816.F32.BF16 R16, R20, R26, R16 ;  /* 0x0000001a1410723c */ /* 0x008fe20000041810 */
[----:B------:R-:W-:-:S02]  /*53b50*/  IMAD.MOV.U32 R15, RZ, RZ, R26 ;  /* 0x000000ffff0f7224 */ /* 0x000fc400078e001a */
[----:B0-----:R-:W-:Y:S11]  /*53b60*/  IMAD.MOV.U32 R3, RZ, RZ, R27 ;  /* 0x000000ffff037224 */ /* 0x001ff600078e001b */
[----:B------:R-:W-:Y:S09]  /*53b70*/  @!UPT UIADD3 URZ, URZ, URZ, URZ ;  /* 0x0000003f3f3ff290 */ /* 0x000ff2000fffe03f */
[----:B------:R-:W-:Y:S01]  /*53b80*/  STL.64 [R1+0x3d0], R16 ;  /* 0x0003d01001007387 */ /* 0x000fe20000100a00 */
[----:B------:R0:W-:Y:S03]  /*53b90*/  STL.64 [R1+0x3d8], R18 ;  /* 0x0003d81201007387 */ /* 0x0001e60000100a00 */
[----:B0-----:R-:W3:Y:S01]  /*53ba0*/  LDL.LU.64 R18, [R1+0x3e98] ;  /* 0x003e980001127983 */ /* 0x001ee20000300a00 */
[----:B------:R-:W3:Y:S02]  /*53bb0*/  LDL.LU.64 R16, [R1+0x3e90] ;  /* 0x003e900001107983 */ /* 0x000ee40000300a00 */
[----:B------:R-:W3:Y:S02]  /*53bc0*/  LDL.LU.64 R26, [R1+0x3e88] ;  /* 0x003e8800011a7983 */ /* 0x000ee40000300a00 */
[C---:B---3--:R-:W-:Y:S01]  /*53bd0*/  HMMA.16816.F32.BF16 R24, R20.reuse, R26, R16 ;  /* 0x0000001a1418723c */ /* 0x048fe20000041810 */
[----:B------:R-:W3:Y:S01]  /*53be0*/  LDL.LU.64 R18, [R1+0x3e80] ;  /* 0x003e800001127983 */ /* 0x000ee20000300a00 */
[----:B------:R-:W2:Y:S11]  /*53bf0*/  LDL.LU R17, [R1+0x3e78] ;  /* 0x003e780001117983 */ /* 0x000eb60000300800 */
[----:B------:R-:W-:Y:S10]  /*53c00*/  @!UPT UIADD3 URZ, URZ, URZ, URZ ;  /* 0x0000003f3f3ff290 */ /* 0x000ff4000fffe03f */
[----:B------:R-:W-:Y:S01]  /*53c10*/  STL.64 [R1+0x3c0], R24 ;  /* 0x0003c01801007387 */ /* 0x000fe20000100a00 */
[----:B------:R0:W-:Y:S03]  /*53c20*/  STL.64 [R1+0x3c8], R26 ;  /* 0x0003c81a01007387 */ /* 0x0001e60000100a00 */
[----:B0-----:R-:W3:Y:S01]  /*53c30*/  LDL.LU.64 R26, [R1+0x3e70] ;  /* 0x003e7000011a7983 */ /* 0x001ee20000300a00 */
[----:B------:R-:W3:Y:S02]  /*53c40*/  LDL.LU.64 R24, [R1+0x3e68] ;  /* 0x003e680001187983 */ /* 0x000ee40000300a00 */
[C---:B---3--:R-:W-:Y:S11]  /*53c50*/  HMMA.16816.F32.BF16 R24, R20.reuse, R18, R24 ;  /* 0x000000121418723c */ /* 0x048ff60000041818 */
[----:B------:R-:W-:Y:S11]  /*53c60*/  @!UPT UIADD3 URZ, URZ, URZ, URZ ;  /* 0x0000003f3f3ff290 */ /* 0x000ff6000fffe03f */
[----:B------:R-:W-:Y:S01]  /*53c70*/  @!UPT UIADD3 URZ, URZ, URZ, URZ ;  /* 0x0000003f3f3ff290 */ /* 0x000fe2000fffe03f */
[----:B------:R-:W-:Y:S01]  /*53c80*/  STL.64 [R1+0x3b0], R24 ;  /* 0x0003b01801007387 */ /* 0x000fe20000100a00 */
[----:B------:R0:W-:Y:S03]  /*53c90*/  STL.64 [R1+0x3b8], R26 ;  /* 0x0003b81a01007387 */ /* 0x0001e60000100a00 */
[----:B0-----:R-:W2:Y:S01]  /*53ca0*/  LDL.LU.64 R26, [R1+0x3e60] ;  /* 0x003e6000011a7983 */ /* 0x001ea20000300a00 */
[----:B------:R-:W3:Y:S02]  /*53cb0*/  LDL.LU.64 R24, [R1+0x3e58] ;  /* 0x003e580001187983 */ /* 0x000ee40000300a00 */
[----:B------:R3:W-:Y:S01]  /*53cc0*/  STL.64 [R1+0x3d28], R18 ;  /* 0x003d281201007387 */ /* 0x0007e20000100a00 */
[----:B--2---:R-:W-:Y:S01]  /*53cd0*/  HMMA.16816.F32.BF16 R20, R20, R26, R4 ;  /* 0x0000001a1414723c */ /* 0x004fe20000041804 */
[----:B------:R-:W2:Y:S01]  /*53ce0*/  LDL.LU.64 R6, [R1+0x3e50] ;  /* 0x003e500001067983 */ /* 0x000ea20000300a00 */
[----:B------:R-:W2:Y:S02]  /*53cf0*/  LDL.LU.64 R4, [R1+0x3e48] ;  /* 0x003e480001047983 */ /* 0x000ea40000300a00 */
[----:B---3--:R-:W-:-:S02]  /*53d00*/  IMAD.MOV.U32 R18, RZ, RZ, R25 ;  /* 0x000000ffff127224 */ /* 0x008fc400078e0019 */
[----:B------:R-:W-:Y:S01]  /*53d10*/  IMAD.MOV.U32 R19, RZ, RZ, R24 ;  /* 0x000000ffff137224 */ /* 0x000fe200078e0018 */
[----:B------:R-:W3:Y:S01]  /*53d20*/  LDL.LU.64 R26, [R1+0x3e40] ;  /* 0x003e4000011a7983 */ /* 0x000ee20000300a00 */
[----:B------:R-:W3:Y:S11]  /*53d30*/  LDL.LU.64 R24, [R1+0x3e38] ;  /* 0x003e380001187983 */ /* 0x000ef60000300a00 */
[----:B------:R-:W-:Y:S04]  /*53d40*/  @!UPT UIADD3 URZ, URZ, URZ, URZ ;  /* 0x0000003f3f3ff290 */ /* 0x000fe8000fffe03f */
[----:B------:R-:W-:Y:S01]  /*53d50*/  STL.64 [R1+0x240], R20 ;  /* 0x0002401401007387 */ /* 0x000fe20000100a00 */
[----:B------:R-:W-:Y:S02]  /*53d60*/  STL.64 [R1+0x248], R22 ;  /* 0x0002481601007387 */ /* 0x000fe40000100a00 */
[----:B------:R-:W0:Y:S02]  /*53d70*/  LDSM.16.MT88.4 R20, [R17+0x20800] ;  /* 0x020800001114783b */ /* 0x000e240000004200 */
[----:B0-----:R0:W-:Y:S02]  /*53d80*/  STL.64 [R1+0x3be0], R22 ;  /* 0x003be01601007387 */ /* 0x0011e40000100a00 */
[----:B------:R1:W-:Y:S02]  /*53d90*/  STL.64 [R1+0x3bd8], R20 ;  /* 0x003bd81401007387 */ /* 0x0003e40000100a00 */
[----:B0-----:R-:W2:Y:S04]  /*53da0*/  LDL.LU.64 R22, [R1+0x48] ;  /* 0x0000480001167983 */ /* 0x001ea80000300a00 */
[----:B--2---:R0:W-:Y:S01]  /*53db0*/  STL.64 [R1+0x3d30], R22 ;  /* 0x003d301601007387 */ /* 0x0041e20000100a00 */
[----:B-1----:R-:W3:Y:S02]  /*53dc0*/  LDL.LU R20, [R1+0x3a0] ;  /* 0x0003a00001147983 */ /* 0x002ee40000300800 */
[----:B------:R-:W3:Y:S01]  /*53dd0*/  LDL.LU R21, [R1+0x3a4] ;  /* 0x0003a40001157983 */ /* 0x000ee20000300800 */
[----:B0-----:R-:W3:Y:S01]  /*53de0*/  LDL.LU R22, [R1+0x3a8] ;  /* 0x0003a80001167983 */ /* 0x001ee20000300800 */
[----:B------:R-:W-:-:S07]  /*53df0*/  IMAD.MOV.U32 R23, RZ, RZ, R29 ;  /* 0x000000ffff177224 */ /* 0x000fce00078e001d */
[----:B---3--:R-:W-:Y:S11]  /*53e00*/  HMMA.16816.F32.BF16 R16, R24, R18, R20 ;  /* 0x000000121810723c */ /* 0x008ff60000041814 */
[----:B------:R-:W-:Y:S11]  /*53e10*/  @!UPT UIADD3 URZ, URZ, URZ, URZ ;  /* 0x0000003f3f3ff290 */ /* 0x000ff6000fffe03f */
[----:B------:R-:W-:Y:S01]  /*53e20*/  @!UPT UIADD3 URZ, URZ, URZ, URZ ;  /* 0x0000003f3f3ff290 */ /* 0x000fe2000fffe03f */
[----:B------:R-:W-:Y:S01]  /*53e30*/  STL.64 [R1+0x3a0], R16 ;  /* 0x0003a01001007387 */ /* 0x000fe20000100a00 */
[----:B------:R-:W-:Y:S02]  /*53e40*/  STL [R1+0x3a8], R18 ;  /* 0x0003a81201007387 */ /* 0x000fe40000100800 */
[----:B------:R-:W2:Y:S02]  /*53e50*/  LDL.LU R20, [R1+0x2d0] ;  /* 0x0002d00001147983 */ /* 0x000ea40000300800 */
[----:B------:R-:W2:Y:S01]  /*53e60*/  LDL.LU R21, [R1+0x2d4] ;  /* 0x0002d40001157983 */ /* 0x000ea20000300800 */
[----:B------:R-:W3:Y:S01]  /*53e70*/  LDL.LU R22, [R1+0x2d8] ;  /* 0x0002d80001167983 */ /* 0x000ee20000300800 */
[----:B------:R-:W3:Y:S02]  /*53e80*/  LDL.LU R23, [R1+0x2dc] ;  /* 0x0002dc0001177983 */ /* 0x000ee40000300800 */
[----:B------:R-:W-:Y:S01]  /*53e90*/  IMAD.MOV.U32 R29, RZ, RZ, R19 ;  /* 0x000000ffff1d7224 */ /* 0x000fe200078e0013 */
[----:B---3--:R0:W-:Y:S01]  /*53ea0*/  STL.64 [R1+0x3d40], R22 ;  /* 0x003d401601007387 */ /* 0x0081e20000100a00 */
[----:B--2---:R-:W-:Y:S02]  /*53eb0*/  STL.64 [R1+0x3d38], R20 ;  /* 0x003d381401007387 */ /* 0x004fe40000100a00 */
[----:B0-----:R-:W-:-:S02]  /*53ec0*/  IMAD.MOV.U32 R22, RZ, RZ, R15 ;  /* 0x000000ffff167224 */ /* 0x001fc400078e000f */
[----:B------:R-:W-:-:S05]  /*53ed0*/  IMAD.MOV.U32 R23, RZ, RZ, R3 ;  /* 0x000000ffff177224 */ /* 0x000fca00078e0003 */
[----:B------:R0:W-:Y:S02]  /*53ee0*/  STL.64 [R1+0x3d50], R22 ;  /* 0x003d501601007387 */ /* 0x0001e40000100a00 */
[----:B0-----:R-:W-:Y:S02]  /*53ef0*/  IMAD.MOV.U32 R22, RZ, RZ, R14 ;  /* 0x000000ffff167224 */ /* 0x001fe400078e000e */
[----:B------:R-:W-:-:S05]  /*53f00*/  IMAD.MOV.U32 R23, RZ, RZ, R13 ;  /* 0x000000ffff177224 */ /* 0x000fca00078e000d */
[----:B------:R-:W-:Y:S01]  /*53f10*/  STL.64 [R1+0x3d68], R22 ;  /* 0x003d681601007387 */ /* 0x000fe20000100a00 */
[----:B------:R-:W2:Y:S03]  /*53f20*/  LDL.64 R18, [R1+0x68] ;  /* 0x0000680001127983 */ /* 0x000ea60000100a00 */
[----:B--2---:R0:W-:Y:S01]  /*53f30*/  STL.64 [R1+0x3d48], R18 ;  /* 0x003d481201007387 */ /* 0x0041e20000100a00 */
[----:B------:R-:W2:Y:S02]  /*53f40*/  LDL.LU R16, [R1+0x2e0] ;  /* 0x0002e00001107983 */ /* 0x000ea40000300800 */
[----:B------:R-:W2:Y:S01]  /*53f50*/  LDL.LU R17, [R1+0x2e4] ;  /* 0x0002e40001117983 */ /* 0x000ea20000300800 */
[----:B0-----:R-:W3:Y:S01]  /*53f60*/  LDL.LU R18, [R1+0x2e8] ;  /* 0x0002e80001127983 */ /* 0x001ee20000300800 */
[----:B------:R-:W3:Y:S02]  /*53f70*/  LDL.LU R19, [R1+0x2ec] ;  /* 0x0002ec0001137983 */ /* 0x000ee40000300800 */
[----:B------:R-:W-:-:S02]  /*53f80*/  IMAD.MOV.U32 R22, RZ, RZ, R12 ;  /* 0x000000ffff167224 */ /* 0x000fc400078e000c */
[----:B------:R-:W-:-:S05]  /*53f90*/  IMAD.MOV.U32 R23, RZ, RZ, R11 ;  /* 0x000000ffff177224 */ /* 0x000fca00078e000b */
[----:B------:R-:W-:Y:S04]  /*53fa0*/  STL.64 [R1+0x3d80], R22 ;  /* 0x003d801601007387 */ /* 0x000fe80000100a00 */
[----:B---3--:R-:W-:Y:S01]  /*53fb0*/  STL.64 [R1+0x3d60], R18 ;  /* 0x003d601201007387 */ /* 0x008fe20000100a00 */
[----:B--2---:R0:W-:Y:S03]  /*53fc0*/  STL.64 [R1+0x3d58], R16 ;  /* 0x003d581001007387 */ /* 0x0041e60000100a00 */
[----:B0-----:R-:W2:Y:S01]  /*53fd0*/  LDL.LU R16, [R1+0x2f0] ;  /* 0x0002f00001107983 */ /* 0x001ea20000300800 */
[----:B------:R-:W2:Y:S02]  /*53fe0*/  LDL.LU R17, [R1+0x2f4] ;  /* 0x0002f40001117983 */ /* 0x000ea40000300800 */
[----:B------:R-:W3:Y:S02]  /*53ff0*/  LDL.LU R18, [R1+0x2f8] ;  /* 0x0002f80001127983 */ /* 0x000ee40000300800 */
[----:B------:R-:W3:Y:S02]  /*54000*/  LDL.LU R19, [R1+0x2fc] ;  /* 0x0002fc0001137983 */ /* 0x000ee40000300800 */
[----:B------:R-:W-:-:S02]  /*54010*/  IMAD.MOV.U32 R22, RZ, RZ, R10 ;  /* 0x000000ffff167224 */ /* 0x000fc400078e000a */
[----:B------:R-:W-:-:S05]  /*54020*/  IMAD.MOV.U32 R23, RZ, RZ, R7 ;  /* 0x000000ffff177224 */ /* 0x000fca00078e0007 */
[----:B------:R0:W-:Y:S02]  /*54030*/  STL.64 [R1+0x3d98], R22 ;  /* 0x003d981601007387 */ /* 0x0001e40000100a00 */
[----:B0-----:R-:W-:Y:S02]  /*54040*/  IMAD.MOV.U32 R22, RZ, RZ, R6 ;  /* 0x000000ffff167224 */ /* 0x001fe400078e0006 */
[----:B------:R-:W-:Y:S01]  /*54050*/  IMAD.MOV.U32 R23, RZ, RZ, R5 ;  /* 0x000000ffff177224 */ /* 0x000fe200078e0005 */
[----:B---3--:R-:W-:Y:S01]  /*54060*/  STL.64 [R1+0x3d78], R18 ;  /* 0x003d781201007387 */ /* 0x008fe20000100a00 */
[----:B--2---:R0:W-:Y:S03]  /*54070*/  STL.64 [R1+0x3d70], R16 ;  /* 0x003d701001007387 */ /* 0x0041e60000100a00 */
[----:B0-----:R-:W2:Y:S01]  /*54080*/  LDL.LU R16, [R1+0x300] ;  /* 0x0003000001107983 */ /* 0x001ea20000300800 */
[----:B------:R-:W2:Y:S02]  /*54090*/  LDL.LU R17, [R1+0x304] ;  /* 0x0003040001117983 */ /* 0x000ea40000300800 */
[----:B------:R-:W3:Y:S02]  /*540a0*/  LDL.LU R18, [R1+0x308] ;  /* 0x0003080001127983 */ /* 0x000ee40000300800 */
[----:B------:R-:W3:Y:S01]  /*540b0*/  LDL.LU R19, [R1+0x30c] ;  /* 0x00030c0001137983 */ /* 0x000ee20000300800 */
[----:B------:R0:W-:Y:S04]  /*540c0*/  STL.64 [R1+0x3db0], R22 ;  /* 0x003db01601007387 */ /* 0x0001e80000100a00 */
[----:B0-----:R-:W2:Y:S01]  /*540d0*/  LDL.64 R22, [R1+0xc8] ;  /* 0x0000c80001167983 */ /* 0x001ea20000100a00 */
[----:B----4-:R-:W-:-:S02]  /*540e0*/  IMAD.MOV.U32 R14, RZ, RZ, R9 ;  /* 0x000000ffff0e7224 */ /* 0x010fc400078e0009 */
[----:B------:R-:W-:Y:S01]  /*540f0*/  IMAD.MOV.U32 R15, RZ, RZ, R8 ;  /* 0x000000ffff0f7224 */ /* 0x000fe200078e0008 */
[----:B--2---:R-:W-:Y:S01]  /*54100*/  STL.64 [R1+0x3dc8], R22 ;  /* 0x003dc81601007387 */ /* 0x004fe20000100a00 */
[----:B---3--:R-:W-:Y:S02]  /*54110*/  STL.64 [R1+0x3d90], R18 ;  /* 0x003d901201007387 */ /* 0x008fe40000100a00 */
[----:B------:R0:W-:Y:S02]  /*54120*/  STL.64 [R1+0x3d88], R16 ;  /* 0x003d881001007387 */ /* 0x0001e40000100a00 */
[----:B0-----:R-:W2:Y:S01]  /*54130*/  LDL.LU R16, [R1+0x310] ;  /* 0x0003100001107983 */ /* 0x001ea20000300800 */
[----:B------:R-:W2:Y:S02]  /*54140*/  LDL.LU R17, [R1+0x314] ;  /* 0x0003140001117983 */ /* 0x000ea40000300800 */
[----:B------:R-:W3:Y:S02]  /*54150*/  LDL.LU R18, [R1+0x318] ;  /* 0x0003180001127983 */ /* 0x000ee40000300800 */
[----:B------:R-:W3:Y:S01]  /*54160*/  LDL.LU R19, [R1+0x31c] ;  /* 0x00031c0001137983 */ /* 0x000ee20000300800 */
[----:B------:R0:W-:Y:S01]  /*54170*/  STL.64 [R1+0x3e20], R14 ;  /* 0x003e200e01007387 */ /* 0x0001e20000100a00 */
[----:B------:R-:W4:Y:S02]  /*54180*/  LDL.LU R8, [R1+0x370] ;  /* 0x0003700001087983 */ /* 0x000f240000300800 */
[----:B------:R-:W4:Y:S02]  /*54190*/  LDL.LU R9, [R1+0x374] ;  /* 0x0003740001097983 */ /* 0x000f240000300800 */
[----:B------:R-:W2:Y:S01]  /*541a0*/  LDL.LU R10, [R1+0x378] ;  /* 0x00037800010a7983 */ /* 0x000ea20000300800 */
[----:B------:R-:W2:Y:S04]  /*541b0*/  LDL.LU R11, [R1+0x37c] ;  /* 0x00037c00010b7983 */ /* 0x000ea80000300800 */
[----:B0-----:R-:W3:Y:S04]  /*541c0*/  LDL R14, [R1+0x18] ;  /* 0x00001800010e7983 */ /* 0x001ee80000100800 */
[----:B--2---:R-:W-:Y:S01]  /*541d0*/  STL.64 [R1+0x3e18], R10 ;  /* 0x003e180a01007387 */ /* 0x004fe20000100a00 */
[----:B----4-:R0:W-:Y:S03]  /*541e0*/  STL.64 [R1+0x3e10], R8 ;  /* 0x003e100801007387 */ /* 0x0101e60000100a00 */
[----:B0-----:R-:W2:Y:S01]  /*541f0*/  LDL.LU R8, [R1+0x380] ;  /* 0x0003800001087983 */ /* 0x001ea20000300800 */
[----:B------:R-:W2:Y:S02]  /*54200*/  LDL.LU R9, [R1+0x384] ;  /* 0x0003840001097983 */ /* 0x000ea40000300800 */
[----:B------:R-:W4:Y:S02]  /*54210*/  LDL.LU R10, [R1+0x388] ;  /* 0x00038800010a7983 */ /* 0x000f240000300800 */
[----:B------:R-:W4:Y:S02]  /*54220*/  LDL.LU R11, [R1+0x38c] ;  /* 0x00038c00010b7983 */ /* 0x000f240000300800 */
[----:B------:R-:W-:-:S02]  /*54230*/  IMAD.MOV.U32 R22, RZ, RZ, R2 ;  /* 0x000000ffff167224 */ /* 0x000fc400078e0002 */
[----:B------:R-:W-:Y:S01]  /*54240*/  IMAD.MOV.U32 R23, RZ, RZ, R0 ;  /* 0x000000ffff177224 */ /* 0x000fe200078e0000 */
[----:B----4-:R-:W-:Y:S01]  /*54250*/  STL.64 [R1+0x3e30], R10 ;  /* 0x003e300a01007387 */ /* 0x010fe20000100a00 */
[----:B--2---:R0:W-:Y:S03]  /*54260*/  STL.64 [R1+0x3e28], R8 ;  /* 0x003e280801007387 */ /* 0x0041e60000100a00 */
[----:B0-----:R-:W2:Y:S01]  /*54270*/  LDL.LU R8, [R1+0x390] ;  /* 0x0003900001087983 */ /* 0x001ea20000300800 */
[----:B------:R-:W2:Y:S02]  /*54280*/  LDL.LU R9, [R1+0x394] ;  /* 0x0003940001097983 */ /* 0x000ea40000300800 */
[----:B------:R-:W2:Y:S02]  /*54290*/  LDL.LU R10, [R1+0x398] ;  /* 0x00039800010a7983 */ /* 0x000ea40000300800 */
[----:B------:R-:W2:Y:S01]  /*542a0*/  LDL.LU R11, [R1+0x39c] ;  /* 0x00039c00010b7983 */ /* 0x000ea20000300800 */
[----:B------:R-:W-:Y:S01]  /*542b0*/  STL.64 [R1+0x3de0], R22 ;  /* 0x003de01601007387 */ /* 0x000fe20000100a00 */
[----:B---3--:R-:W-:Y:S02]  /*542c0*/  STL.64 [R1+0x3da8], R18 ;  /* 0x003da81201007387 */ /* 0x008fe40000100a00 */
[----:B------:R0:W-:Y:S02]  /*542d0*/  STL.64 [R1+0x3da0], R16 ;  /* 0x003da01001007387 */ /* 0x0001e40000100a00 */
[----:B0-----:R-:W3:Y:S01]  /*542e0*/  LDL.LU R16, [R1+0x320] ;  /* 0x0003200001107983 */ /* 0x001ee20000300800 */
[----:B------:R-:W3:Y:S02]  /*542f0*/  LDL.LU R17, [R1+0x324] ;  /* 0x0003240001117983 */ /* 0x000ee40000300800 */
[----:B------:R-:W4:Y:S02]  /*54300*/  LDL.LU R18, [R1+0x328] ;  /* 0x0003280001127983 */ /* 0x000f240000300800 */
[----:B------:R-:W4:Y:S01]  /*54310*/  LDL.LU R19, [R1+0x32c] ;  /* 0x00032c0001137983 */ /* 0x000f220000300800 */
[----:B------:R-:W2:Y:S01]  /*54320*/  LDL.LU R20, [R1+0x350] ;  /* 0x0003500001147983 */ /* 0x000ea20000300800 */
[----:B------:R-:W2:Y:S02]  /*54330*/  LDL.LU R21, [R1+0x354] ;  /* 0x0003540001157983 */ /* 0x000ea40000300800 */
[----:B------:R-:W2:Y:S02]  /*54340*/  LDL.LU R22, [R1+0x358] ;  /* 0x0003580001167983 */ /* 0x000ea40000300800 */
[----:B------:R-:W-:Y:S01]  /*54350*/  IMAD.MOV.U32 R15, RZ, RZ, R4 ;  /* 0x000000ffff0f7224 */ /* 0x000fe200078e0004 */
[----:B------:R-:W2:Y:S01]  /*54360*/  LDL.LU R23, [R1+0x35c] ;  /* 0x00035c0001177983 */ /* 0x000ea20000300800 */
[----:B------:R-:W2:Y:S02]  /*54370*/  LDL.LU R4, [R1+0x360] ;  /* 0x0003600001047983 */ /* 0x000ea40000300800 */
[----:B------:R-:W2:Y:S02]  /*54380*/  LDL.LU R5, [R1+0x364] ;  /* 0x0003640001057983 */ /* 0x000ea40000300800 */
[----:B------:R-:W2:Y:S01]  /*54390*/  LDL.LU R6, [R1+0x368] ;  /* 0x0003680001067983 */ /* 0x000ea20000300800 */
[----:B------:R-:W2:Y:S04]  /*543a0*/  LDL.LU R7, [R1+0x36c] ;  /* 0x00036c0001077983 */ /* 0x000ea80000300800 */
[----:B----4-:R-:W-:Y:S01]  /*543b0*/  STL.64 [R1+0x3dc0], R18 ;  /* 0x003dc01201007387 */ /* 0x010fe20000100a00 */
[----:B---3--:R0:W-:Y:S03]  /*543c0*/  STL.64 [R1+0x3db8], R16 ;  /* 0x003db81001007387 */ /* 0x0081e60000100a00 */
[----:B0-----:R-:W3:Y:S01]  /*543d0*/  LDL.LU R16, [R1+0x330] ;  /* 0x0003300001107983 */ /* 0x001ee20000300800 */
[----:B------:R-:W3:Y:S02]  /*543e0*/  LDL.LU R17, [R1+0x334] ;  /* 0x0003340001117983 */ /* 0x000ee40000300800 */
[----:B------:R-:W4:Y:S02]  /*543f0*/  LDL.LU R18, [R1+0x338] ;  /* 0x0003380001127983 */ /* 0x000f240000300800 */
[----:B------:R-:W4:Y:S01]  /*54400*/  LDL.LU R19, [R1+0x33c] ;  /* 0x00033c0001137983 */ /* 0x000f220000300800 */
[C---:B--2---:R-:W-:Y:S01]  /*54410*/  HMMA.16816.F32.BF16 R12, R24.reuse, R14, R8 ;  /* 0x0000000e180c723c */ /* 0x044fe20000041808 */
[----:B----4-:R-:W-:Y:S01]  /*54420*/  STL.64 [R1+0x3dd8], R18 ;  /* 0x003dd81201007387 */ /* 0x010fe20000100a00 */
[----:B---3--:R0:W-:Y:S03]  /*54430*/  STL.64 [R1+0x3dd0], R16 ;  /* 0x003dd01001007387 */ /* 0x0081e60000100a00 */
[----:B0-----:R-:W2:Y:S01]  /*54440*/  LDL.LU R16, [R1+0x340] ;  /* 0x0003400001107983 */ /* 0x001ea20000300800 */
[----:B------:R-:W2:Y:S02]  /*54450*/  LDL.LU R17, [R1+0x344] ;  /* 0x0003440001117983 */ /* 0x000ea40000300800 */
[----:B------:R-:W2:Y:S02]  /*54460*/  LDL.LU R18, [R1+0x348] ;  /* 0x0003480001127983 */ /* 0x000ea40000300800 */
[----:B------:R-:W2:Y:S01]  /*54470*/  LDL.LU R19, [R1+0x34c] ;  /* 0x00034c0001137983 */ /* 0x000ea20000300800 */
[----:B------:R-:W-:Y:S01]  /*54480*/  STL [R1+0x39a0], R29 ;  /* 0x0039a01d01007387 */ /* 0x000fe20000100800 */
[----:B------:R-:W3:Y:S02]  /*54490*/  LDL.LU.64 R10, [R1+0x3e30] ;  /* 0x003e3000010a7983 */ /* 0x000ee40000300a00 */
[----:B------:R-:W3:Y:S09]  /*544a0*/  LDL.LU.64 R8, [R1+0x3e28] ;  /* 0x003e280001087983 */ /* 0x000ef20000300a00 */
[----:B------:R-:W-:Y:S01]  /*544b0*/  STL.64 [R1+0x390], R12 ;  /* 0x0003900c01007387 */ /* 0x000fe20000100a00 */
[----:B------:R0:W-:Y:S04]  /*544c0*/  STL.64 [R1+0x398], R14 ;  /* 0x0003980e01007387 */ /* 0x0001e80000100a00 */
[----:B0-----:R-:W3:Y:S02]  /*544d0*/  LDL.LU.64 R14, [R1+0x3e20] ;  /* 0x003e2000010e7983 */ /* 0x001ee40000300a00 */
[C---:B---3--:R-:W-:Y:S02]  /*544e0*/  HMMA.16816.F32.BF16 R12, R24.reuse, R14, R8 ;  /* 0x0000000e180c723c */ /* 0x048fe40000041808 */
[----:B------:R-:W3:Y:S01]  /*544f0*/  LDL.LU.64 R10, [R1+0x3e18] ;  /* 0x003e1800010a7983 */ /* 0x000ee20000300a00 */
[----:B------:R-:W3:Y:S11]  /*54500*/  LDL.LU.64 R8, [R1+0x3e10] ;  /* 0x003e100001087983 */ /* 0x000ef60000300a00 */
[----:B------:R-:W-:Y:S09]  /*54510*/  @!UPT UIADD3 URZ, URZ, URZ, URZ ;  /* 0x0000003f3f3ff290 */ /* 0x000ff2000fffe03f */
[----:B------:R-:W-:Y:S01]  /*54520*/  STL.64 [R1+0x380], R12 ;  /* 0x0003800c01007387 */ /* 0x000fe20000100a00 */
[----:B------:R0:W-:Y:S03]  /*54530*/  STL.64 [R1+0x388], R14 ;  /* 0x0003880e01007387 */ /* 0x0001e60000100a00 */
[----:B0-----:R-:W3:Y:S01]  /*54540*/  LDL.LU.64 R14, [R1+0x3e08] ;  /* 0x003e0800010e7983 */ /* 0x001ee20000300a00 */
[----:B------:R-:W4:Y:S01]  /*54550*/  LDL.LU.64 R12, [R1+0x3e00] ;  /* 0x003e0000010c7983 */ /* 0x000f220000300a00 */
[C---:B---3--:R-:W-:Y:S11]  /*54560*/  HMMA.16816.F32.BF16 R8, R24.reuse, R14, R8 ;  /* 0x0000000e1808723c */ /* 0x048ff60000041808 */
[----:B------:R-:W-:Y:S11]  /*54570*/  @!UPT UIADD3 URZ, URZ, URZ, URZ ;  /* 0x0000003f3f3ff290 */ /* 0x000ff6000fffe03f */
[----:B------:R-:W-:Y:S01]  /*54580*/  @!UPT UIADD3 URZ, URZ, URZ, URZ ;  /* 0x0000003f3f3ff290 */ /* 0x000fe2000fffe03f */
[----:B------:R-:W-:Y:S01]  /*54590*/  STL.64 [R1+0x370], R8 ;  /* 0x0003700801007387 */ /* 0x000fe20000100a00 */
[----:B------:R0:W-:Y:S02]  /*545a0*/  STL [R1+0x378], R10 ;  /* 0x0003780a01007387 */ /* 0x0001e40000100800 */
[----:B------:R-:W-:Y:S02]  /*545b0*/  IMAD.MOV.U32 R29, RZ, RZ, R11 ;  /* 0x000000ffff1d7224 */ /* 0x000fe400078e000b */
[----:B0-----:R-:W3:Y:S01]  /*545c0*/  LDL.LU.64 R10, [R1+0x3df8] ;  /* 0x003df800010a7983 */ /* 0x001ee20000300a00 */
[----:B------:R-:W-:Y:S02]  /*545d0*/  STL.64 [R1+0x3ce0], R14 ;  /* 0x003ce00e01007387 */ /* 0x000fe40000100a00 */
[----:B----4-:R0:W-:Y:S02]  /*545e0*/  STL.64 [R1+0x3cd8], R12 ;  /* 0x003cd80c01007387 */ /* 0x0101e40000100a00 */
[----:B0-----:R-:W4:Y:S01]  /*545f0*/  LDL.LU R12, [R1+0x230] ;  /* 0x00023000010c7983 */ /* 0x001f220000300800 */
[----:B------:R-:W4:Y:S02]  /*54600*/  LDL.LU R13, [R1+0x234] ;  /* 0x00023400010d7983 */ /* 0x000f240000300800 */
[----:B------:R-:W2:Y:S02]  /*54610*/  LDL.LU R14, [R1+0x238] ;  /* 0x00023800010e7983 */ /* 0x000ea40000300800 */
[----:B------:R-:W2:Y:S01]  /*54620*/  LDL.LU R15, [R1+0x23c] ;  /* 0x00023c00010f7983 */ /* 0x000ea20000300800 */
[C---:B---3--:R-:W-:Y:S01]  /*54630*/  HMMA.16816.F32.BF16 R4, R24.reuse, R10, R4 ;  /* 0x0000000a1804723c */ /* 0x048fe20000041804 */
[----:B--2---:R-:W-:Y:S01]  /*54640*/  STL.64 [R1+0x3d20], R14 ;  /* 0x003d200e01007387 */ /* 0x004fe20000100a00 */
[----:B----4-:R0:W-:Y:S03]  /*54650*/  STL.64 [R1+0x3d18], R12 ;  /* 0x003d180c01007387 */ /* 0x0101e60000100a00 */
[----:B0-----:R-:W2:Y:S01]  /*54660*/  LDL.LU R12, [R1+0x2c0] ;  /* 0x0002c000010c7983 */ /* 0x001ea20000300800 */
[----:B------:R-:W2:Y:S02]  /*54670*/  LDL.LU R13, [R1+0x2c4] ;  /* 0x0002c400010d7983 */ /* 0x000ea40000300800 */
[----:B------:R-:W2:Y:S02]  /*54680*/  LDL.LU R14, [R1+0x2c8] ;  /* 0x0002c800010e7983 */ /* 0x000ea40000300800 */
[----:B------:R-:W2:Y:S01]  /*54690*/  LDL.LU R15, [R1+0x2cc] ;  /* 0x0002cc00010f7983 */ /* 0x000ea20000300800 */
[----:B------:R-:W-:Y:S11]  /*546a0*/  STL [R1+0x39b4], R29 ;  /* 0x0039b41d01007387 */ /* 0x000ff60000100800 */
[----:B------:R-:W-:Y:S01]  /*546b0*/  @!UPT UIADD3 URZ, URZ, URZ, URZ ;  /* 0x0000003f3f3ff290 */ /* 0x000fe2000fffe03f */
[----:B------:R-:W-:Y:S02]  /*546c0*/  STL.64 [R1+0x360], R4 ;  /* 0x0003600401007387 */ /* 0x000fe40000100a00 */
[----:B------:R0:W-:Y:S02]  /*546d0*/  STL.64 [R1+0x368], R6 ;  /* 0x0003680601007387 */ /* 0x0001e40000100a00 */
[----:B0-----:R-:W3:Y:S01]  /*546e0*/  LDL.LU.64 R6, [R1+0x3df0] ;  /* 0x003df00001067983 */ /* 0x001ee20000300a00 */
[----:B------:R-:W4:Y:S02]  /*546f0*/  LDL.LU R5, [R1+0x3de8] ;  /* 0x003de80001057983 */ /* 0x000f240000300800 */
[----:B------:R0:W-:Y:S02]  /*54700*/  STL.64 [R1+0x3cd0], R10 ;  /* 0x003cd00a01007387 */ /* 0x0001e40000100a00 */
[----:B0-----:R-:W2:Y:S01]  /*54710*/  LDL.LU.64 R10, [R1+0x28] ;  /* 0x00002800010a7983 */ /* 0x001ea20000300a00 */
[C---:B---3--:R-:W-:Y:S11]  /*54720*/  HMMA.16816.F32.BF16 R20, R24.reuse, R6, R20 ;  /* 0x000000061814723c */ /* 0x048ff60000041814 */
[----:B------:R-:W-:Y:S11]  /*54730*/  @!UPT UIADD3 URZ, URZ, URZ, URZ ;  /* 0x0000003f3f3ff290 */ /* 0x000ff6000fffe03f */
[----:B------:R-:W-:Y:S01]  /*54740*/  @!UPT UIADD3 URZ, URZ, URZ, URZ ;  /* 0x0000003f3f3ff290 */ /* 0x000fe2000fffe03f */
[----:B------:R-:W-:Y:S01]  /*54750*/  STL.64 [R1+0x350], R20 ;  /* 0x0003501401007387 */ /* 0x000fe20000100a00 */
[----:B------:R0:W-:Y:S03]  /*54760*/  STL.64 [R1+0x358], R22 ;  /* 0x0003581601007387 */ /* 0x0001e60000100a00 */
[----:B0-----:R-:W3:Y:S02]  /*54770*/  LDL.LU.64 R22, [R1+0x3de0] ;  /* 0x003de00001167983 */ /* 0x001ee40000300a00 */
[C---:B---3--:R-:W-:Y:S02]  /*54780*/  HMMA.16816.F32.BF16 R20, R24.reuse, R22, R16 ;  /* 0x000000161814723c */ /* 0x048fe40000041810 */
[----:B------:R-:W3:Y:S01]  /*54790*/  LDL.LU.64 R18, [R1+0x3dd8] ;  /* 0x003dd80001127983 */ /* 0x000ee20000300a00 */
[----:B------:R-:W3:Y:S11]  /*547a0*/  LDL.LU.64 R16, [R1+0x3dd0] ;  /* 0x003dd00001107983 */ /* 0x000ef60000300a00 */
[----:B------:R-:W-:Y:S09]  /*547b0*/  @!UPT UIADD3 URZ, URZ, URZ, URZ ;  /* 0x0000003f3f3ff290 */ /* 0x000ff2000fffe03f */
[----:B------:R-:W-:Y:S01]  /*547c0*/  STL.64 [R1+0x5c0], R20 ;  /* 0x0005c01401007387 */ /* 0x000fe20000100a00 */
[----:B------:R0:W-:Y:S03]  /*547d0*/  STL.64 [R1+0x5c8], R22 ;  /* 0x0005c81601007387 */ /* 0x0001e60000100a00 */
[----:B0-----:R-:W3:Y:S02]  /*547e0*/  LDL.LU.64 R22, [R1+0x3dc8] ;  /* 0x003dc80001167983 */ /* 0x001ee40000300a00 */
[C---:B---3--:R-:W-:Y:S01]  /*547f0*/  HMMA.16816.F32.BF16 R16, R24.reuse, R22, R16 ;  /* 0x000000161810723c */ /* 0x048fe20000041810 */
[----:B------:R-:W-:Y:S02]  /*54800*/  IMAD.MOV.U32 R3, RZ, RZ, R22 ;  /* 0x000000ffff037224 */ /* 0x000fe400078e0016 */
[----:B------:R-:W-:Y:S11]  /*54810*/  IMAD.MOV.U32 R2, RZ, RZ, R23 ;  /* 0x000000ffff027224 */ /* 0x000ff600078e0017 */
        /* <DEDUP_REMOVED lines=8> */
[----:B------:R-:W3:Y:S11]  /*548a0*/  LDL.LU.64 R16, [R1+0x3da0] ;  /* 0x003da00001107983 */ /* 0x000ef60000300a00 */
[----:B------:R-:W-:Y:S10]  /*548b0*/  @!UPT UIADD3 URZ, URZ, URZ, URZ ;  /* 0x0000003f3f3ff290 */ /* 0x000ff4000fffe03f */
        /* <DEDUP_REMOVED lines=25> */
[----:B------:R-:W3:Y:S11]  /*54a50*/  LDL.LU.64 R18, [R1+0x3d48] ;  /* 0x003d480001127983 */ /* 0x000ef60000300a00 */
[----:B------:R-:W-:Y:S10]  /*54a60*/  @!UPT UIADD3 URZ, URZ, URZ, URZ ;  /* 0x0000003f3f3ff290 */ /* 0x000ff4000fffe03f */
[----:B------:R-:W-:Y:S01]  /*54a70*/  STL.64 [R1+0x2f0], R20 ;  /* 0x0002f01401007387 */ /* 0x000fe20000100a00 */
[----:B------:R0:W-:Y:S03]  /*54a80*/  STL.64 [R1+0x2f8], R22 ;  /* 0x0002f81601007387 */ /* 0x0001e60000100a00 */
[----:B0-----:R-:W2:Y:S01]  /*54a90*/  LDL.LU.64 R22, [R1+0x3d40] ;  /* 0x003d400001167983 */ /* 0x001ea20000300a00 */
[----:B------:R-:W2:Y:S02]  /*54aa0*/  LDL.LU.64 R20, [R1+0x3d38] ;  /* 0x003d380001147983 */ /* 0x000ea40000300a00 */
[----:B---3--:R-:W-:Y:S01]  /*54ab0*/  IMAD.MOV.U32 R0, RZ, RZ, R19 ;  /* 0x000000ffff007224 */ /* 0x008fe200078e0013 */
[C---:B--2---:R-:W-:Y:S11]  /*54ac0*/  HMMA.16816.F32.BF16 R20, R24.reuse, R18, R20 ;  /* 0x000000121814723c */ /* 0x044ff60000041814 */
[----:B------:R-:W-:Y:S11]  /*54ad0*/  @!UPT UIADD3 URZ, URZ, URZ, URZ ;  /* 0x0000003f3f3ff290 */ /* 0x000ff6000fffe03f */
[----:B------:R-:W-:Y:S01]  /*54ae0*/  @!UPT UIADD3 URZ, URZ, URZ, URZ ;  /* 0x0000003f3f3ff290 */ /* 0x000fe2000fffe03f */
[----:B------:R0:W-:Y:S01]  /*54af0*/  STL.64 [R1+0x2e0], R20 ;  /* 0x0002e01401007387 */ /* 0x0001e20000100a00 */
[----:B------:R1:W-:Y:S02]  /*54b00*/  STL.64 [R1+0x2e8], R22 ;  /* 0x0002e81601007387 */ /* 0x0003e40000100a00 */
[----:B0-----:R-:W-:Y:S01]  /*54b10*/  IMAD.MOV.U32 R20, RZ, RZ, R18 ;  /* 0x000000ffff147224 */ /* 0x001fe200078e0012 */
[----:B-1----:R-:W2:Y:S01]  /*54b20*/  LDL.LU.64 R22, [R1+0x3d30] ;  /* 0x003d300001167983 */ /* 0x002ea20000300a00 */
[----:B------:R-:W3:Y:S03]  /*54b30*/  LDL.LU.64 R18, [R1+0x3d28] ;  /* 0x003d280001127983 */ /* 0x000ee60000300a00 */
[----:B------:R-:W-:Y:S01]  /*54b40*/  STL [R1+0x3c68], R20 ;  /* 0x003c681401007387 */ /* 0x000fe20000100800 */
[C---:B---3--:R-:W-:Y:S03]  /*54b50*/  HMMA.16816.F32.BF16 R16, R24.reuse, R18, R12 ;  /* 0x000000121810723c */ /* 0x048fe6000004180c */
[----:B------:R-:W2:Y:S01]  /*54b60*/  LDL.LU.64 R14, [R1+0x3d20] ;  /* 0x003d2000010e7983 */ /* 0x000ea20000300a00 */
[----:B------:R-:W2:Y:S11]  /*54b70*/  LDL.LU.64 R12, [R1+0x3d18] ;  /* 0x003d1800010c7983 */ /* 0x000eb60000300a00 */
[----:B------:R-:W-:Y:S08]  /*54b80*/  @!UPT UIADD3 URZ, URZ, URZ, URZ ;  /* 0x0000003f3f3ff290 */ /* 0x000ff0000fffe03f */
[----:B------:R-:W-:Y:S01]  /*54b90*/  STL.64 [R1+0x2d0], R16 ;  /* 0x0002d01001007387 */ /* 0x000fe20000100a00 */
[----:B------:R0:W-:Y:S03]  /*54ba0*/  STL.64 [R1+0x2d8], R18 ;  /* 0x0002d81201007387 */ /* 0x0001e60000100a00 */
[----:B0-----:R-:W3:Y:S01]  /*54bb0*/  LDL.LU.64 R18, [R1+0x3d10] ;  /* 0x003d100001127983 */ /* 0x001ee20000300a00 */
[----:B------:R-:W3:Y:S01]  /*54bc0*/  LDL.LU.64 R16, [R1+0x3d08] ;  /* 0x003d080001107983 */ /* 0x000ee20000300a00 */
[----:B--2---:R-:W-:Y:S02]  /*54bd0*/  HMMA.16816.F32.BF16 R24, R24, R22, R12 ;  /* 0x000000161818723c */ /* 0x004fe4000004180c */
[----:B------:R-:W2:Y:S04]  /*54be0*/  LDL.LU.64 R14, [R1+0x8] ;  /* 0x00000800010e7983 */ /* 0x000ea80000300a00 */
[----:B--2---:R0:W-:Y:S11]  /*54bf0*/  STL.64 [R1+0x3cf8], R14 ;  /* 0x003cf80e01007387 */ /* 0x0041f60000100a00 */
[----:B------:R-:W-:Y:S06]  /*54c00*/  @!UPT UIADD3 URZ, URZ, URZ, URZ ;  /* 0x0000003f3f3ff290 */ /* 0x000fec000fffe03f */
[----:B------:R-:W-:Y:S02]  /*54c10*/  STL.64 [R1+0x230], R24 ;  /* 0x0002301801007387 */ /* 0x000fe40000100a00 */
[----:B------:R1:W-:Y:S01]  /*54c20*/  STL.64 [R1+0x238], R26 ;  /* 0x0002381a01007387 */ /* 0x0003e20000100a00 */
[----:B0-----:R-:W2:Y:S01]  /*54c30*/  LDL.LU.64 R14, [R1+0x18] ;  /* 0x00001800010e7983 */ /* 0x001ea20000300a00 */
[----:B-1----:R-:W2:Y:S03]  /*54c40*/  LDL.LU.64 R26, [R1+0xa8] ;  /* 0x0000a800011a7983 */ /* 0x002ea60000300a00 */
[----:B--2---:R0:W-:Y:S04]  /*54c50*/  STL.64 [R1+0x3c70], R26 ;  /* 0x003c701a01007387 */ /* 0x0041e80000100a00 */
[----:B0-----:R-:W2:Y:S04]  /*54c60*/  LDL.LU.64 R26, [R1+0xb8] ;  /* 0x0000b800011a7983 */ /* 0x001ea80000300a00 */
[----:B--2---:R0:W-:Y:S02]  /*54c70*/  STL.64 [R1+0x3c88], R26 ;  /* 0x003c881a01007387 */ /* 0x0041e40000100a00 */
[----:B0-----:R-:W-:-:S02]  /*54c80*/  IMAD.MOV.U32 R26, RZ, RZ, R3 ;  /* 0x000000ffff1a7224 */ /* 0x001fc400078e0003 */
[----:B------:R-:W-:-:S05]  /*54c90*/  IMAD.MOV.U32 R27, RZ, RZ, R2 ;  /* 0x000000ffff1b7224 */ /* 0x000fca00078e0002 */
[----:B------:R0:W-:Y:S04]  /*54ca0*/  STL.64 [R1+0x3ca0], R26 ;  /* 0x003ca01a01007387 */ /* 0x0001e80000100a00 */
[----:B0-----:R-:W2:Y:S04]  /*54cb0*/  LDL.64 R26, [R1+0x38] ;  /* 0x00003800011a7983 */ /* 0x001ea80000100a00 */
[----:B--2---:R0:W-:Y:S01]  /*54cc0*/  STL.64 [R1+0x3cb8], R26 ;  /* 0x003cb81a01007387 */ /* 0x0041e20000100a00 */
[----:B------:R-:W3:Y:S02]  /*54cd0*/  LDL.LU R24, [R1+0x220] ;  /* 0x0002200001187983 */ /* 0x000ee40000300800 */
[----:B------:R-:W3:Y:S01]  /*54ce0*/  LDL.LU R25, [R1+0x224] ;  /* 0x0002240001197983 */ /* 0x000ee20000300800 */
[----:B0-----:R-:W3:Y:S01]  /*54cf0*/  LDL.LU R26, [R1+0x228] ;  /* 0x00022800011a7983 */ /* 0x001ee20000300800 */
[----:B------:R-:W3:Y:S02]  /*54d00*/  LDL.LU R27, [R1+0x22c] ;  /* 0x00022c00011b7983 */ /* 0x000ee40000300800 */
[----:B------:R-:W-:-:S02]  /*54d10*/  IMAD.MOV.U32 R21, RZ, RZ, R10 ;  /* 0x000000ffff157224 */ /* 0x000fc400078e000a */
[----:B------:R-:W-:Y:S02]  /*54d20*/  STL.64 [R1+0x3bf0], R22 ;  /* 0x003bf01601007387 */ /* 0x000fe40000100a00 */
[----:B------:R-:W-:Y:S01]  /*54d30*/  IMAD.MOV.U32 R4, RZ, RZ, R11 ;  /* 0x000000ffff047224 */ /* 0x000fe200078e000b */
[C---:B---3--:R-:W-:Y:S11]  /*54d40*/  HMMA.16816.F32.BF16 R24, R16.reuse, R10, R24 ;  /* 0x0000000a1018723c */ /* 0x048ff60000041818 */
[----:B------:R-:W-:Y:S11]  /*54d50*/  @!UPT UIADD3 URZ, URZ, URZ, URZ ;  /* 0x0000003f3f3ff290 */ /* 0x000ff6000fffe03f */
[----:B------:R-:W-:Y:S01]  /*54d60*/  @!UPT UIADD3 URZ, URZ, URZ, URZ ;  /* 0x0000003f3f3ff290 */ /* 0x000fe2000fffe03f */
[----:B------:R-:W-:Y:S01]  /*54d70*/  STL.64 [R1+0x220], R24 ;  /* 0x0002201801007387 */ /* 0x000fe20000100a00 */
[----:B------:R-:W-:Y:S02]  /*54d80*/  STL.64 [R1+0x228], R26 ;  /* 0x0002281a01007387 */ /* 0x000fe40000100a00 */
[----:B------:R0:W-:Y:S02]  /*54d90*/  STL [R1+0x3d00], R21 ;  /* 0x003d001501007387 */ /* 0x0001e40000100800 */
[----:B------:R-:W2:Y:S01]  /*54da0*/  LDL.LU R20, [R1+0x210] ;  /* 0x0002100001147983 */ /* 0x000ea20000300800 */
[----:B0-----:R-:W2:Y:S01]  /*54db0*/  LDL.LU R21, [R1+0x214] ;  /* 0x0002140001157983 */ /* 0x001ea20000300800 */
[----:B------:R-:W2:Y:S02]  /*54dc0*/  LDL.LU R22, [R1+0x218] ;  /* 0x0002180001167983 */ /* 0x000ea40000300800 */
[----:B------:R-:W2:Y:S02]  /*54dd0*/  LDL.LU R23, [R1+0x21c] ;  /* 0x00021c0001177983 */ /* 0x000ea40000300800 */
[----:B------:R-:W3:Y:S01]  /*54de0*/  LDL.LU R8, [R1+0x1f0] ;  /* 0x0001f00001087983 */ /* 0x000ee20000300800 */
[----:B------:R-:W3:Y:S01]  /*54df0*/  LDL.LU R9, [R1+0x1f4] ;  /* 0x0001f40001097983 */ /* 0x000ee20000300800 */
[----:B------:R-:W3:Y:S02]  /*54e00*/  LDL.LU R10, [R1+0x1f8] ;  /* 0x0001f800010a7983 */ /* 0x000ee40000300800 */
[----:B------:R-:W3:Y:S01]  /*54e10*/  LDL.LU R11, [R1+0x1fc] ;  /* 0x0001fc00010b7983 */ /* 0x000ee20000300800 */
[----:B--2---:R-:W-:Y:S01]  /*54e20*/  HMMA.16816.F32.BF16 R20, R16, R14, R20 ;  /* 0x0000000e1014723c */ /* 0x004fe20000041814 */
[----:B---3--:R-:W-:Y:S01]  /*54e30*/  STL.64 [R1+0x3cf0], R10 ;  /* 0x003cf00a01007387 */ /* 0x008fe20000100a00 */
[----:B------:R0:W-:Y:S03]  /*54e40*/  STL.64 [R1+0x3ce8], R8 ;  /* 0x003ce80801007387 */ /* 0x0001e60000100a00 */
[----:B0-----:R-:W2:Y:S01]  /*54e50*/  LDL.LU R8, [R1+0x200] ;  /* 0x0002000001087983 */ /* 0x001ea20000300800 */
[----:B------:R-:W2:Y:S02]  /*54e60*/  LDL.LU R9, [R1+0x204] ;  /* 0x0002040001097983 */ /* 0x000ea40000300800 */
[----:B------:R-:W2:Y:S02]  /*54e70*/  LDL.LU R10, [R1+0x208] ;  /* 0x00020800010a7983 */ /* 0x000ea40000300800 */
[----:B------:R-:W2:Y:S01]  /*54e80*/  LDL.LU R11, [R1+0x20c] ;  /* 0x00020c00010b7983 */ /* 0x000ea20000300800 */
[----:B------:R-:W-:Y:S01]  /*54e90*/  STL.64 [R1+0x3cc8], R6 ;  /* 0x003cc80601007387 */ /* 0x000fe20000100a00 */
[----:B----4-:R0:W-:Y:S02]  /*54ea0*/  STL.64 [R1+0x3cc0], R4 ;  /* 0x003cc00401007387 */ /* 0x0101e40000100a00 */
[----:B------:R-:W3:Y:S02]  /*54eb0*/  LDL.LU R24, [R1+0x1d0] ;  /* 0x0001d00001187983 */ /* 0x000ee40000300800 */
[----:B------:R-:W3:Y:S01]  /*54ec0*/  LDL.LU R25, [R1+0x1d4] ;  /* 0x0001d40001197983 */ /* 0x000ee20000300800 */
[----:B------:R-:W3:Y:S01]  /*54ed0*/  LDL.LU R26, [R1+0x1d8] ;  /* 0x0001d800011a7983 */ /* 0x000ee20000300800 */
[----:B------:R-:W3:Y:S03]  /*54ee0*/  LDL.LU R27, [R1+0x1dc] ;  /* 0x0001dc00011b7983 */ /* 0x000ee60000300800 */
[----:B0-----:R-:W4:Y:S01]  /*54ef0*/  LDL.LU R4, [R1+0x1e0] ;  /* 0x0001e00001047983 */ /* 0x001f220000300800 */
[----:B------:R-:W4:Y:S02]  /*54f00*/  LDL.LU R5, [R1+0x1e4] ;  /* 0x0001e40001057983 */ /* 0x000f240000300800 */
[----:B------:R-:W4:Y:S02]  /*54f10*/  LDL.LU R6, [R1+0x1e8] ;  /* 0x0001e80001067983 */ /* 0x000f240000300800 */
[----:B------:R-:W4:Y:S01]  /*54f20*/  LDL.LU R7, [R1+0x1ec] ;  /* 0x0001ec0001077983 */ /* 0x000f220000300800 */
[----:B------:R0:W-:Y:S01]  /*54f30*/  STL.64 [R1+0x210], R20 ;  /* 0x0002101401007387 */ /* 0x0001e20000100a00 */
[----:B------:R1:W-:Y:S03]  /*54f40*/  STL.64 [R1+0x218], R22 ;  /* 0x0002181601007387 */ /* 0x0003e60000100a00 */
[----:B0-----:R-:W2:Y:S01]  /*54f50*/  LDL.LU R21, [R1+0x3d00] ;  /* 0x003d000001157983 */ /* 0x001ea20000300800 */
[----:B-1----:R-:W-:-:S02]  /*54f60*/  IMAD.MOV.U32 R23, RZ, RZ, R14 ;  /* 0x000000ffff177224 */ /* 0x002fc400078e000e */
[----:B------:R-:W-:Y:S02]  /*54f70*/  IMAD.MOV.U32 R22, RZ, RZ, R15 ;  /* 0x000000ffff167224 */ /* 0x000fe400078e000f */
[----:B------:R-:W2:Y:S02]  /*54f80*/  LDL.LU.64 R14, [R1+0x3cf8] ;  /* 0x003cf800010e7983 */ /* 0x000ea40000300a00 */
[C---:B--2---:R-:W-:Y:S01]  /*54f90*/  HMMA.16816.F32.BF16 R8, R16.reuse, R14, R8 ;  /* 0x0000000e1008723c */ /* 0x044fe20000041808 */
[----:B------:R-:W-:Y:S02]  /*54fa0*/  IMAD.MOV.U32 R20, RZ, RZ, R14 ;  /* 0x000000ffff147224 */ /* 0x000fe400078e000e */
[----:B------:R-:W-:Y:S11]  /*54fb0*/  IMAD.MOV.U32 R28, RZ, RZ, R15 ;  /* 0x000000ffff1c7224 */ /* 0x000ff600078e000f */
[----:B------:R-:W-:Y:S09]  /*54fc0*/  @!UPT UIADD3 URZ, URZ, URZ, URZ ;  /* 0x0000003f3f3ff290 */ /* 0x000ff2000fffe03f */
[----:B------:R-:W-:Y:S01]  /*54fd0*/  STL.64 [R1+0x200], R8 ;  /* 0x0002000801007387 */ /* 0x000fe20000100a00 */
[----:B------:R0:W-:Y:S03]  /*54fe0*/  STL.64 [R1+0x208], R10 ;  /* 0x0002080a01007387 */ /* 0x0001e60000100a00 */
[----:B0-----:R-:W2:Y:S01]  /*54ff0*/  LDL.LU.64 R10, [R1+0x3cf0] ;  /* 0x003cf000010a7983 */ /* 0x001ea20000300a00 */
[----:B------:R-:W2:Y:S02]  /*55000*/  LDL.LU.64 R8, [R1+0x3ce8] ;  /* 0x003ce80001087983 */ /* 0x000ea40000300a00 */
[----:B------:R-:W2:Y:S02]  /*55010*/  LDL.LU.64 R14, [R1+0x3ce0] ;  /* 0x003ce000010e7983 */ /* 0x000ea40000300a00 */
[----:B------:R-:W2:Y:S01]  /*55020*/  LDL.LU.64 R12, [R1+0x3cd8] ;  /* 0x003cd800010c7983 */ /* 0x000ea20000300a00 */
[----:B------:R-:W-:Y:S01]  /*55030*/  STL.64 [R1+0x3c80], R22 ;  /* 0x003c801601007387 */ /* 0x000fe20000100a00 */
[----:B------:R0:W-:Y:S03]  /*55040*/  STL.64 [R1+0x3c78], R20 ;  /* 0x003c781401007387 */ /* 0x0001e60000100a00 */
[----:B0-----:R-:W2:Y:S01]  /*55050*/  LDL.LU R20, [R1+0x1a0] ;  /* 0x0001a00001147983 */ /* 0x001ea20000300800 */
[----:B------:R-:W2:Y:S02]  /*55060*/  LDL.LU R21, [R1+0x1a4] ;  /* 0x0001a40001157983 */ /* 0x000ea40000300800 */
[----:B------:R-:W2:Y:S02]  /*55070*/  LDL.LU R22, [R1+0x1a8] ;  /* 0x0001a80001167983 */ /* 0x000ea40000300800 */
[----:B------:R-:W2:Y:S02]  /*55080*/  LDL.LU R23, [R1+0x1ac] ;  /* 0x0001ac0001177983 */ /* 0x000ea40000300800 */
[----:B--2---:R-:W-:Y:S01]  /*55090*/  STL.64 [R1+0x3c98], R22 ;  /* 0x003c981601007387 */ /* 0x004fe20000100a00 */
[----:B------:R0:W-:Y:S03]  /*550a0*/  STL.64 [R1+0x3c90], R20 ;  /* 0x003c901401007387 */ /* 0x0001e60000100a00 */
[----:B0-----:R-:W2:Y:S01]  /*550b0*/  LDL.LU R20, [R1+0x1b0] ;  /* 0x0001b00001147983 */ /* 0x001ea20000300800 */
[----:B------:R-:W2:Y:S02]  /*550c0*/  LDL.LU R21, [R1+0x1b4] ;  /* 0x0001b40001157983 */ /* 0x000ea40000300800 */
[----:B------:R-:W2:Y:S02]  /*550d0*/  LDL.LU R22, [R1+0x1b8] ;  /* 0x0001b80001167983 */ /* 0x000ea40000300800 */
[----:B------:R-:W2:Y:S01]  /*550e0*/  LDL.LU R23, [R1+0x1bc] ;  /* 0x0001bc0001177983 */ /* 0x000ea20000300800 */
[C---:B------:R-:W-:Y:S01]  /*550f0*/  HMMA.16816.F32.BF16 R8, R16.reuse, R14, R8 ;  /* 0x0000000e1008723c */ /* 0x040fe20000041808 */
[----:B--2---:R-:W-:Y:S01]  /*55100*/  STL.64 [R1+0x3cb0], R22 ;  /* 0x003cb01601007387 */ /* 0x004fe20000100a00 */
[----:B------:R0:W-:Y:S03]  /*55110*/  STL.64 [R1+0x3ca8], R20 ;  /* 0x003ca81401007387 */ /* 0x0001e60000100a00 */
[----:B0-----:R-:W2:Y:S01]  /*55120*/  LDL.LU R20, [R1+0x1c0] ;  /* 0x0001c00001147983 */ /* 0x001ea20000300800 */
[----:B------:R-:W2:Y:S02]  /*55130*/  LDL.LU R21, [R1+0x1c4] ;  /* 0x0001c40001157983 */ /* 0x000ea40000300800 */
[----:B------:R-:W2:Y:S02]  /*55140*/  LDL.LU R22, [R1+0x1c8] ;  /* 0x0001c80001167983 */ /* 0x000ea40000300800 */
[----:B------:R-:W2:Y:S11]  /*55150*/  LDL.LU R23, [R1+0x1cc] ;  /* 0x0001cc0001177983 */ /* 0x000eb60000300800 */
[----:B------:R-:W-:Y:S02]  /*55160*/  @!UPT UIADD3 URZ, URZ, URZ, URZ ;  /* 0x0000003f3f3ff290 */ /* 0x000fe4000fffe03f */
[----:B------:R-:W-:Y:S01]  /*55170*/  STL.64 [R1+0x1f0], R8 ;  /* 0x0001f00801007387 */ /* 0x000fe20000100a00 */
[----:B------:R0:W-:Y:S03]  /*55180*/  STL.64 [R1+0x1f8], R10 ;  /* 0x0001f80a01007387 */ /* 0x0001e60000100a00 */
[----:B0-----:R-:W4:Y:S01]  /*55190*/  LDL.LU.64 R10, [R1+0x3cd0] ;  /* 0x003cd000010a7983 */ /* 0x001f220000300a00 */
[----:B------:R-:W-:Y:S02]  /*551a0*/  STL.64 [R1+0x3b90], R14 ;  /* 0x003b900e01007387 */ /* 0x000fe40000100a00 */
[----:B------:R0:W-:Y:S02]  /*551b0*/  STL.64 [R1+0x3b88], R12 ;  /* 0x003b880c01007387 */ /* 0x0001e40000100a00 */
[----:B0-----:R-:W2:Y:S01]  /*551c0*/  LDL.LU R12, [R1+0x190] ;  /* 0x00019000010c7983 */ /* 0x001ea20000300800 */
[----:B------:R-:W2:Y:S02]  /*551d0*/  LDL.LU R13, [R1+0x194] ;  /* 0x00019400010d7983 */ /* 0x000ea40000300800 */
[----:B------:R-:W2:Y:S02]  /*551e0*/  LDL.LU R14, [R1+0x198] ;  /* 0x00019800010e7983 */ /* 0x000ea40000300800 */
[----:B------:R-:W2:Y:S01]  /*551f0*/  LDL.LU R15, [R1+0x19c] ;  /* 0x00019c00010f7983 */ /* 0x000ea20000300800 */
[C---:B----4-:R-:W-:Y:S11]  /*55200*/  HMMA.16816.F32.BF16 R4, R16.reuse, R10, R4 ;  /* 0x0000000a1004723c */ /* 0x050ff60000041804 */
[----:B------:R-:W-:Y:S11]  /*55210*/  @!UPT UIADD3 URZ, URZ, URZ, URZ ;  /* 0x0000003f3f3ff290 */ /* 0x000ff6000fffe03f */
[----:B------:R-:W-:Y:S01]  /*55220*/  @!UPT UIADD3 URZ, URZ, URZ, URZ ;  /* 0x0000003f3f3ff290 */ /* 0x000fe2000fffe03f */
        /* <DEDUP_REMOVED lines=8> */
[----:B------:R0:W-:Y:S03]  /*552b0*/  STL.64 [R1+0x1d8], R26 ;  /* 0x0001d81a01007387 */ /* 0x0001e60000100a00 */
[----:B0-----:R-:W2:Y:S01]  /*552c0*/  LDL.LU.64 R26, [R1+0x3cb8] ;  /* 0x003cb800011a7983 */ /* 0x001ea20000300a00 */
[----:B------:R-:W-:Y:S02]  /*552d0*/  STL.64 [R1+0x3c00], R6 ;  /* 0x003c000601007387 */ /* 0x000fe40000100a00 */
[----:B----4-:R-:W-:Y:S01]  /*552e0*/  STL [R1+0x3bf8], R5 ;  /* 0x003bf80501007387 */ /* 0x010fe20000100800 */
[C---:B--2---:R-:W-:Y:S01]  /*552f0*/  HMMA.16816.F32.BF16 R20, R16.reuse, R26, R20 ;  /* 0x0000001a1014723c */ /* 0x044fe20000041814 */
[----:B------:R-:W-:Y:S11]  /*55300*/  IMAD.MOV.U32 R9, RZ, RZ, R26 ;  /* 0x000000ffff097224 */ /* 0x000ff600078e001a */
[----:B------:R-:W-:Y:S11]  /*55310*/  @!UPT UIADD3 URZ, URZ, URZ, URZ ;  /* 0x0000003f3f3ff290 */ /* 0x000ff6000fffe03f */
[----:B------:R-:W-:Y:S01]  /*55320*/  STL.64 [R1+0x1c0], R20 ;  /* 0x0001c01401007387 */ /* 0x000fe20000100a00 */
[----:B------:R0:W-:Y:S03]  /*55330*/  STL.64 [R1+0x1c8], R22 ;  /* 0x0001c81601007387 */ /* 0x0001e60000100a00 */
[----:B0-----:R-:W2:Y:S01]  /*55340*/  LDL.LU.64 R22, [R1+0x3cb0] ;  /* 0x003cb00001167983 */ /* 0x001ea20000300a00 */
[----:B------:R-:W2:Y:S02]  /*55350*/  LDL.LU.64 R20, [R1+0x3ca8] ;  /* 0x003ca80001147983 */ /* 0x000ea40000300a00 */
[----:B------:R-:W2:Y:S02]  /*55360*/  LDL.LU.64 R26, [R1+0x3ca0] ;  /* 0x003ca000011a7983 */ /* 0x000ea40000300a00 */
[C---:B--2---:R-:W-:Y:S01]  /*55370*/  HMMA.16816.F32.BF16 R24, R16.reuse, R26, R20 ;  /* 0x0000001a1018723c */ /* 0x044fe20000041814 */
[----:B------:R-:W2:Y:S01]  /*55380*/  LDL.LU.64 R22, [R1+0x3c98] ;  /* 0x003c980001167983 */ /* 0x000ea20000300a00 */
[----:B------:R-:W2:Y:S11]  /*55390*/  LDL.LU.64 R20, [R1+0x3c90] ;  /* 0x003c900001147983 */ /* 0x000eb60000300a00 */
[----:B------:R-:W-:Y:S10]  /*553a0*/  @!UPT UIADD3 URZ, URZ, URZ, URZ ;  /* 0x0000003f3f3ff290 */ /* 0x000ff4000fffe03f */
[----:B------:R-:W-:Y:S01]  /*553b0*/  STL.64 [R1+0x1b0], R24 ;  /* 0x0001b01801007387 */ /* 0x000fe20000100a00 */
[----:B------:R0:W-:Y:S03]  /*553c0*/  STL.64 [R1+0x1b8], R26 ;  /* 0x0001b81a01007387 */ /* 0x0001e60000100a00 */
[----:B0-----:R-:W2:Y:S02]  /*553d0*/  LDL.LU.64 R26, [R1+0x3c88] ;  /* 0x003c8800011a7983 */ /* 0x001ea40000300a00 */
[C---:B--2---:R-:W-:Y:S01]  /*553e0*/  HMMA.16816.F32.BF16 R20, R16.reuse, R26, R20 ;  /* 0x0000001a1014723c */ /* 0x044fe20000041814 */
[----:B------:R-:W-:Y:S02]  /*553f0*/  IMAD.MOV.U32 R8, RZ, RZ, R26 ;  /* 0x000000ffff087224 */ /* 0x000fe400078e001a */
[----:B------:R-:W-:Y:S11]  /*55400*/  IMAD.MOV.U32 R3, RZ, RZ, R27 ;  /* 0x000000ffff037224 */ /* 0x000ff600078e001b */
[----:B------:R-:W-:Y:S09]  /*55410*/  @!UPT UIADD3 URZ, URZ, URZ, URZ ;  /* 0x0000003f3f3ff290 */ /* 0x000ff2000fffe03f */
[----:B------:R-:W-:Y:S01]  /*55420*/  STL.64 [R1+0x1a0], R20 ;  /* 0x0001a01401007387 */ /* 0x000fe20000100a00 */
[----:B------:R0:W-:Y:S03]  /*55430*/  STL.64 [R1+0x1a8], R22 ;  /* 0x0001a81601007387 */ /* 0x0001e60000100a00 */
[----:B0-----:R-:W2:Y:S01]  /*55440*/  LDL.LU.64 R22, [R1+0x3c80] ;  /* 0x003c800001167983 */ /* 0x001ea20000300a00 */
[----:B------:R-:W3:Y:S02]  /*55450*/  LDL.LU.64 R20, [R1+0x3c78] ;  /* 0x003c780001147983 */ /* 0x000ee40000300a00 */
[----:B------:R-:W4:Y:S02]  /*55460*/  LDL.LU.64 R26, [R1+0x3c70] ;  /* 0x003c7000011a7983 */ /* 0x000f240000300a00 */
[----:B------:R-:W-:Y:S01]  /*55470*/  STL.64 [R1+0x3b80], R10 ;  /* 0x003b800a01007387 */ /* 0x000fe20000100a00 */
[----:B------:R4:W-:Y:S02]  /*55480*/  STL.64 [R1+0x3b78], R8 ;  /* 0x003b780801007387 */ /* 0x0009e40000100a00 */
[----:B----4-:R-:W-:Y:S01]  /*55490*/  HMMA.16816.F32.BF16 R8, R16, R26, R12 ;  /* 0x0000001a1008723c */ /* 0x010fe2000004180c */
[----:B------:R-:W-:Y:S11]  /*554a0*/  IMAD.MOV.U32 R29, RZ, RZ, R27 ;  /* 0x000000ffff1d7224 */ /* 0x000ff600078e001b */
[----:B------:R-:W-:Y:S11]  /*554b0*/  @!UPT UIADD3 URZ, URZ, URZ, URZ ;  /* 0x0000003f3f3ff290 */ /* 0x000ff6000fffe03f */
[----:B------:R-:W-:Y:S01]  /*554c0*/  STL.64 [R1+0x190], R8 ;  /* 0x0001900801007387 */ /* 0x000fe20000100a00 */
[----:B------:R-:W-:Y:S02]  /*554d0*/  STL.64 [R1+0x198], R10 ;  /* 0x0001980a01007387 */ /* 0x000fe40000100a00 */
[----:B------:R-:W4:Y:S02]  /*554e0*/  LDL R27, [R1+0x694] ;  /* 0x00069400011b7983 */ /* 0x000f240000100800 */
[----:B------:R-:W-:Y:S01]  /*554f0*/  IMAD.MOV.U32 R2, RZ, RZ, R26 ;  /* 0x000000ffff027224 */ /* 0x000fe200078e001a */
[----:B----4-:R0:W-:Y:S01]  /*55500*/  STL [R1+0x3b74], R27 ;  /* 0x003b741b01007387 */ /* 0x0101e20000100800 */
[----:B------:R-:W4:Y:S02]  /*55510*/  LDL.LU R24, [R1+0xe0] ;  /* 0x0000e00001187983 */ /* 0x000f240000300800 */
[----:B------:R-:W4:Y:S02]  /*55520*/  LDL.LU R25, [R1+0xe4] ;  /* 0x0000e40001197983 */ /* 0x000f240000300800 */
[----:B------:R-:W2:Y:S01]  /*55530*/  LDL.LU R26, [R1+0xe8] ;  /* 0x0000e800011a7983 */ /* 0x000ea20000300800 */
[----:B0-----:R-:W2:Y:S04]  /*55540*/  LDL.LU R27, [R1+0xec] ;  /* 0x0000ec00011b7983 */ /* 0x001ea80000300800 */
[----:B--2---:R-:W-:Y:S01]  /*55550*/  STL.64 [R1+0x3ba0], R26 ;  /* 0x003ba01a01007387 */ /* 0x004fe20000100a00 */
[----:B----4-:R0:W-:Y:S02]  /*55560*/  STL.64 [R1+0x3b98], R24 ;  /* 0x003b981801007387 */ /* 0x0101e40000100a00 */
[----:B------:R-:W2:Y:S02]  /*55570*/  LDL.LU R8, [R1+0xf0] ;  /* 0x0000f00001087983 */ /* 0x000ea40000300800 */
[----:B------:R-:W2:Y:S01]  /*55580*/  LDL.LU R9, [R1+0xf4] ;  /* 0x0000f40001097983 */ /* 0x000ea20000300800 */
[----:B------:R-:W4:Y:S01]  /*55590*/  LDL.LU R10, [R1+0xf8] ;  /* 0x0000f800010a7983 */ /* 0x000f220000300800 */
[----:B------:R-:W4:Y:S02]  /*555a0*/  LDL.LU R11, [R1+0xfc] ;  /* 0x0000fc00010b7983 */ /* 0x000f240000300800 */
[----:B---3--:R-:W-:-:S02]  /*555b0*/  IMAD.MOV.U32 R14, RZ, RZ, R20 ;  /* 0x000000ffff0e7224 */ /* 0x008fc400078e0014 */
[----:B------:R-:W-:Y:S01]  /*555c0*/  IMAD.MOV.U32 R15, RZ, RZ, R28 ;  /* 0x000000ffff0f7224 */ /* 0x000fe200078e001c */
[----:B----4-:R1:W-:Y:S01]  /*555d0*/  STL.64 [R1+0x3bb0], R10 ;  /* 0x003bb00a01007387 */ /* 0x0103e20000100a00 */
[----:B--2---:R-:W-:Y:S02]  /*555e0*/  STL.64 [R1+0x3ba8], R8 ;  /* 0x003ba80801007387 */ /* 0x004fe40000100a00 */
[----:B------:R-:W2:Y:S02]  /*555f0*/  LDL.LU R20, [R1+0x3c68] ;  /* 0x003c680001147983 */ /* 0x000ea40000300800 */
[----:B------:R-:W-:Y:S01]  /*55600*/  STL.64 [R1+0x3bb8], R14 ;  /* 0x003bb80e01007387 */ /* 0x000fe20000100a00 */
[----:B0-----:R-:W3:Y:S01]  /*55610*/  LDL.LU R24, [R1+0x100] ;  /* 0x0001000001187983 */ /* 0x001ee20000300800 */
[----:B------:R-:W3:Y:S02]  /*55620*/  LDL.LU R25, [R1+0x104] ;  /* 0x0001040001197983 */ /* 0x000ee40000300800 */
[----:B------:R-:W4:Y:S02]  /*55630*/  LDL.LU R26, [R1+0x108] ;  /* 0x00010800011a7983 */ /* 0x000f240000300800 */
[----:B------:R-:W4:Y:S02]  /*55640*/  LDL.LU R27, [R1+0x10c] ;  /* 0x00010c00011b7983 */ /* 0x000f240000300800 */
[----:B-1----:R-:W-:-:S02]  /*55650*/  IMAD.MOV.U32 R10, RZ, RZ, R23 ;  /* 0x000000ffff0a7224 */ /* 0x002fc400078e0017 */
[----:B------:R-:W-:Y:S01]  /*55660*/  IMAD.MOV.U32 R11, RZ, RZ, R22 ;  /* 0x000000ffff0b7224 */ /* 0x000fe200078e0016 */
[----:B----4-:R0:W-:Y:S01]  /*55670*/  STL.64 [R1+0x3bc8], R26 ;  /* 0x003bc81a01007387 */ /* 0x0101e20000100a00 */
[----:B---3--:R-:W-:Y:S03]  /*55680*/  STL.64 [R1+0x3bc0], R24 ;  /* 0x003bc01801007387 */ /* 0x008fe60000100a00 */
[----:B------:R-:W-:Y:S02]  /*55690*/  STL.64 [R1+0x3bd0], R10 ;  /* 0x003bd00a01007387 */ /* 0x000fe40000100a00 */
[----:B0-----:R-:W-:Y:S02]  /*556a0*/  IMAD.MOV.U32 R27, RZ, RZ, R4 ;  /* 0x000000ffff1b7224 */ /* 0x001fe400078e0004 */
[----:B------:R-:W3:Y:S01]  /*556b0*/  LDL.LU R4, [R1+0x140] ;  /* 0x0001400001047983 */ /* 0x000ee20000300800 */
[----:B------:R-:W3:Y:S02]  /*556c0*/  LDL.LU R5, [R1+0x144] ;  /* 0x0001440001057983 */ /* 0x000ee40000300800 */
[----:B------:R-:W4:Y:S02]  /*556d0*/  LDL.LU R6, [R1+0x148] ;  /* 0x0001480001067983 */ /* 0x000f240000300800 */
[----:B------:R-:W4:Y:S02]  /*556e0*/  LDL.LU R7, [R1+0x14c] ;  /* 0x00014c0001077983 */ /* 0x000f240000300800 */
[----:B----4-:R2:W-:Y:S01]  /*556f0*/  STL.64 [R1+0x3c10], R6 ;  /* 0x003c100601007387 */ /* 0x0105e20000100a00 */
[----:B---3--:R-:W-:Y:S02]  /*55700*/  STL.64 [R1+0x3c08], R4 ;  /* 0x003c080401007387 */ /* 0x008fe40000100a00 */
[----:B--2---:R-:W-:-:S02]  /*55710*/  IMAD.MOV.U32 R6, RZ, RZ, R20 ;  /* 0x000000ffff067224 */ /* 0x004fc400078e0014 */
[----:B------:R-:W-:-:S05]  /*55720*/  IMAD.MOV.U32 R7, RZ, RZ, R0 ;  /* 0x000000ffff077224 */ /* 0x000fca00078e0000 */
[----:B------:R0:W-:Y:S04]  /*55730*/  STL.64 [R1+0x3c20], R6 ;  /* 0x003c200601007387 */ /* 0x0001e80000100a00 */
[----:B0-----:R-:W2:Y:S04]  /*55740*/  LDL.LU.64 R6, [R1+0x78] ;  /* 0x0000780001067983 */ /* 0x001ea80000300a00 */
[----:B--2---:R0:W-:Y:S04]  /*55750*/  STL.64 [R1+0x3c38], R6 ;  /* 0x003c380601007387 */ /* 0x0041e80000100a00 */
[----:B0-----:R-:W2:Y:S04]  /*55760*/  LDL.LU.64 R6, [R1+0x88] ;  /* 0x0000880001067983 */ /* 0x001ea80000300a00 */
[----:B--2---:R0:W-:Y:S04]  /*55770*/  STL.64 [R1+0x3c50], R6 ;  /* 0x003c500601007387 */ /* 0x0041e80000100a00 */
[----:B0-----:R-:W2:Y:S01]  /*55780*/  LDL.LU.64 R6, [R1+0x98] ;  /* 0x0000980001067983 */ /* 0x001ea20000300a00 */
[----:B------:R-:W3:Y:S02]  /*55790*/  LDL.LU.64 R22, [R1+0x58] ;  /* 0x0000580001167983 */ /* 0x000ee40000300a00 */
[----:B------:R-:W-:Y:S01]  /*557a0*/  IMAD.MOV.U32 R26, RZ, RZ, R21 ;  /* 0x000000ffff1a7224 */ /* 0x000fe200078e0015 */
[----:B---3--:R0:W-:Y:S01]  /*557b0*/  STL.64 [R1+0x3c18], R22 ;  /* 0x003c181601007387 */ /* 0x0081e20000100a00 */
[----:B------:R-:W3:Y:S02]  /*557c0*/  LDL.LU R20, [R1+0x150] ;  /* 0x0001500001147983 */ /* 0x000ee40000300800 */
[----:B------:R-:W3:Y:S01]  /*557d0*/  LDL.LU R21, [R1+0x154] ;  /* 0x0001540001157983 */ /* 0x000ee20000300800 */
[----:B0-----:R-:W4:Y:S01]  /*557e0*/  LDL.LU R22, [R1+0x158] ;  /* 0x0001580001167983 */ /* 0x001f220000300800 */
[----:B------:R-:W4:Y:S03]  /*557f0*/  LDL.LU R23, [R1+0x15c] ;  /* 0x00015c0001177983 */ /* 0x000f260000300800 */
[----:B----4-:R-:W-:Y:S01]  /*55800*/  STL.64 [R1+0x3c30], R22 ;  /* 0x003c301601007387 */ /* 0x010fe20000100a00 */
[----:B---3--:R0:W-:Y:S03]  /*55810*/  STL.64 [R1+0x3c28], R20 ;  /* 0x003c281401007387 */ /* 0x0081e60000100a00 */
[----:B0-----:R-:W3:Y:S01]  /*55820*/  LDL.LU R20, [R1+0x160] ;  /* 0x0001600001147983 */ /* 0x001ee20000300800 */
[----:B------:R-:W3:Y:S02]  /*55830*/  LDL.LU R21, [R1+0x164] ;  /* 0x0001640001157983 */ /* 0x000ee40000300800 */
[----:B------:R-:W4:Y:S02]  /*55840*/  LDL.LU R22, [R1+0x168] ;  /* 0x0001680001167983 */ /* 0x000f240000300800 */
[----:B------:R-:W4:Y:S02]  /*55850*/  LDL.LU R23, [R1+0x16c] ;  /* 0x00016c0001177983 */ /* 0x000f240000300800 */
        /* <DEDUP_REMOVED lines=10> */
[----:B------:R-:W3:Y:S02]  /*55900*/  LDL.LU R22, [R1+0x188] ;  /* 0x0001880001167983 */ /* 0x000ee40000300800 */
[----:B------:R-:W3:Y:S01]  /*55910*/  LDL.LU R23, [R1+0x18c] ;  /* 0x00018c0001177983 */ /* 0x000ee20000300800 */
[----:B------:R0:W-:Y:S01]  /*55920*/  STL.64 [R1+0x3be8], R26 ;  /* 0x003be81a01007387 */ /* 0x0001e20000100a00 */
[----:B------:R-:W4:Y:S02]  /*55930*/  LDL.LU R24, [R1+0x130] ;  /* 0x0001300001187983 */ /* 0x000f240000300800 */
[----:B------:R-:W4:Y:S01]  /*55940*/  LDL.LU R25, [R1+0x134] ;  /* 0x0001340001197983 */ /* 0x000f220000300800 */
        /* <DEDUP_REMOVED lines=10> */
[----:B------:R-:W-:Y:S02]  /*559f0*/  STL [R1+0x3b28], R29 ;  /* 0x003b281d01007387 */ /* 0x000fe40000100800 */
[----:B------:R-:W-:Y:S02]  /*55a00*/  STL [R1+0x3b24], R2 ;  /* 0x003b240201007387 */ /* 0x000fe40000100800 */
[----:B--2---:R-:W-:-:S02]  /*55a10*/  IMAD.MOV.U32 R28, RZ, RZ, R6 ;  /* 0x000000ffff1c7224 */ /* 0x004fc400078e0006 */
[----:B------:R-:W-:Y:S01]  /*55a20*/  IMAD.MOV.U32 R0, RZ, RZ, R7 ;  /* 0x000000ffff007224 */ /* 0x000fe200078e0007 */
[C---:B---3--:R-:W-:Y:S11]  /*55a30*/  HMMA.16816.F32.BF16 R20, R16.reuse, R6, R20 ;  /* 0x000000061014723c */ /* 0x048ff60000041814 */
[----:B------:R-:W-:Y:S11]  /*55a40*/  @!UPT UIADD3 URZ, URZ, URZ, URZ ;  /* 0x0000003f3f3ff290 */ /* 0x000ff6000fffe03f */
[----:B------:R-:W-:Y:S01]  /*55a50*/  @!UPT UIADD3 URZ, URZ, URZ, URZ ;  /* 0x0000003f3f3ff290 */ /* 0x000fe2000fffe03f */
[----:B------:R-:W-:Y:S01]  /*55a60*/  STL.64 [R1+0x180], R20 ;  /* 0x0001801401007387 */ /* 0x000fe20000100a00 */
[----:B------:R0:W-:Y:S03]  /*55a70*/  STL.64 [R1+0x188], R22 ;  /* 0x0001881601007387 */ /* 0x0001e60000100a00 */
[----:B0-----:R-:W2:Y:S01]  /*55a80*/  LDL.LU.64 R22, [R1+0x3c60] ;  /* 0x003c600001167983 */ /* 0x001ea20000300a00 */
[----:B------:R-:W2:Y:S02]  /*55a90*/  LDL.LU.64 R20, [R1+0x3c58] ;  /* 0x003c580001147983 */ /* 0x000ea40000300a00 */
[----:B------:R-:W2:Y:S02]  /*55aa0*/  LDL.LU.64 R6, [R1+0x3c50] ;  /* 0x003c500001067983 */ /* 0x000ea40000300a00 */
[----:B------:R-:W-:Y:S01]  /*55ab0*/  STL [R1+0x3b30], R0 ;  /* 0x003b300001007387 */ /* 0x000fe20000100800 */
[----:B------:R-:W-:Y:S01]  /*55ac0*/  STL [R1+0x3b2c], R28 ;  /* 0x003b2c1c01007387 */ /* 0x000fe20000100800 */
[----:B--2---:R-:W-:Y:S01]  /*55ad0*/  HMMA.16816.F32.BF16 R20, R16, R6, R20 ;  /* 0x000000061014723c */ /* 0x004fe20000041814 */
[----:B------:R-:W-:-:S02]  /*55ae0*/  IMAD.MOV.U32 R29, RZ, RZ, R6 ;  /* 0x000000ffff1d7224 */ /* 0x000fc400078e0006 */
[----:B------:R-:W-:Y:S11]  /*55af0*/  IMAD.MOV.U32 R2, RZ, RZ, R7 ;  /* 0x000000ffff027224 */ /* 0x000ff600078e0007 */
[----:B------:R-:W-:Y:S09]  /*55b00*/  @!UPT UIADD3 URZ, URZ, URZ, URZ ;  /* 0x0000003f3f3ff290 */ /* 0x000ff2000fffe03f */
        /* <DEDUP_REMOVED lines=18> */
[C---:B--2---:R-:W-:Y:S03]  /*55c30*/  HMMA.16816.F32.BF16 R4, R16.reuse, R6, R20 ;  /* 0x000000061004723c */ /* 0x044fe60000041814 */
[----:B------:R-:W2:Y:S11]  /*55c40*/  LDL.LU.64 R22, [R1+0x3c18] ;  /* 0x003c180001167983 */ /* 0x000eb60000300a00 */
[----:B------:R-:W-:Y:S09]  /*55c50*/  @!UPT UIADD3 URZ, URZ, URZ, URZ ;  /* 0x0000003f3f3ff290 */ /* 0x000ff2000fffe03f */
[----:B------:R-:W-:Y:S01]  /*55c60*/  STL.64 [R1+0x5b0], R4 ;  /* 0x0005b00401007387 */ /* 0x000fe20000100a00 */
[----:B------:R0:W-:Y:S03]  /*55c70*/  STL.64 [R1+0x5b8], R6 ;  /* 0x0005b80601007387 */ /* 0x0001e60000100a00 */
[----:B0-----:R-:W3:Y:S01]  /*55c80*/  LDL.LU.64 R6, [R1+0x3c10] ;  /* 0x003c100001067983 */ /* 0x001ee20000300a00 */
[----:B------:R-:W3:Y:S02]  /*55c90*/  LDL.LU.64 R4, [R1+0x3c08] ;  /* 0x003c080001047983 */ /* 0x000ee40000300a00 */
[----:B--2---:R-:W-:Y:S02]  /*55ca0*/  IMAD.MOV.U32 R2, RZ, RZ, R22 ;  /* 0x000000ffff027224 */ /* 0x004fe400078e0016 */
[----:B------:R-:W-:Y:S01]  /*55cb0*/  IMAD.MOV.U32 R29, RZ, RZ, R23 ;  /* 0x000000ffff1d7224 */ /* 0x000fe200078e0017 */
[C---:B---3--:R-:W-:Y:S11]  /*55cc0*/  HMMA.16816.F32.BF16 R4, R16.reuse, R22, R4 ;  /* 0x000000161004723c */ /* 0x048ff60000041804 */
[----:B------:R-:W-:Y:S11]  /*55cd0*/  @!UPT UIADD3 URZ, URZ, URZ, URZ ;  /* 0x0000003f3f3ff290 */ /* 0x000ff6000fffe03f */
[----:B------:R-:W-:Y:S01]  /*55ce0*/  @!UPT UIADD3 URZ, URZ, URZ, URZ ;  /* 0x0000003f3f3ff290 */ /* 0x000fe2000fffe03f */
[----:B------:R-:W-:Y:S01]  /*55cf0*/  STL.64 [R1+0x5a0], R4 ;  /* 0x0005a00401007387 */ /* 0x000fe20000100a00 */
[----:B------:R0:W-:Y:S03]  /*55d00*/  STL.64 [R1+0x5a8], R6 ;  /* 0x0005a80601007387 */ /* 0x0001e60000100a00 */
[----:B0-----:R-:W2:Y:S01]  /*55d10*/  LDL.LU.64 R6, [R1+0x3c00] ;  /* 0x003c000001067983 */ /* 0x001ea20000300a00 */
[----:B------:R-:W3:Y:S02]  /*55d20*/  LDL.LU R5, [R1+0x3bf8] ;  /* 0x003bf80001057983 */ /* 0x000ee40000300800 */
[----:B------:R-:W4:Y:S02]  /*55d30*/  LDL.LU.64 R22, [R1+0x3bf0] ;  /* 0x003bf00001167983 */ /* 0x000f240000300a00 */
[----:B------:R-:W2:Y:S01]  /*55d40*/  LDL R4, [R1+0x4bc] ;  /* 0x0004bc0001047983 */ /* 0x000ea20000100800 */
[----:B----4-:R-:W-:Y:S01]  /*55d50*/  HMMA.16816.F32.BF16 R16, R16, R22, R24 ;  /* 0x000000161010723c */ /* 0x010fe20000041818 */
[----:B------:R-:W4:Y:S01]  /*55d60*/  LDL.LU.64 R26, [R1+0x3be8] ;  /* 0x003be800011a7983 */ /* 0x000f220000300a00 */
[----:B------:R-:W-:-:S02]  /*55d70*/  IMAD.MOV.U32 R28, RZ, RZ, R22 ;  /* 0x000000ffff1c7224 */ /* 0x000fc400078e0016 */
[----:B------:R-:W-:Y:S11]  /*55d80*/  IMAD.MOV.U32 R0, RZ, RZ, R23 ;  /* 0x000000ffff007224 */ /* 0x000ff600078e0017 */
[----:B------:R-:W-:Y:S08]  /*55d90*/  @!UPT UIADD3 URZ, URZ, URZ, URZ ;  /* 0x0000003f3f3ff290 */ /* 0x000ff0000fffe03f */
[----:B------:R0:W-:Y:S01]  /*55da0*/  STL.64 [R1+0x570], R16 ;  /* 0x0005701001007387 */ /* 0x0001e20000100a00 */
[----:B------:R1:W-:Y:S02]  /*55db0*/  STL.64 [R1+0x578], R18 ;  /* 0x0005781201007387 */ /* 0x0003e40000100a00 */
[----:B------:R-:W4:Y:S02]  /*55dc0*/  LDL.LU.64 R22, [R1+0x3be0] ;  /* 0x003be00001167983 */ /* 0x000f240000300a00 */
[----:B------:R-:W4:Y:S01]  /*55dd0*/  LDL.LU.64 R20, [R1+0x3bd8] ;  /* 0x003bd80001147983 */ /* 0x000f220000300a00 */
[----:B0-----:R-:W2:Y:S01]  /*55de0*/  LDL.LU R16, [R1+0xd0] ;  /* 0x0000d00001107983 */ /* 0x001ea20000300800 */
[----:B------:R-:W2:Y:S02]  /*55df0*/  LDL.LU R17, [R1+0xd4] ;  /* 0x0000d40001117983 */ /* 0x000ea40000300800 */
[----:B-1----:R-:W2:Y:S02]  /*55e00*/  LDL.LU R18, [R1+0xd8] ;  /* 0x0000d80001127983 */ /* 0x002ea40000300800 */
[----:B------:R-:W2:Y:S01]  /*55e10*/  LDL.LU R19, [R1+0xdc] ;  /* 0x0000dc0001137983 */ /* 0x000ea20000300800 */
[C---:B----4-:R-:W-:Y:S01]  /*55e20*/  HMMA.16816.F32.BF16 R24, R20.reuse, R26, R8 ;  /* 0x0000001a1418723c */ /* 0x050fe20000041808 */
[----:B------:R-:W4:Y:S11]  /*55e30*/  LDL.LU.64 R10, [R1+0x3bd0] ;  /* 0x003bd000010a7983 */ /* 0x000f360000300a00 */
[----:B------:R-:W-:Y:S11]  /*55e40*/  @!UPT UIADD3 URZ, URZ, URZ, URZ ;  /* 0x0000003f3f3ff290 */ /* 0x000ff6000fffe03f */
[----:B------:R-:W-:Y:S01]  /*55e50*/  STL.64 [R1+0x550], R24 ;  /* 0x0005501801007387 */ /* 0x000fe20000100a00 */
[----:B------:R0:W-:Y:S03]  /*55e60*/  STL.64 [R1+0x558], R26 ;  /* 0x0005581a01007387 */ /* 0x0001e60000100a00 */
[----:B0-----:R-:W2:Y:S01]  /*55e70*/  LDL.LU.64 R26, [R1+0x3bc8] ;  /* 0x003bc800011a7983 */ /* 0x001ea20000300a00 */
[----:B------:R-:W2:Y:S01]  /*55e80*/  LDL.LU.64 R24, [R1+0x3bc0] ;  /* 0x003bc00001187983 */ /* 0x000ea20000300a00 */
[C---:B----4-:R-:W-:Y:S02]  /*55e90*/  HMMA.16816.F32.BF16 R8, R20.reuse, R10, R12 ;  /* 0x0000000a1408723c */ /* 0x050fe4000004180c */
[----:B------:R-:W2:Y:S11]  /*55ea0*/  LDL.LU.64 R14, [R1+0x3bb8] ;  /* 0x003bb800010e7983 */ /* 0x000eb60000300a00 */
[----:B------:R-:W-:Y:S10]  /*55eb0*/  @!UPT UIADD3 URZ, URZ, URZ, URZ ;  /* 0x0000003f3f3ff290 */ /* 0x000ff4000fffe03f */
[----:B------:R-:W-:Y:S01]  /*55ec0*/  STL.64 [R1+0x530], R8 ;  /* 0x0005300801007387 */ /* 0x000fe20000100a00 */
[----:B------:R0:W-:Y:S03]  /*55ed0*/  STL.64 [R1+0x538], R10 ;  /* 0x0005380a01007387 */ /* 0x0001e60000100a00 */
[----:B0-----:R-:W4:Y:S01]  /*55ee0*/  LDL.LU.64 R10, [R1+0x3bb0] ;  /* 0x003bb000010a7983 */ /* 0x001f220000300a00 */
[----:B------:R-:W4:Y:S01]  /*55ef0*/  LDL.LU.64 R8, [R1+0x3ba8] ;  /* 0x003ba80001087983 */ /* 0x000f220000300a00 */
[C---:B--2---:R-:W-:Y:S02]  /*55f00*/  HMMA.16816.F32.BF16 R12, R20.reuse, R14, R24 ;  /* 0x0000000e140c723c */ /* 0x044fe40000041818 */
[----:B------:R-:W2:Y:S01]  /*55f10*/  LDL.LU.64 R26, [R1+0x3ba0] ;  /* 0x003ba000011a7983 */ /* 0x000ea20000300a00 */
[----:B------:R-:W2:Y:S11]  /*55f20*/  LDL.LU.64 R24, [R1+0x3b98] ;  /* 0x003b980001187983 */ /* 0x000eb60000300a00 */
[----:B------:R-:W-:Y:S09]  /*55f30*/  @!UPT UIADD3 URZ, URZ, URZ, URZ ;  /* 0x0000003f3f3ff290 */ /* 0x000ff2000fffe03f */
[----:B------:R-:W-:Y:S01]  /*55f40*/  STL.64 [R1+0x510], R12 ;  /* 0x0005100c01007387 */ /* 0x000fe20000100a00 */
[----:B------:R0:W-:Y:S03]  /*55f50*/  STL.64 [R1+0x518], R14 ;  /* 0x0005180e01007387 */ /* 0x0001e60000100a00 */
[----:B0-----:R-:W4:Y:S01]  /*55f60*/  LDL.LU.64 R14, [R1+0x3b90] ;  /* 0x003b9000010e7983 */ /* 0x001f220000300a00 */
[----:B------:R-:W2:Y:S01]  /*55f70*/  LDL.LU.64 R12, [R1+0x3b88] ;  /* 0x003b8800010c7983 */ /* 0x000ea20000300a00 */
[C---:B----4-:R-:W-:Y:S11]  /*55f80*/  HMMA.16816.F32.BF16 R8, R20.reuse, R14, R8 ;  /* 0x0000000e1408723c */ /* 0x050ff60000041808 */
[----:B------:R-:W-:Y:S11]  /*55f90*/  @!UPT UIADD3 URZ, URZ, URZ, URZ ;  /* 0x0000003f3f3ff290 */ /* 0x000ff6000fffe03f */
[----:B------:R-:W-:Y:S01]  /*55fa0*/  @!UPT UIADD3 URZ, URZ, URZ, URZ ;  /* 0x0000003f3f3ff290 */ /* 0x000fe2000fffe03f */
[----:B------:R-:W-:Y:S01]  /*55fb0*/  STL.64 [R1+0x500], R8 ;  /* 0x0005000801007387 */ /* 0x000fe20000100a00 */
[----:B------:R0:W-:Y:S03]  /*55fc0*/  STL.64 [R1+0x508], R10 ;  /* 0x0005080a01007387 */ /* 0x0001e60000100a00 */
[----:B0-----:R-:W2:Y:S01]  /*55fd0*/  LDL.LU.64 R10, [R1+0x3b80] ;  /* 0x003b8000010a7983 */ /* 0x001ea20000300a00 */
[----:B------:R-:W4:Y:S01]  /*55fe0*/  LDL.LU.64 R8, [R1+0x3b78] ;  /* 0x003b780001087983 */ /* 0x000f220000300a00 */
[C---:B--2---:R-:W-:Y:S11]  /*55ff0*/  HMMA.16816.F32.BF16 R24, R20.reuse, R10, R24 ;  /* 0x0000000a1418723c */ /* 0x044ff60000041818 */
[----:B------:R-:W-:Y:S11]  /*56000*/  @!UPT UIADD3 URZ, URZ, URZ, URZ ;  /* 0x0000003f3f3ff290 */ /* 0x000ff6000fffe03f */
[----:B------:R-:W-:Y:S01]  /*56010*/  @!UPT UIADD3 URZ, URZ, URZ, URZ ;  /* 0x0000003f3f3ff290 */ /* 0x000fe2000fffe03f */
[----:B------:R-:W-:Y:S01]  /*56020*/  STL.64 [R1+0x4f0], R24 ;  /* 0x0004f01801007387 */ /* 0x000fe20000100a00 */
[----:B------:R0:W-:Y:S03]  /*56030*/  STL.64 [R1+0x4f8], R26 ;  /* 0x0004f81a01007387 */ /* 0x0001e60000100a00 */
[----:B0-----:R-:W2:Y:S01]  /*56040*/  LDL.LU R27, [R1+0x3b74] ;  /* 0x003b7400011b7983 */ /* 0x001ea20000300800 */
[----:B------:R-:W-:Y:S01]  /*56050*/  HMMA.16816.F32.BF16 R16, R20, R6, R16 ;  /* 0x000000061410723c */ /* 0x000fe20000041810 */
[----:B---3--:R-:W-:Y:S11]  /*56060*/  STL [R1+0x3b50], R5 ;  /* 0x003b500501007387 */ /* 0x008ff60000100800 */
[----:B------:R-:W-:Y:S11]  /*56070*/  @!UPT UIADD3 URZ, URZ, URZ, URZ ;  /* 0x0000003f3f3ff290 */ /* 0x000ff6000fffe03f */
[----:B------:R-:W-:Y:S01]  /*56080*/  STL.64 [R1+0x4e0], R16 ;  /* 0x0004e01001007387 */ /* 0x000fe20000100a00 */
[----:B------:R-:W-:Y:S02]  /*56090*/  STL.64 [R1+0x4e8], R18 ;  /* 0x0004e81201007387 */ /* 0x000fe40000100a00 */
[----:B------:R-:W-:Y:S01]  /*560a0*/  LDSM.16.M88.4 R16, [R4] ;  /* 0x000000000410783b */ /* 0x000fe20000000200 */
[----:B--2---:R-:W0:Y:S04]  /*560b0*/  LDSM.16.MT88.4 R24, [R27+0x21000] ;  /* 0x021000001b18783b */ /* 0x004e280000004200 */
[----:B0-----:R-:W-:Y:S01]  /*560c0*/  STL.64 [R1+0x3a88], R26 ;  /* 0x003a881a01007387 */ /* 0x001fe20000100a00 */
[----:B------:R-:W-:Y:S02]  /*560d0*/  STL.64 [R1+0x3a80], R24 ;  /* 0x003a801801007387 */ /* 0x000fe40000100a00 */
[----:B------:R-:W-:Y:S02]  /*560e0*/  STL.64 [R1+0x20], R16 ;  /* 0x0000201001007387 */ /* 0x000fe40000100a00 */
[----:B------:R-:W0:Y:S01]  /*560f0*/  LDSM.16.M88.4 R24, [R4+0x2000] ;  /* 0x002000000418783b */ /* 0x000e220000000200 */
[----:B------:R-:W-:Y:S03]  /*56100*/  STL.64 [R1+0x28], R18 ;  /* 0x0000281201007387 */ /* 0x000fe60000100a00 */
[----:B------:R-:W1:Y:S01]  /*56110*/  LDSM.16.M88.4 R16, [R4+0x4000] ;  /* 0x004000000410783b */ /* 0x000e620000000200 */
[----:B0-----:R0:W-:Y:S03]  /*56120*/  STL.64 [R1+0x10], R24 ;  /* 0x0000101801007387 */ /* 0x0011e60000100a00 */
[----:B------:R-:W-:Y:S02]  /*56130*/  STL.64 [R1+0x18], R26 ;  /* 0x0000181a01007387 */ /* 0x000fe40000100a00 */
[----:B-1----:R-:W-:Y:S02]  /*56140*/  STL.64 [R1], R16 ;  /* 0x0000001001007387 */ /* 0x002fe40000100a00 */
[----:B------:R-:W-:Y:S02]  /*56150*/  STL.64 [R1+0x8], R18 ;  /* 0x0000081201007387 */ /* 0x000fe40000100a00 */
[----:B0-----:R-:W-:-:S02]  /*56160*/  IMAD.MOV.U32 R25, RZ, RZ, R16 ;  /* 0x000000ffff197224 */ /* 0x001fc400078e0010 */
[----:B------:R-:W-:Y:S02]  /*56170*/  IMAD.MOV.U32 R24, RZ, RZ, R17 ;  /* 0x000000ffff187224 */ /* 0x000fe400078e0011 */
[----:B------:R-:W0:Y:S04]  /*56180*/  LDSM.16.M88.4 R16, [R4+0x6000] ;  /* 0x006000000410783b */ /* 0x000e280000000200 */
[----:B------:R1:W-:Y:S04]  /*56190*/  STL.64 [R1+0x3b48], R24 ;  /* 0x003b481801007387 */ /* 0x0003e80000100a00 */
[----:B-1----:R-:W2:Y:S01]  /*561a0*/  LDL.LU R24, [R1+0x440] ;  /* 0x0004400001187983 */ /* 0x002ea20000300800 */
[----:B------:R-:W2:Y:S02]  /*561b0*/  LDL.LU R25, [R1+0x444] ;  /* 0x0004440001197983 */ /* 0x000ea40000300800 */
[----:B------:R-:W3:Y:S02]  /*561c0*/  LDL.LU R26, [R1+0x448] ;  /* 0x00044800011a7983 */ /* 0x000ee40000300800 */
[----:B------:R-:W3:Y:S02]  /*561d0*/  LDL.LU R27, [R1+0x44c] ;  /* 0x00044c00011b7983 */ /* 0x000ee40000300800 */
[----:B---3--:R4:W-:Y:S01]  /*561e0*/  STL.64 [R1+0x3b60], R26 ;  /* 0x003b601a01007387 */ /* 0x0089e20000100a00 */
[----:B--2---:R-:W-:Y:S02]  /*561f0*/  STL.64 [R1+0x3b58], R24 ;  /* 0x003b581801007387 */ /* 0x004fe40000100a00 */
[----:B----4-:R-:W-:-:S02]  /*56200*/  IMAD.MOV.U32 R26, RZ, RZ, R9 ;  /* 0x000000ffff1a7224 */ /* 0x010fc400078e0009 */
[----:B------:R-:W2:Y:S01]  /*56210*/  LDL.LU R9, [R1+0x3b70] ;  /* 0x003b700001097983 */ /* 0x000ea20000300800 */
[----:B------:R-:W3:Y:S02]  /*56220*/  LDL.LU R27, [R1+0x3c] ;  /* 0x00003c00011b7983 */ /* 0x000ee40000300800 */
[----:B0-----:R-:W-:Y:S02]  /*56230*/  STL [R1+0x36cc], R18 ;  /* 0x0036cc1201007387 */ /* 0x001fe40000100800 */
[----:B------:R-:W-:Y:S01]  /*56240*/  STL [R1+0x36c8], R19 ;  /* 0x0036c81301007387 */ /* 0x000fe20000100800 */
[----:B------:R0:W-:Y:S04]  /*56250*/  STL.64 [R1+0x3b68], R16 ;  /* 0x003b681001007387 */ /* 0x0001e80000100a00 */
[----:B0-----:R-:W3:Y:S01]  /*56260*/  LDL.LU R16, [R1+0x430] ;  /* 0x0004300001107983 */ /* 0x001ee20000300800 */
[----:B------:R-:W-:-:S02]  /*56270*/  IMAD.MOV.U32 R17, RZ, RZ, R13 ;  /* 0x000000ffff117224 */ /* 0x000fc400078e000d */
[----:B------:R-:W-:Y:S02]  /*56280*/  IMAD.MOV.U32 R18, RZ, RZ, R12 ;  /* 0x000000ffff127224 */ /* 0x000fe400078e000c */
[----:B------:R-:W0:Y:S04]  /*56290*/  LDSM.16.M88.4 R12, [R4+0x8000] ;  /* 0x00800000040c783b */ /* 0x000e280000000200 */
[----:B0-----:R0:W-:Y:S02]  /*562a0*/  STL [R1+0x36b4], R14 ;  /* 0x0036b40e01007387 */ /* 0x0011e40000100800 */
[----:B0-----:R-:W-:Y:S02]  /*562b0*/  IMAD.MOV.U32 R14, RZ, RZ, R8 ;  /* 0x000000ffff0e7224 */ /* 0x001fe400078e0008 */
[----:B------:R0:W-:Y:S01]  /*562c0*/  STL [R1+0x36b0], R15 ;  /* 0x0036b00f01007387 */ /* 0x0001e20000100800 */
[----:B------:R-:W-:Y:S02]  /*562d0*/  STL.64 [R1+0x3aa0], R12 ;  /* 0x003aa00c01007387 */ /* 0x000fe40000100a00 */
[----:B0-----:R-:W-:-:S02]  /*562e0*/  IMAD.MOV.U32 R15, RZ, RZ, R3 ;  /* 0x000000ffff0f7224 */ /* 0x001fc400078e0003 */
[----:B--2---:R-:W-:Y:S02]  /*562f0*/  IMAD.MOV.U32 R19, RZ, RZ, R9 ;  /* 0x000000ffff137224 */ /* 0x004fe400078e0009 */
[----:B------:R-:W0:Y:S05]  /*56300*/  LDSM.16.M88.4 R8, [R4+0xa000] ;  /* 0x00a000000408783b */ /* 0x000e2a0000000200 */
[----:B---3--:R-:W-:Y:S01]  /*56310*/  HMMA.16816.F32.BF16 R24, R20, R26, R16 ;  /* 0x0000001a1418723c */ /* 0x008fe20000041810 */
[----:B0-----:R-:W-:Y:S01]  /*56320*/  STL [R1+0x3574], R10 ;  /* 0x0035740a01007387 */ /* 0x001fe20000100800 */
[----:B------:R-:W-:Y:S02]  /*56330*/  STL [R1+0x3570], R11 ;  /* 0x0035700b01007387 */ /* 0x000fe40000100800 */
[----:B------:R-:W2:Y:S11]  /*56340*/  LDL.LU.64 R16, [R1+0x3b68] ;  /* 0x003b680001107983 */ /* 0x000eb60000300a00 */
[----:B------:R-:W-:Y:S08]  /*56350*/  @!UPT UIADD3 URZ, URZ, URZ, URZ ;  /* 0x0000003f3f3ff290 */ /* 0x000ff0000fffe03f */
[----:B------:R-:W-:Y:S01]  /*56360*/  STL.64 [R1+0x490], R24 ;  /* 0x0004901801007387 */ /* 0x000fe20000100a00 */
[----:B------:R-:W-:Y:S02]  /*56370*/  STL.64 [R1+0x498], R26 ;  /* 0x0004981a01007387 */ /* 0x000fe40000100a00 */
[----:B------:R-:W0:Y:S02]  /*56380*/  LDSM.16.M88.4 R24, [R4+0xc000] ;  /* 0x00c000000418783b */ /* 0x000e240000000200 */
[----:B0-----:R-:W-:Y:S02]  /*56390*/  STL.64 [R1+0x30], R24 ;  /* 0x0000301801007387 */ /* 0x001fe40000100a00 */
[----:B------:R-:W-:Y:S02]  /*563a0*/  STL.64 [R1+0x38], R26 ;  /* 0x0000381a01007387 */ /* 0x000fe40000100a00 */
[----:B------:R-:W-:Y:S02]  /*563b0*/  IMAD.MOV.U32 R3, RZ, RZ, R25 ;  /* 0x000000ffff037224 */ /* 0x000fe400078e0019 */
[----:B------:R-:W0:Y:S04]  /*563c0*/  LDSM.16.M88.4 R24, [R4+0xe000] ;  /* 0x00e000000418783b */ /* 0x000e280000000200 */
[----:B0-----:R-:W-:Y:S01]  /*563d0*/  STL.64 [R1+0x150], R24 ;  /* 0x0001501801007387 */ /* 0x001fe20000100a00 */
[----:B------:R-:W-:Y:S02]  /*563e0*/  STL.64 [R1+0x158], R26 ;  /* 0x0001581a01007387 */ /* 0x000fe40000100a00 */
[----:B------:R-:W0:Y:S02]  /*563f0*/  LDSM.16.M88.4 R24, [R4+0x10000] ;  /* 0x010000000418783b */ /* 0x000e240000000200 */
[----:B0-----:R-:W-:Y:S02]  /*56400*/  STL.64 [R1+0x140], R24 ;  /* 0x0001401801007387 */ /* 0x001fe40000100a00 */
[----:B------:R-:W-:-:S02]  /*56410*/  IMAD.MOV.U32 R11, RZ, RZ, R24 ;  /* 0x000000ffff0b7224 */ /* 0x000fc400078e0018 */
[----:B------:R-:W-:Y:S02]  /*56420*/  STL.64 [R1+0x148], R26 ;  /* 0x0001481a01007387 */ /* 0x000fe40000100a00 */
[----:B------:R-:W-:Y:S02]  /*56430*/  IMAD.MOV.U32 R10, RZ, RZ, R25 ;  /* 0x000000ffff0a7224 */ /* 0x000fe400078e0019 */
[----:B------:R-:W0:Y:S04]  /*56440*/  LDSM.16.M88.4 R24, [R4+0x12000] ;  /* 0x012000000418783b */ /* 0x000e280000000200 */
[----:B------:R-:W-:Y:S01]  /*56450*/  STL.64 [R1+0x3a40], R10 ;  /* 0x003a400a01007387 */ /* 0x000fe20000100a00 */
[----:B------:R1:W-:Y:S03]  /*56460*/  STL.64 [R1+0x3a38], R8 ;  /* 0x003a380801007387 */ /* 0x0003e60000100a00 */
[----:B-1----:R-:W3:Y:S01]  /*56470*/  LDL.LU R8, [R1+0x450] ;  /* 0x0004500001087983 */ /* 0x002ee20000300800 */
[----:B------:R-:W3:Y:S02]  /*56480*/  LDL.LU R9, [R1+0x454] ;  /* 0x0004540001097983 */ /* 0x000ee40000300800 */
[----:B------:R-:W3:Y:S02]  /*56490*/  LDL.LU R10, [R1+0x458] ;  /* 0x00045800010a7983 */ /* 0x000ee40000300800 */
[----:B------:R-:W3:Y:S01]  /*564a0*/  LDL.LU R11, [R1+0x45c] ;  /* 0x00045c00010b7983 */ /* 0x000ee20000300800 */
[----:B0-----:R-:W-:Y:S01]  /*564b0*/  STL.64 [R1+0x130], R24 ;  /* 0x0001301801007387 */ /* 0x001fe20000100a00 */
[----:B------:R-:W-:Y:S02]  /*564c0*/  STL.64 [R1+0x138], R26 ;  /* 0x0001381a01007387 */ /* 0x000fe40000100a00 */
[----:B------:R-:W0:Y:S02]  /*564d0*/  LDSM.16.M88.4 R24, [R4+0x14000] ;  /* 0x014000000418783b */ /* 0x000e240000000200 */
[----:B0-----:R-:W-:Y:S02]  /*564e0*/  STL.64 [R1+0x120], R24 ;  /* 0x0001201801007387 */ /* 0x001fe40000100a00 */
        /* <DEDUP_REMOVED lines=11> */
[----:B------:R-:W1:Y:S04]  /*565a0*/  LDSM.16.M88.4 R4, [R4+0x1e000] ;  /* 0x01e000000404783b */ /* 0x000e680000000200 */
[----:B0-----:R-:W-:Y:S01]  /*565b0*/  STL.64 [R1+0xe0], R24 ;  /* 0x0000e01801007387 */ /* 0x001fe20000100a00 */
[----:B------:R0:W-:Y:S03]  /*565c0*/  STL.64 [R1+0xe8], R26 ;  /* 0x0000e81a01007387 */ /* 0x0001e60000100a00 */
[----:B0-----:R-:W4:Y:S01]  /*565d0*/  LDL.LU.64 R26, [R1+0x3b60] ;  /* 0x003b6000011a7983 */ /* 0x001f220000300a00 */
[----:B------:R-:W4:Y:S02]  /*565e0*/  LDL.LU.64 R24, [R1+0x3b58] ;  /* 0x003b580001187983 */ /* 0x000f240000300a00 */
[----:B-1----:R0:W-:Y:S02]  /*565f0*/  STL.64 [R1+0xd0], R4 ;  /* 0x0000d00401007387 */ /* 0x0021e40000100a00 */
[----:B------:R-:W-:Y:S01]  /*56600*/  STL.64 [R1+0xd8], R6 ;  /* 0x0000d80601007387 */ /* 0x000fe20000100a00 */
[----:B0-----:R-:W2:Y:S04]  /*56610*/  LDL.LU R5, [R1+0x3b50] ;  /* 0x003b500001057983 */ /* 0x001ea80000300800 */
[----:B--2---:R-:W0:Y:S04]  /*56620*/  LDSM.16.MT88.4 R4, [R5+0x21000] ;  /* 0x021000000504783b */ /* 0x004e280000004200 */
[----:B0-----:R0:W-:Y:S01]  /*56630*/  STL.64 [R1+0x3980], R6 ;  /* 0x0039800601007387 */ /* 0x0011e20000100a00 */
[----:B------:R4:W-:Y:S03]  /*56640*/  STL.64 [R1+0x3978], R4 ;  /* 0x0039780401007387 */ /* 0x0009e60000100a00 */
[----:B0-----:R-:W4:Y:S01]  /*56650*/  LDL.LU R6, [R1+0xc8] ;  /* 0x0000c80001067983 */ /* 0x001f220000300800 */
[----:B------:R-:W4:Y:S02]  /*56660*/  LDL.LU R7, [R1+0xcc] ;  /* 0x0000cc0001077983 */ /* 0x000f240000300800 */
[C---:B----4-:R-:W-:Y:S01]  /*56670*/  HMMA.16816.F32.BF16 R4, R20.reuse, R6, R24 ;  /* 0x000000061404723c */ /* 0x050fe20000041818 */
[----:B------:R-:W2:Y:S11]  /*56680*/  LDL.LU.64 R24, [R1+0x3b48] ;  /* 0x003b480001187983 */ /* 0x000eb60000300a00 */
[----:B------:R-:W-:Y:S11]  /*56690*/  @!UPT UIADD3 URZ, URZ, URZ, URZ ;  /* 0x0000003f3f3ff290 */ /* 0x000ff6000fffe03f */
[----:B------:R3:W-:Y:S01]  /*566a0*/  STL.64 [R1+0x4d0], R4 ;  /* 0x0004d00401007387 */ /* 0x0007e20000100a00 */
[----:B------:R-:W-:Y:S02]  /*566b0*/  IMAD.MOV.U32 R18, RZ, RZ, R6 ;  /* 0x000000ffff127224 */ /* 0x000fe400078e0006 */
[----:B------:R-:W-:Y:S02]  /*566c0*/  IMAD.MOV.U32 R19, RZ, RZ, R7 ;  /* 0x000000ffff137224 */ /* 0x000fe400078e0007 */
[----:B---3--:R-:W-:Y:S03]  /*566d0*/  HMMA.16816.F32.BF16 R4, R20, R14, R8 ;  /* 0x0000000e1404723c */ /* 0x008fe60000041808 */
[----:B------:R-:W-:Y:S01]  /*566e0*/  STL [R1+0x36d4], R19 ;  /* 0x0036d41301007387 */ /* 0x000fe20000100800 */
[----:B------:R-:W-:Y:S02]  /*566f0*/  STL [R1+0x36d0], R18 ;  /* 0x0036d01201007387 */ /* 0x000fe40000100800 */
[----:B------:R-:W-:Y:S02]  /*56700*/  STL.64 [R1+0x3b10], R16 ;  /* 0x003b101001007387 */ /* 0x000fe40000100a00 */
[----:B------:R-:W3:Y:S11]  /*56710*/  LDL.LU R8, [R1+0x280] ;  /* 0x0002800001087983 */ /* 0x000ef60000300800 */
[----:B------:R-:W-:Y:S04]  /*56720*/  @!UPT UIADD3 URZ, URZ, URZ, URZ ;  /* 0x0000003f3f3ff290 */ /* 0x000fe8000fffe03f */
[----:B------:R0:W-:Y:S01]  /*56730*/  STL.64 [R1+0x4c0], R4 ;  /* 0x0004c00401007387 */ /* 0x0001e20000100a00 */
[----:B------:R1:W-:Y:S02]  /*56740*/  STL.64 [R1+0x4c8], R6 ;  /* 0x0004c80601007387 */ /* 0x0003e40000100a00 */
[----:B------:R-:W3:Y:S02]  /*56750*/  LDL.LU R9, [R1+0x284] ;  /* 0x0002840001097983 */ /* 0x000ee40000300800 */
[----:B------:R-:W4:Y:S01]  /*56760*/  LDL.LU R10, [R1+0x288] ;  /* 0x00028800010a7983 */ /* 0x000f220000300800 */
[----:B------:R-:W4:Y:S01]  /*56770*/  LDL.LU R11, [R1+0x28c] ;  /* 0x00028c00010b7983 */ /* 0x000f220000300800 */
[----:B------:R-:W-:Y:S02]  /*56780*/  IMAD.MOV.U32 R26, RZ, RZ, R28 ;  /* 0x000000ffff1a7224 */ /* 0x000fe400078e001c */
[----:B------:R-:W-:Y:S01]  /*56790*/  IMAD.MOV.U32 R27, RZ, RZ, R0 ;  /* 0x000000ffff1b7224 */ /* 0x000fe200078e0000 */
[----:B----4-:R-:W-:Y:S01]  /*567a0*/  STL.64 [R1+0x3a50], R10 ;  /* 0x003a500a01007387 */ /* 0x010fe20000100a00 */
[----:B---3--:R-:W-:Y:S02]  /*567b0*/  STL.64 [R1+0x3a48], R8 ;  /* 0x003a480801007387 */ /* 0x008fe40000100a00 */
[----:B0-----:R-:W3:Y:S02]  /*567c0*/  LDL.LU R4, [R1+0x2a0] ;  /* 0x0002a00001047983 */ /* 0x001ee40000300800 */
[----:B------:R-:W3:Y:S01]  /*567d0*/  LDL.LU R5, [R1+0x2a4] ;  /* 0x0002a40001057983 */ /* 0x000ee20000300800 */
[----:B-1----:R-:W4:Y:S01]  /*567e0*/  LDL.LU R6, [R1+0x2a8] ;  /* 0x0002a80001067983 */ /* 0x002f220000300800 */
[----:B------:R-:W4:Y:S02]  /*567f0*/  LDL.LU R7, [R1+0x2ac] ;  /* 0x0002ac0001077983 */ /* 0x000f240000300800 */
[----:B------:R-:W2:Y:S02]  /*56800*/  LDL.LU R28, [R1+0x3b40] ;  /* 0x003b4000011c7983 */ /* 0x000ea40000300800 */
[----:B------:R-:W2:Y:S01]  /*56810*/  LDL.LU R0, [R1+0x3b3c] ;  /* 0x003b3c0001007983 */ /* 0x000ea20000300800 */
[----:B------:R-:W2:Y:S01]  /*56820*/  LDL.LU R12, [R1+0x590] ;  /* 0x00059000010c7983 */ /* 0x000ea20000300800 */
[----:B------:R-:W2:Y:S02]  /*56830*/  LDL.LU R13, [R1+0x594] ;  /* 0x00059400010d7983 */ /* 0x000ea40000300800 */
[----:B------:R-:W2:Y:S02]  /*56840*/  LDL.LU R14, [R1+0x598] ;  /* 0x00059800010e7983 */ /* 0x000ea40000300800 */
[----:B------:R-:W2:Y:S02]  /*56850*/  LDL.LU R15, [R1+0x59c] ;  /* 0x00059c00010f7983 */ /* 0x000ea40000300800 */
[----:B--2---:R0:W-:Y:S01]  /*56860*/  STL.64 [R1+0x3ab0], R14 ;  /* 0x003ab00e01007387 */ /* 0x0041e20000100a00 */
[----:B------:R-:W-:Y:S03]  /*56870*/  STL.64 [R1+0x3aa8], R12 ;  /* 0x003aa80c01007387 */ /* 0x000fe60000100a00 */
[----:B0-----:R-:W2:Y:S01]  /*56880*/  LDL.LU R14, [R1+0x68] ;  /* 0x00006800010e7983 */ /* 0x001ea20000300800 */
[----:B------:R-:W2:Y:S02]  /*56890*/  LDL.LU R15, [R1+0x6c] ;  /* 0x00006c00010f7983 */ /* 0x000ea40000300800 */
[----:B------:R-:W-:-:S02]  /*568a0*/  IMAD.MOV.U32 R9, RZ, RZ, R24 ;  /* 0x000000ffff097224 */ /* 0x000fc400078e0018 */
[----:B------:R-:W-:Y:S01]  /*568b0*/  IMAD.MOV.U32 R8, RZ, RZ, R25 ;  /* 0x000000ffff087224 */ /* 0x000fe200078e0019 */
[----:B--2---:R0:W-:Y:S01]  /*568c0*/  STL.64 [R1+0x3ac0], R14 ;  /* 0x003ac00e01007387 */ /* 0x0041e20000100a00 */
[----:B------:R1:W-:Y:S02]  /*568d0*/  STL.64 [R1+0x3a98], R26 ;  /* 0x003a981a01007387 */ /* 0x0003e40000100a00 */
[----:B0-----:R-:W-:Y:S02]  /*568e0*/  IMAD.MOV.U32 R14, RZ, RZ, R0 ;  /* 0x000000ffff0e7224 */ /* 0x001fe400078e0000 */
[----:B-1----:R-:W-:Y:S02]  /*568f0*/  IMAD.MOV.U32 R26, RZ, RZ, R2 ;  /* 0x000000ffff1a7224 */ /* 0x002fe400078e0002 */
[----:B------:R-:W-:Y:S01]  /*56900*/  IMAD.MOV.U32 R15, RZ, RZ, R28 ;  /* 0x000000ffff0f7224 */ /* 0x000fe200078e001c */
[----:B------:R-:W2:Y:S01]  /*56910*/  LDL.LU R2, [R1+0x3b38] ;  /* 0x003b380001027983 */ /* 0x000ea20000300800 */
[----:B------:R-:W-:-:S02]  /*56920*/  IMAD.MOV.U32 R27, RZ, RZ, R29 ;  /* 0x000000ffff1b7224 */ /* 0x000fc400078e001d */
[----:B------:R-:W3:Y:S02]  /*56930*/  LDL.LU R29, [R1+0x3b34] ;  /* 0x003b3400011d7983 */ /* 0x000ee40000300800 */
[----:B------:R-:W4:Y:S01]  /*56940*/  LDL.LU R0, [R1+0x3b30] ;  /* 0x003b300001007983 */ /* 0x000f220000300800 */
[----:B------:R-:W4:Y:S01]  /*56950*/  LDL.LU R28, [R1+0x3b2c] ;  /* 0x003b2c00011c7983 */ /* 0x000f220000300800 */
[----:B------:R-:W-:Y:S02]  /*56960*/  STL.64 [R1+0x3ad8], R14 ;  /* 0x003ad80e01007387 */ /* 0x000fe40000100a00 */
[----:B------:R0:W-:Y:S02]  /*56970*/  STL.64 [R1+0x3ab8], R26 ;  /* 0x003ab81a01007387 */ /* 0x0001e40000100a00 */
[----:B------:R-:W4:Y:S01]  /*56980*/  LDL.LU R24, [R1+0x560] ;  /* 0x0005600001187983 */ /* 0x000f220000300800 */
[----:B------:R-:W4:Y:S04]  /*56990*/  LDL.LU R25, [R1+0x564] ;  /* 0x0005640001197983 */ /* 0x000f280000300800 */
[----:B0-----:R-:W4:Y:S01]  /*569a0*/  LDL.LU R26, [R1+0x568] ;  /* 0x00056800011a7983 */ /* 0x001f220000300800 */
[----:B------:R-:W4:Y:S02]  /*569b0*/  LDL.LU R27, [R1+0x56c] ;  /* 0x00056c00011b7983 */ /* 0x000f240000300800 */
[----:B--2---:R-:W-:-:S02]  /*569c0*/  IMAD.MOV.U32 R15, RZ, RZ, R2 ;  /* 0x000000ffff0f7224 */ /* 0x004fc400078e0002 */
[----:B---3--:R-:W-:Y:S02]  /*569d0*/  IMAD.MOV.U32 R14, RZ, RZ, R29 ;  /* 0x000000ffff0e7224 */ /* 0x008fe400078e001d */
[----:B------:R-:W2:Y:S01]  /*569e0*/  LDL.LU R29, [R1+0x3b28] ;  /* 0x003b2800011d7983 */ /* 0x000ea20000300800 */
[----:B------:R-:W3:Y:S02]  /*569f0*/  LDL.LU R2, [R1+0x3b24] ;  /* 0x003b240001027983 */ /* 0x000ee40000300800 */
[----:B------:R-:W-:Y:S01]  /*56a00*/  STL.64 [R1+0x3af0], R14 ;  /* 0x003af00e01007387 */ /* 0x000fe20000100a00 */
[----:B----4-:R-:W-:Y:S01]  /*56a10*/  STL.64 [R1+0x3ad0], R26 ;  /* 0x003ad01a01007387 */ /* 0x010fe20000100a00 */
[----:B------:R0:W-:Y:S03]  /*56a20*/  STL.64 [R1+0x3ac8], R24 ;  /* 0x003ac81801007387 */ /* 0x0001e60000100a00 */
[----:B0-----:R-:W4:Y:S01]  /*56a30*/  LDL.LU R24, [R1+0x540] ;  /* 0x0005400001187983 */ /* 0x001f220000300800 */
[----:B------:R-:W4:Y:S02]  /*56a40*/  LDL.LU R25, [R1+0x544] ;  /* 0x0005440001197983 */ /* 0x000f240000300800 */
[----:B------:R-:W2:Y:S02]  /*56a50*/  LDL.LU R26, [R1+0x548] ;  /* 0x00054800011a7983 */ /* 0x000ea40000300800 */
[----:B------:R-:W2:Y:S02]  /*56a60*/  LDL.LU R27, [R1+0x54c] ;  /* 0x00054c00011b7983 */ /* 0x000ea40000300800 */
[----:B------:R-:W-:-:S02]  /*56a70*/  IMAD.MOV.U32 R14, RZ, RZ, R28 ;  /* 0x000000ffff0e7224 */ /* 0x000fc400078e001c */
[----:B------:R-:W-:Y:S01]  /*56a80*/  IMAD.MOV.U32 R15, RZ, RZ, R0 ;  /* 0x000000ffff0f7224 */ /* 0x000fe200078e0000 */
[----:B------:R-:W4:Y:S01]  /*56a90*/  LDL.LU R28, [R1+0x3b20] ;  /* 0x003b2000011c7983 */ /* 0x000f220000300800 */
[----:B------:R-:W4:Y:S02]  /*56aa0*/  LDL.LU R0, [R1+0x3b1c] ;  /* 0x003b1c0001007983 */ /* 0x000f240000300800 */
[----:B------:R-:W4:Y:S02]  /*56ab0*/  LDL.LU R16, [R1+0x460] ;  /* 0x0004600001107983 */ /* 0x000f240000300800 */
[----:B------:R-:W4:Y:S01]  /*56ac0*/  LDL.LU R17, [R1+0x464] ;  /* 0x0004640001117983 */ /* 0x000f220000300800 */
[----:B------:R-:W4:Y:S01]  /*56ad0*/  LDL.LU R18, [R1+0x468] ;  /* 0x0004680001127983 */ /* 0x000f220000300800 */
[----:B------:R-:W4:Y:S02]  /*56ae0*/  LDL.LU R19, [R1+0x46c] ;  /* 0x00046c0001137983 */ /* 0x000f240000300800 */
[----:B------:R3:W-:Y:S02]  /*56af0*/  STL.64 [R1+0x3b08], R14 ;  /* 0x003b080e01007387 */ /* 0x0007e40000100a00 */
[----:B---3--:R-:W-:-:S02]  /*56b00*/  IMAD.MOV.U32 R14, RZ, RZ, R2 ;  /* 0x000000ffff0e7224 */ /* 0x008fc400078e0002 */
[----:B------:R-:W3:Y:S04]  /*56b10*/  LDL.LU R2, [R1+0x3b18] ;  /* 0x003b180001027983 */ /* 0x000ee80000300800 */
[----:B--2---:R-:W-:Y:S01]  /*56b20*/  STL.64 [R1+0x3ae8], R26 ;  /* 0x003ae81a01007387 */ /* 0x004fe20000100a00 */
[----:B----4-:R0:W-:Y:S03]  /*56b30*/  STL.64 [R1+0x3ae0], R24 ;  /* 0x003ae01801007387 */ /* 0x0101e60000100a00 */
[----:B0-----:R-:W2:Y:S01]  /*56b40*/  LDL.LU R24, [R1+0x520] ;  /* 0x0005200001187983 */ /* 0x001ea20000300800 */
[----:B------:R-:W2:Y:S02]  /*56b50*/  LDL.LU R25, [R1+0x524] ;  /* 0x0005240001197983 */ /* 0x000ea40000300800 */
[----:B------:R-:W4:Y:S02]  /*56b60*/  LDL.LU R26, [R1+0x528] ;  /* 0x00052800011a7983 */ /* 0x000f240000300800 */
[----:B------:R-:W4:Y:S02]  /*56b70*/  LDL.LU R27, [R1+0x52c] ;  /* 0x00052c00011b7983 */ /* 0x000f240000300800 */
[----:B----4-:R-:W-:Y:S01]  /*56b80*/  STL.64 [R1+0x3b00], R26 ;  /* 0x003b001a01007387 */ /* 0x010fe20000100a00 */
[----:B--2---:R0:W-:Y:S03]  /*56b90*/  STL.64 [R1+0x3af8], R24 ;  /* 0x003af81801007387 */ /* 0x0041e60000100a00 */
[----:B0-----:R-:W2:Y:S01]  /*56ba0*/  LDL.LU R24, [R1+0x470] ;  /* 0x0004700001187983 */ /* 0x001ea20000300800 */
[----:B------:R-:W2:Y:S02]  /*56bb0*/  LDL.LU R25, [R1+0x474] ;  /* 0x0004740001197983 */ /* 0x000ea40000300800 */
[----:B------:R-:W2:Y:S02]  /*56bc0*/  LDL.LU R26, [R1+0x478] ;  /* 0x00047800011a7983 */ /* 0x000ea40000300800 */
[----:B------:R-:W2:Y:S01]  /*56bd0*/  LDL.LU R27, [R1+0x47c] ;  /* 0x00047c00011b7983 */ /* 0x000ea20000300800 */
[----:B------:R-:W-:Y:S01]  /*56be0*/  STL.64 [R1+0x3a70], R6 ;  /* 0x003a700601007387 */ /* 0x000fe20000100a00 */
[----:B------:R0:W-:Y:S03]  /*56bf0*/  STL.64 [R1+0x3a68], R4 ;  /* 0x003a680401007387 */ /* 0x0001e60000100a00 */
[----:B0-----:R-:W4:Y:S01]  /*56c00*/  LDL.64 R4, [R1+0x20] ;  /* 0x0000200001047983 */ /* 0x001f220000100a00 */
[----:B------:R-:W-:-:S07]  /*56c10*/  IMAD.MOV.U32 R15, RZ, RZ, R29 ;  /* 0x000000ffff0f7224 */ /* 0x000fce00078e001d */
[----:B------:R-:W-:Y:S01]  /*56c20*/  HMMA.16816.F32.BF16 R12, R20, R14, R16 ;  /* 0x0000000e140c723c */ /* 0x000fe20000041810 */
[----:B----4-:R0:W-:Y:S04]  /*56c30*/  STL.64 [R1+0x3a90], R4 ;  /* 0x003a900401007387 */ /* 0x0101e80000100a00 */
[----:B0-----:R-:W4:Y:S01]  /*56c40*/  LDL.LU R4, [R1+0x580] ;  /* 0x0005800001047983 */ /* 0x001f220000300800 */
[----:B------:R-:W4:Y:S02]  /*56c50*/  LDL.LU R5, [R1+0x584] ;  /* 0x0005840001057983 */ /* 0x000f240000300800 */
[----:B------:R-:W4:Y:S02]  /*56c60*/  LDL.LU R6, [R1+0x588] ;  /* 0x0005880001067983 */ /* 0x000f240000300800 */
[----:B------:R-:W4:Y:S01]  /*56c70*/  LDL.LU R7, [R1+0x58c] ;  /* 0x00058c0001077983 */ /* 0x000f220000300800 */
[----:B------:R0:W-:Y:S04]  /*56c80*/  STL.64 [R1+0x3a60], R8 ;  /* 0x003a600801007387 */ /* 0x0001e80000100a00 */
[----:B0-----:R-:W2:Y:S09]  /*56c90*/  LDL.64 R8, [R1+0x10] ;  /* 0x0000100001087983 */ /* 0x001eb20000100a00 */
[----:B------:R-:W-:-:S02]  /*56ca0*/  IMAD.MOV.U32 R19, RZ, RZ, R14 ;  /* 0x000000ffff137224 */ /* 0x000fc400078e000e */
[----:B------:R-:W-:Y:S01]  /*56cb0*/  IMAD.MOV.U32 R18, RZ, RZ, R15 ;  /* 0x000000ffff127224 */ /* 0x000fe200078e000f */
[----:B--2---:R0:W-:Y:S04]  /*56cc0*/  STL.64 [R1+0x3a78], R8 ;  /* 0x003a780801007387 */ /* 0x0041e80000100a00 */
[----:B0-----:R-:W2:Y:S01]  /*56cd0*/  LDL.LU R8, [R1+0x2b0] ;  /* 0x0002b00001087983 */ /* 0x001ea20000300800 */
[----:B------:R-:W2:Y:S02]  /*56ce0*/  LDL.LU R9, [R1+0x2b4] ;  /* 0x0002b40001097983 */ /* 0x000ea40000300800 */
[----:B------:R-:W2:Y:S02]  /*56cf0*/  LDL.LU R10, [R1+0x2b8] ;  /* 0x0002b800010a7983 */ /* 0x000ea40000300800 */
[----:B------:R-:W2:Y:S01]  /*56d00*/  LDL.LU R11, [R1+0x2bc] ;  /* 0x0002bc00010b7983 */ /* 0x000ea20000300800 */
[----:B------:R-:W2:Y:S01]  /*56d10*/  LDL.LU.64 R16, [R1+0x3b10] ;  /* 0x003b100001107983 */ /* 0x000ea20000300a00 */
[----:B------:R0:W-:Y:S02]  /*56d20*/  STL.64 [R1+0x4a0], R12 ;  /* 0x0004a00c01007387 */ /* 0x0001e40000100a00 */
[----:B------:R-:W0:Y:S02]  /*56d30*/  LDL.LU.64 R14, [R1+0x3b08] ;  /* 0x003b0800010e7983 */ /* 0x000e240000300a00 */
[----:B------:R-:W-:Y:S01]  /*56d40*/  STL [R1+0x36dc], R18 ;  /* 0x0036dc1201007387 */ /* 0x000fe20000100800 */
[----:B------:R-:W-:Y:S01]  /*56d50*/  STL [R1+0x36d8], R19 ;  /* 0x0036d81301007387 */ /* 0x000fe20000100800 */
[C---:B0-----:R-:W-:Y:S03]  /*56d60*/  HMMA.16816.F32.BF16 R12, R20.reuse, R14, R24 ;  /* 0x0000000e140c723c */ /* 0x041fe60000041818 */
[----:B--2---:R0:W-:Y:S04]  /*56d70*/  STL.64 [R1+0x3a58], R16 ;  /* 0x003a581001007387 */ /* 0x0041e80000100a00 */
[----:B0-----:R-:W2:Y:S01]  /*56d80*/  LDL.LU R16, [R1+0x290] ;  /* 0x0002900001107983 */ /* 0x001ea20000300800 */
[----:B------:R-:W2:Y:S02]  /*56d90*/  LDL.LU R17, [R1+0x294] ;  /* 0x0002940001117983 */ /* 0x000ea40000300800 */
[----:B------:R-:W2:Y:S02]  /*56da0*/  LDL.LU.64 R26, [R1+0x3b00] ;  /* 0x003b0000011a7983 */ /* 0x000ea40000300a00 */
[----:B------:R-:W2:Y:S11]  /*56db0*/  LDL.LU.64 R24, [R1+0x3af8] ;  /* 0x003af80001187983 */ /* 0x000eb60000300a00 */
[----:B------:R-:W-:Y:S01]  /*56dc0*/  STL.64 [R1+0x480], R12 ;  /* 0x0004800c01007387 */ /* 0x000fe20000100a00 */
[----:B------:R0:W-:Y:S03]  /*56dd0*/  STL.64 [R1+0x488], R14 ;  /* 0x0004880e01007387 */ /* 0x0001e60000100a00 */
[----:B0-----:R-:W2:Y:S02]  /*56de0*/  LDL.LU.64 R14, [R1+0x3af0] ;  /* 0x003af000010e7983 */ /* 0x001ea40000300a00 */
[C---:B--2---:R-:W-:Y:S02]  /*56df0*/  HMMA.16816.F32.BF16 R12, R20.reuse, R14, R24 ;  /* 0x0000000e140c723c */ /* 0x044fe40000041818 */
[----:B------:R-:W2:Y:S01]  /*56e00*/  LDL.LU.64 R26, [R1+0x3ae8] ;  /* 0x003ae800011a7983 */ /* 0x000ea20000300a00 */
[----:B------:R-:W2:Y:S11]  /*56e10*/  LDL.LU.64 R24, [R1+0x3ae0] ;  /* 0x003ae00001187983 */ /* 0x000eb60000300a00 */
[----:B------:R-:W-:Y:S09]  /*56e20*/  @!UPT UIADD3 URZ, URZ, URZ, URZ ;  /* 0x0000003f3f3ff290 */ /* 0x000ff2000fffe03f */
        /* <DEDUP_REMOVED lines=11> */
[----:B------:R-:W2:Y:S11]  /*56ee0*/  LDL.LU.64 R26, [R1+0x3ab8] ;  /* 0x003ab800011a7983 */ /* 0x000eb60000300a00 */
[----:B------:R-:W-:Y:S10]  /*56ef0*/  @!UPT UIADD3 URZ, URZ, URZ, URZ ;  /* 0x0000003f3f3ff290 */ /* 0x000ff4000fffe03f */
[----:B------:R-:W-:Y:S01]  /*56f00*/  STL.64 [R1+0x450], R12 ;  /* 0x0004500c01007387 */ /* 0x000fe20000100a00 */
[----:B------:R0:W-:Y:S03]  /*56f10*/  STL.64 [R1+0x458], R14 ;  /* 0x0004580e01007387 */ /* 0x0001e60000100a00 */
[----:B0-----:R-:W2:Y:S01]  /*56f20*/  LDL.LU.64 R14, [R1+0x3ab0] ;  /* 0x003ab000010e7983 */ /* 0x001ea20000300a00 */
[----:B------:R-:W2:Y:S02]  /*56f30*/  LDL.LU.64 R12, [R1+0x3aa8] ;  /* 0x003aa800010c7983 */ /* 0x000ea40000300a00 */
[----:B---3--:R-:W-:Y:S02]  /*56f40*/  IMAD.MOV.U32 R18, RZ, RZ, R2 ;  /* 0x000000ffff127224 */ /* 0x008fe400078e0002 */
[----:B------:R-:W-:Y:S01]  /*56f50*/  IMAD.MOV.U32 R19, RZ, RZ, R0 ;  /* 0x000000ffff137224 */ /* 0x000fe200078e0000 */
[----:B--2---:R-:W-:Y:S01]  /*56f60*/  HMMA.16816.F32.BF16 R24, R20, R26, R12 ;  /* 0x0000001a1418723c */ /* 0x004fe2000004180c */
[----:B------:R-:W2:Y:S11]  /*56f70*/  LDL.LU.64 R12, [R1+0x3aa0] ;  /* 0x003aa000010c7983 */ /* 0x000eb60000300a00 */
[----:B------:R-:W-:Y:S11]  /*56f80*/  @!UPT UIADD3 URZ, URZ, URZ, URZ ;  /* 0x0000003f3f3ff290 */ /* 0x000ff6000fffe03f */
[----:B------:R-:W-:Y:S01]  /*56f90*/  @!UPT UIADD3 URZ, URZ, URZ, URZ ;  /* 0x0000003f3f3ff290 */ /* 0x000fe2000fffe03f */
[----:B------:R-:W-:Y:S02]  /*56fa0*/  IMAD.MOV.U32 R2, RZ, RZ, R26 ;  /* 0x000000ffff027224 */ /* 0x000fe400078e001a */
[----:B------:R-:W-:Y:S02]  /*56fb0*/  IMAD.MOV.U32 R0, RZ, RZ, R27 ;  /* 0x000000ffff007224 */ /* 0x000fe400078e001b */
[----:B------:R-:W4:Y:S03]  /*56fc0*/  LDL.LU.64 R26, [R1+0x3a98] ;  /* 0x003a9800011a7983 */ /* 0x000f260000300a00 */
[----:B------:R-:W-:Y:S02]  /*56fd0*/  STL [R1+0x36e4], R0 ;  /* 0x0036e40001007387 */ /* 0x000fe40000100800 */
[----:B------:R-:W-:Y:S02]  /*56fe0*/  STL [R1+0x36e0], R2 ;  /* 0x0036e00201007387 */ /* 0x000fe40000100800 */
[----:B------:R-:W-:-:S02]  /*56ff0*/  IMAD.MOV.U32 R14, RZ, RZ, R24 ;  /* 0x000000ffff0e7224 */ /* 0x000fc400078e0018 */
[----:B------:R-:W-:Y:S01]  /*57000*/  IMAD.MOV.U32 R15, RZ, RZ, R25 ;  /* 0x000000ffff0f7224 */ /* 0x000fe200078e0019 */
[----:B----4-:R-:W-:Y:S01]  /*57010*/  HMMA.16816.F32.BF16 R20, R20, R26, R4 ;  /* 0x0000001a1414723c */ /* 0x010fe20000041804 */
[----:B------:R-:W3:Y:S01]  /*57020*/  LDL.LU.64 R4, [R1+0x3a90] ;  /* 0x003a900001047983 */ /* 0x000ee20000300a00 */
[----:B------:R-:W3:Y:S02]  /*57030*/  LDL.LU.64 R26, [R1+0x3a88] ;  /* 0x003a8800011a7983 */ /* 0x000ee40000300a00 */
[----:B------:R-:W3:Y:S11]  /*57040*/  LDL.LU.64 R24, [R1+0x3a80] ;  /* 0x003a800001187983 */ /* 0x000ef60000300a00 */
[----:B------:R-:W-:Y:S08]  /*57050*/  @!UPT UIADD3 URZ, URZ, URZ, URZ ;  /* 0x0000003f3f3ff290 */ /* 0x000ff0000fffe03f */
[----:B------:R0:W-:Y:S01]  /*57060*/  STL.64 [R1+0x2c0], R20 ;  /* 0x0002c01401007387 */ /* 0x0001e20000100a00 */
[----:B------:R1:W-:Y:S03]  /*57070*/  STL.64 [R1+0x2c8], R22 ;  /* 0x0002c81601007387 */ /* 0x0003e60000100a00 */
[----:B0-----:R-:W4:Y:S01]  /*57080*/  LDL.LU R20, [R1+0x260] ;  /* 0x0002600001147983 */ /* 0x001f220000300800 */
[----:B------:R-:W4:Y:S02]  /*57090*/  LDL.LU R21, [R1+0x264] ;  /* 0x0002640001157983 */ /* 0x000f240000300800 */
[----:B-1----:R-:W4:Y:S02]  /*570a0*/  LDL.LU R22, [R1+0x268] ;  /* 0x0002680001167983 */ /* 0x002f240000300800 */
[----:B------:R-:W4:Y:S01]  /*570b0*/  LDL.LU R23, [R1+0x26c] ;  /* 0x00026c0001177983 */ /* 0x000f220000300800 */
[C---:B---3--:R-:W-:Y:S01]  /*570c0*/  HMMA.16816.F32.BF16 R8, R24.reuse, R4, R8 ;  /* 0x000000041808723c */ /* 0x048fe20000041808 */
[----:B------:R-:W-:Y:S11]  /*570d0*/  IMAD.MOV.U32 R29, RZ, RZ, R5 ;  /* 0x000000ffff1d7224 */ /* 0x000ff600078e0005 */
[----:B------:R-:W-:Y:S11]  /*570e0*/  @!UPT UIADD3 URZ, URZ, URZ, URZ ;  /* 0x0000003f3f3ff290 */ /* 0x000ff6000fffe03f */
[----:B------:R0:W-:Y:S01]  /*570f0*/  STL.64 [R1+0x2b0], R8 ;  /* 0x0002b00801007387 */ /* 0x0001e20000100a00 */
[----:B------:R-:W-:Y:S03]  /*57100*/  STL.64 [R1+0x2b8], R10 ;  /* 0x0002b80a01007387 */ /* 0x000fe60000100a00 */
[----:B0-----:R-:W3:Y:S01]  /*57110*/  LDL.LU.64 R8, [R1+0x3a78] ;  /* 0x003a780001087983 */ /* 0x001ee20000300a00 */
[----:B------:R-:W3:Y:S02]  /*57120*/  LDL.LU.64 R6, [R1+0x3a70] ;  /* 0x003a700001067983 */ /* 0x000ee40000300a00 */
[----:B------:R-:W3:Y:S02]  /*57130*/  LDL.LU.64 R4, [R1+0x3a68] ;  /* 0x003a680001047983 */ /* 0x000ee40000300a00 */
[C---:B---3--:R-:W-:Y:S11]  /*57140*/  HMMA.16816.F32.BF16 R4, R24.reuse, R8, R4 ;  /* 0x000000081804723c */ /* 0x048ff60000041804 */
[----:B------:R-:W-:Y:S11]  /*57150*/  @!UPT UIADD3 URZ, URZ, URZ, URZ ;  /* 0x0000003f3f3ff290 */ /* 0x000ff6000fffe03f */
[----:B------:R-:W-:Y:S01]  /*57160*/  @!UPT UIADD3 URZ, URZ, URZ, URZ ;  /* 0x0000003f3f3ff290 */ /* 0x000fe2000fffe03f */
[----:B------:R0:W-:Y:S01]  /*57170*/  STL.64 [R1+0x2a0], R4 ;  /* 0x0002a00401007387 */ /* 0x0001e20000100a00 */
[----:B------:R-:W-:Y:S02]  /*57180*/  STL.64 [R1+0x2a8], R6 ;  /* 0x0002a80601007387 */ /* 0x000fe40000100a00 */
[----:B0-----:R-:W-:Y:S02]  /*57190*/  IMAD.MOV.U32 R5, RZ, RZ, R8 ;  /* 0x000000ffff057224 */ /* 0x001fe400078e0008 */
[----:B------:R-:W-:Y:S02]  /*571a0*/  IMAD.MOV.U32 R4, RZ, RZ, R9 ;  /* 0x000000ffff047224 */ /* 0x000fe400078e0009 */
[----:B------:R-:W3:Y:S03]  /*571b0*/  LDL.LU.64 R8, [R1+0x3a60] ;  /* 0x003a600001087983 */ /* 0x000ee60000300a00 */
[----:B------:R0:W-:Y:S02]  /*571c0*/  STL.64 [R1+0x39b8], R4 ;  /* 0x0039b80401007387 */ /* 0x0001e40000100a00 */
[----:B0-----:R-:W2:Y:S01]  /*571d0*/  LDL.LU R4, [R1+0x270] ;  /* 0x0002700001047983 */ /* 0x001ea20000300800 */
[----:B------:R-:W2:Y:S02]  /*571e0*/  LDL.LU R5, [R1+0x274] ;  /* 0x0002740001057983 */ /* 0x000ea40000300800 */
[----:B------:R-:W2:Y:S02]  /*571f0*/  LDL.LU R6, [R1+0x278] ;  /* 0x0002780001067983 */ /* 0x000ea40000300800 */
[----:B------:R-:W2:Y:S01]  /*57200*/  LDL.LU R7, [R1+0x27c] ;  /* 0x00027c0001077983 */ /* 0x000ea20000300800 */
[C---:B---3--:R-:W-:Y:S01]  /*57210*/  HMMA.16816.F32.BF16 R8, R24.reuse, R8, R16 ;  /* 0x000000081808723c */ /* 0x048fe20000041810 */
[----:B------:R-:W3:Y:S11]  /*57220*/  LDL.LU.64 R16, [R1+0x3a58] ;  /* 0x003a580001107983 */ /* 0x000ef60000300a00 */
[----:B------:R-:W-:Y:S11]  /*57230*/  @!UPT UIADD3 URZ, URZ, URZ, URZ ;  /* 0x0000003f3f3ff290 */ /* 0x000ff6000fffe03f */
        /* <DEDUP_REMOVED lines=9> */
[----:B0-----:R-:W3:Y:S01]  /*572d0*/  LDL.LU.64 R10, [R1+0x3a40] ;  /* 0x003a4000010a7983 */ /* 0x001ee20000300a00 */
[----:B------:R-:W4:Y:S01]  /*572e0*/  LDL.LU.64 R8, [R1+0x3a38] ;  /* 0x003a380001087983 */ /* 0x000f220000300a00 */
[C---:B--2---:R-:W-:Y:S01]  /*572f0*/  HMMA.16816.F32.BF16 R4, R24.reuse, R12, R4 ;  /* 0x0000000c1804723c */ /* 0x044fe20000041804 */
[----:B------:R0:W-:Y:S01]  /*57300*/  STL [R1+0x393c], R16 ;  /* 0x00393c1001007387 */ /* 0x0001e20000100800 */
[----:B------:R-:W-:Y:S01]  /*57310*/  STL [R1+0x3938], R17 ;  /* 0x0039381101007387 */ /* 0x000fe20000100800 */
[----:B------:R-:W-:Y:S02]  /*57320*/  STL.64 [R1+0x3930], R14 ;  /* 0x0039300e01007387 */ /* 0x000fe40000100a00 */
[----:B------:R-:W-:Y:S11]  /*57330*/  STL.64 [R1+0x3928], R12 ;  /* 0x0039280c01007387 */ /* 0x000ff60000100a00 */
[----:B------:R-:W-:Y:S07]  /*57340*/  @!UPT UIADD3 URZ, URZ, URZ, URZ ;  /* 0x0000003f3f3ff290 */ /* 0x000fee000fffe03f */
[----:B------:R-:W-:Y:S01]  /*57350*/  STL.64 [R1+0x270], R4 ;  /* 0x0002700401007387 */ /* 0x000fe20000100a00 */
[----:B------:R4:W-:Y:S02]  /*57360*/  STL.64 [R1+0x278], R6 ;  /* 0x0002780601007387 */ /* 0x0009e40000100a00 */
[----:B0-----:R-:W2:Y:S01]  /*57370*/  LDL.LU R16, [R1+0x420] ;  /* 0x0004200001107983 */ /* 0x001ea20000300800 */
[----:B----4-:R-:W-:Y:S01]  /*57380*/  HMMA.16816.F32.BF16 R4, R24, R8, R20 ;  /* 0x000000081804723c */ /* 0x010fe20000041814 */
[----:B------:R-:W0:Y:S11]  /*57390*/  LDSM.16.MT88.4 R20, [R28+0x21000] ;  /* 0x021000001c14783b */ /* 0x000e360000004200 */
[----:B------:R-:W-:Y:S11]  /*573a0*/  @!UPT UIADD3 URZ, URZ, URZ, URZ ;  /* 0x0000003f3f3ff290 */ /* 0x000ff6000fffe03f */
[----:B------:R-:W-:Y:S01]  /*573b0*/  STL.64 [R1+0x260], R4 ;  /* 0x0002600401007387 */ /* 0x000fe20000100a00 */
[----:B------:R-:W-:Y:S02]  /*573c0*/  STL.64 [R1+0x268], R6 ;  /* 0x0002680601007387 */ /* 0x000fe40000100a00 */
[----:B------:R-:W2:Y:S02]  /*573d0*/  LDL.LU R17, [R1+0x424] ;  /* 0x0004240001117983 */ /* 0x000ea40000300800 */
[----:B------:R-:W4:Y:S01]  /*573e0*/  LDL.LU R18, [R1+0x428] ;  /* 0x0004280001127983 */ /* 0x000f220000300800 */
[----:B------:R-:W4:Y:S04]  /*573f0*/  LDL.LU R19, [R1+0x42c] ;  /* 0x00042c0001137983 */ /* 0x000f280000300800 */
[----:B----4-:R-:W-:Y:S01]  /*57400*/  STL.64 [R1+0x3a28], R18 ;  /* 0x003a281201007387 */ /* 0x010fe20000100a00 */
[----:B--2---:R1:W-:Y:S03]  /*57410*/  STL.64 [R1+0x3a20], R16 ;  /* 0x003a201001007387 */ /* 0x0043e60000100a00 */
[----:B-1----:R-:W2:Y:S01]  /*57420*/  LDL.LU R16, [R1+0x250] ;  /* 0x0002500001107983 */ /* 0x002ea20000300800 */
[----:B------:R-:W2:Y:S02]  /*57430*/  LDL.LU R17, [R1+0x254] ;  /* 0x0002540001117983 */ /* 0x000ea40000300800 */
[----:B------:R-:W2:Y:S02]  /*57440*/  LDL.LU R18, [R1+0x258] ;  /* 0x0002580001127983 */ /* 0x000ea40000300800 */
[----:B------:R-:W2:Y:S01]  /*57450*/  LDL.LU R19, [R1+0x25c] ;  /* 0x00025c0001137983 */ /* 0x000ea20000300800 */
[----:B------:R1:W-:Y:S01]  /*57460*/  STL.64 [R1+0x3a18], R8 ;  /* 0x003a180801007387 */ /* 0x0003e20000100a00 */
[----:B------:R-:W4:Y:S03]  /*57470*/  LDL.64 R4, [R1+0x100] ;  /* 0x0001000001047983 */ /* 0x000f260000100a00 */
[----:B-1----:R-:W2:Y:S04]  /*57480*/  LDL.64 R8, [R1+0x150] ;  /* 0x0001500001087983 */ /* 0x002ea80000100a00 */
[----:B----4-:R1:W-:Y:S04]  /*57490*/  STL.64 [R1+0x39c8], R4 ;  /* 0x0039c80401007387 */ /* 0x0103e80000100a00 */
[----:B-1----:R-:W4:Y:S04]  /*574a0*/  LDL.64 R4, [R1+0x110] ;  /* 0x0001100001047983 */ /* 0x002f280000100a00 */
[----:B----4-:R1:W-:Y:S04]  /*574b0*/  STL.64 [R1+0x39e0], R4 ;  /* 0x0039e00401007387 */ /* 0x0103e80000100a00 */
[----:B-1----:R-:W4:Y:S04]  /*574c0*/  LDL.64 R4, [R1+0x120] ;  /* 0x0001200001047983 */ /* 0x002f280000100a00 */
[----:B----4-:R-:W-:Y:S01]  /*574d0*/  STL.64 [R1+0x39f8], R4 ;  /* 0x0039f80401007387 */ /* 0x010fe20000100a00 */
[----:B0-----:R-:W-:Y:S02]  /*574e0*/  STL.64 [R1+0x3848], R22 ;  /* 0x0038481601007387 */ /* 0x001fe40000100a00 */
[----:B------:R0:W-:Y:S02]  /*574f0*/  STL.64 [R1+0x3840], R20 ;  /* 0x0038401401007387 */ /* 0x0001e40000100a00 */
[----:B0-----:R-:W4:Y:S04]  /*57500*/  LDL.LU.64 R20, [R1+0xd0] ;  /* 0x0000d00001147983 */ /* 0x001f280000300a00 */
[----:B----4-:R0:W-:Y:S04]  /*57510*/  STL.64 [R1+0x39c0], R20 ;  /* 0x0039c01401007387 */ /* 0x0101e80000100a00 */
[----:B0-----:R-:W4:Y:S01]  /*57520*/  LDL.LU R20, [R1+0x3d0] ;  /* 0x0003d00001147983 */ /* 0x001f220000300800 */
[----:B------:R-:W4:Y:S02]  /*57530*/  LDL.LU R21, [R1+0x3d4] ;  /* 0x0003d40001157983 */ /* 0x000f240000300800 */
[----:B------:R-:W2:Y:S02]  /*57540*/  LDL.LU R22, [R1+0x3d8] ;  /* 0x0003d80001167983 */ /* 0x000ea40000300800 */
[----:B------:R-:W2:Y:S01]  /*57550*/  LDL.LU R23, [R1+0x3dc] ;  /* 0x0003dc0001177983 */ /* 0x000ea20000300800 */
[----:B------:R-:W2:Y:S04]  /*57560*/  LDL R4, [R1+0x130] ;  /* 0x0001300001047983 */ /* 0x000ea80000100800 */
[----:B------:R-:W2:Y:S04]  /*57570*/  LDL R5, [R1+0x134] ;  /* 0x0001340001057983 */ /* 0x000ea80000100800 */
[----:B--2---:R0:W-:Y:S04]  /*57580*/  STL.64 [R1+0x3a10], R4 ;  /* 0x003a100401007387 */ /* 0x0041e80000100a00 */
[----:B0-----:R-:W2:Y:S01]  /*57590*/  LDL R4, [R1+0x30] ;  /* 0x0000300001047983 */ /* 0x001ea20000100800 */
[----:B------:R-:W-:-:S02]  /*575a0*/  IMAD.MOV.U32 R5, RZ, RZ, R3 ;  /* 0x000000ffff057224 */ /* 0x000fc400078e0003 */
[----:B------:R-:W2:Y:S02]  /*575b0*/  LDL.LU R3, [R1+0x3a34] ;  /* 0x003a340001037983 */ /* 0x000ea40000300800 */
[----:B------:R-:W-:Y:S01]  /*575c0*/  STL.64 [R1+0x39d8], R22 ;  /* 0x0039d81601007387 */ /* 0x000fe20000100a00 */
[----:B----4-:R0:W-:Y:S04]  /*575d0*/  STL.64 [R1+0x39d0], R20 ;  /* 0x0039d01401007387 */ /* 0x0101e80000100a00 */
[----:B0-----:R-:W4:Y:S01]  /*575e0*/  LDL.LU R20, [R1+0x3e0] ;  /* 0x0003e00001147983 */ /* 0x001f220000300800 */
[----:B------:R-:W4:Y:S02]  /*575f0*/  LDL.LU R21, [R1+0x3e4] ;  /* 0x0003e40001157983 */ /* 0x000f240000300800 */
[----:B------:R-:W3:Y:S02]  /*57600*/  LDL.LU R22, [R1+0x3e8] ;  /* 0x0003e80001167983 */ /* 0x000ee40000300800 */
[----:B--2---:R-:W-:-:S02]  /*57610*/  IMAD.MOV.U32 R23, RZ, RZ, R3 ;  /* 0x000000ffff177224 */ /* 0x004fc400078e0003 */
[----:B------:R-:W2:Y:S04]  /*57620*/  LDL.LU R3, [R1+0x3a30] ;  /* 0x003a300001037983 */ /* 0x000ea80000300800 */
[----:B---3--:R-:W-:Y:S01]  /*57630*/  STL.64 [R1+0x39f0], R22 ;  /* 0x0039f01601007387 */ /* 0x008fe20000100a00 */
[----:B----4-:R0:W-:Y:S03]  /*57640*/  STL.64 [R1+0x39e8], R20 ;  /* 0x0039e81401007387 */ /* 0x0101e60000100a00 */
[----:B0-----:R-:W3:Y:S01]  /*57650*/  LDL.LU R20, [R1+0x3f0] ;  /* 0x0003f00001147983 */ /* 0x001ee20000300800 */
[----:B------:R-:W3:Y:S02]  /*57660*/  LDL.LU R21, [R1+0x3f4] ;  /* 0x0003f40001157983 */ /* 0x000ee40000300800 */
[----:B------:R-:W4:Y:S02]  /*57670*/  LDL.LU R22, [R1+0x3f8] ;  /* 0x0003f80001167983 */ /* 0x000f240000300800 */
[----:B------:R-:W4:Y:S01]  /*57680*/  LDL.LU R23, [R1+0x3fc] ;  /* 0x0003fc0001177983 */ /* 0x000f220000300800 */
[----:B------:R-:W-:Y:S01]  /*57690*/  HMMA.16816.F32.BF16 R4, R24, R4, R16 ;  /* 0x000000041804723c */ /* 0x000fe20000041810 */
[----:B----4-:R-:W-:Y:S01]  /*576a0*/  STL.64 [R1+0x3a08], R22 ;  /* 0x003a081601007387 */ /* 0x010fe20000100a00 */
[----:B---3--:R0:W-:Y:S03]  /*576b0*/  STL.64 [R1+0x3a00], R20 ;  /* 0x003a001401007387 */ /* 0x0081e60000100a00 */
[----:B0-----:R-:W3:Y:S01]  /*576c0*/  LDL.LU R20, [R1+0x400] ;  /* 0x0004000001147983 */ /* 0x001ee20000300800 */
[----:B------:R-:W3:Y:S02]  /*576d0*/  LDL.LU R21, [R1+0x404] ;  /* 0x0004040001157983 */ /* 0x000ee40000300800 */
[----:B------:R-:W3:Y:S02]  /*576e0*/  LDL.LU R22, [R1+0x408] ;  /* 0x0004080001167983 */ /* 0x000ee40000300800 */
[----:B------:R-:W-:Y:S01]  /*576f0*/  STL [R1+0x3578], R28 ;  /* 0x0035781c01007387 */ /* 0x000fe20000100800 */
[----:B------:R-:W4:Y:S01]  /*57700*/  LDL.LU.64 R18, [R1+0x3a28] ;  /* 0x003a280001127983 */ /* 0x000f220000300a00 */
[----:B------:R-:W4:Y:S11]  /*57710*/  LDL.LU.64 R16, [R1+0x3a20] ;  /* 0x003a200001107983 */ /* 0x000f360000300a00 */
[----:B------:R-:W-:Y:S02]  /*57720*/  STL.64 [R1+0x250], R4 ;  /* 0x0002500401007387 */ /* 0x000fe40000100a00 */
[----:B------:R4:W-:Y:S02]  /*57730*/  STL.64 [R1+0x258], R6 ;  /* 0x0002580601007387 */ /* 0x0009e40000100a00 */
[----:B--2---:R-:W-:-:S02]  /*57740*/  IMAD.MOV.U32 R23, RZ, RZ, R3 ;  /* 0x000000ffff177224 */ /* 0x004fc400078e0003 */
[----:B------:R-:W-:Y:S02]  /*57750*/  IMAD.MOV.U32 R13, RZ, RZ, R10 ;  /* 0x000000ffff0d7224 */ /* 0x000fe400078e000a */
[----:B------:R-:W-:Y:S01]  /*57760*/  IMAD.MOV.U32 R12, RZ, RZ, R11 ;  /* 0x000000ffff0c7224 */ /* 0x000fe200078e000b */
[----:B----4-:R-:W-:Y:S07]  /*57770*/  HMMA.16816.F32.BF16 R4, R24, R8, R16 ;  /* 0x000000081804723c */ /* 0x010fee0000041810 */
[----:B------:R-:W-:-:S02]  /*57780*/  IMAD.MOV.U32 R16, RZ, RZ, R8 ;  /* 0x000000ffff107224 */ /* 0x000fc400078e0008 */
[----:B------:R-:W-:Y:S02]  /*57790*/  IMAD.MOV.U32 R17, RZ, RZ, R9 ;  /* 0x000000ffff117224 */ /* 0x000fe400078e0009 */
[----:B------:R-:W2:Y:S11]  /*577a0*/  LDL.LU.64 R8, [R1+0x3a18] ;  /* 0x003a180001087983 */ /* 0x000eb60000300a00 */
[----:B------:R-:W-:Y:S02]  /*577b0*/  @!UPT UIADD3 URZ, URZ, URZ, URZ ;  /* 0x0000003f3f3ff290 */ /* 0x000fe4000fffe03f */
[----:B------:R-:W-:Y:S02]  /*577c0*/  IMAD.MOV.U32 R3, RZ, RZ, R7 ;  /* 0x000000ffff037224 */ /* 0x000fe400078e0007 */
[----:B------:R-:W-:Y:S02]  /*577d0*/  IMAD.MOV.U32 R10, RZ, RZ, R5 ;  /* 0x000000ffff0a7224 */ /* 0x000fe400078e0005 */
[----:B------:R-:W-:Y:S02]  /*577e0*/  IMAD.MOV.U32 R11, RZ, RZ, R6 ;  /* 0x000000ffff0b7224 */ /* 0x000fe400078e0006 */
[----:B------:R-:W-:Y:S02]  /*577f0*/  IMAD.MOV.U32 R28, RZ, RZ, R4 ;  /* 0x000000ffff1c7224 */ /* 0x000fe400078e0004 */
[----:B------:R-:W3:Y:S01]  /*57800*/  LDL.LU.64 R4, [R1+0x3a10] ;  /* 0x003a100001047983 */ /* 0x000ee20000300a00 */
[----:B------:R-:W-:Y:S02]  /*57810*/  STL [R1+0x36e8], R3 ;  /* 0x0036e80301007387 */ /* 0x000fe40000100800 */
[----:B------:R-:W-:Y:S02]  /*57820*/  STL [R1+0x367c], R10 ;  /* 0x00367c0a01007387 */ /* 0x000fe40000100800 */
[----:B------:R-:W-:Y:S01]  /*57830*/  STL [R1+0x39b0], R11 ;  /* 0x0039b00b01007387 */ /* 0x000fe20000100800 */
[----:B--2---:R0:W-:Y:S04]  /*57840*/  STL.64 [R1+0x39a8], R8 ;  /* 0x0039a80801007387 */ /* 0x0041e80000100a00 */
[----:B0-----:R-:W2:Y:S01]  /*57850*/  LDL.LU R8, [R1+0x410] ;  /* 0x0004100001087983 */ /* 0x001ea20000300800 */
[----:B------:R-:W2:Y:S02]  /*57860*/  LDL.LU R9, [R1+0x414] ;  /* 0x0004140001097983 */ /* 0x000ea40000300800 */
[----:B------:R-:W2:Y:S02]  /*57870*/  LDL.LU R10, [R1+0x418] ;  /* 0x00041800010a7983 */ /* 0x000ea40000300800 */
[----:B------:R-:W2:Y:S01]  /*57880*/  LDL.LU R11, [R1+0x41c] ;  /* 0x00041c00010b7983 */ /* 0x000ea20000300800 */
[C---:B---3--:R-:W-:Y:S01]  /*57890*/  HMMA.16816.F32.BF16 R4, R24.reuse, R4, R20 ;  /* 0x000000041804723c */ /* 0x048fe20000041814 */
[----:B------:R-:W-:Y:S07]  /*578a0*/  STL [R1+0x3678], R28 ;  /* 0x0036781c01007387 */ /* 0x000fee0000100800 */
[C---:B--2---:R-:W-:Y:S01]  /*578b0*/  HMMA.16816.F32.BF16 R12, R24.reuse, R12, R8 ;  /* 0x0000000c180c723c */ /* 0x044fe20000041808 */
[----:B------:R-:W2:Y:S11]  /*578c0*/  LDL.LU R8, [R1+0x3c0] ;  /* 0x0003c00001087983 */ /* 0x000eb60000300800 */
[----:B------:R-:W-:Y:S11]  /*578d0*/  @!UPT UIADD3 URZ, URZ, URZ, URZ ;  /* 0x0000003f3f3ff290 */ /* 0x000ff6000fffe03f */
[----:B------:R0:W-:Y:S01]  /*578e0*/  STL.64 [R1+0x420], R12 ;  /* 0x0004200c01007387 */ /* 0x0001e20000100a00 */
[----:B------:R-:W-:Y:S02]  /*578f0*/  STL.64 [R1+0x428], R14 ;  /* 0x0004280e01007387 */ /* 0x000fe40000100a00 */
[----:B------:R-:W2:Y:S02]  /*57900*/  LDL.LU R9, [R1+0x3c4] ;  /* 0x0003c40001097983 */ /* 0x000ea40000300800 */
[----:B------:R-:W2:Y:S01]  /*57910*/  LDL.LU R10, [R1+0x3c8] ;  /* 0x0003c800010a7983 */ /* 0x000ea20000300800 */
[----:B------:R-:W2:Y:S04]  /*57920*/  LDL.LU R11, [R1+0x3cc] ;  /* 0x0003cc00010b7983 */ /* 0x000ea80000300800 */
[----:B0-----:R-:W2:Y:S01]  /*57930*/  LDL.64 R12, [R1+0xf0] ;  /* 0x0000f000010c7983 */ /* 0x001ea20000100a00 */
[----:B------:R-:W3:Y:S02]  /*57940*/  LDL.LU.64 R22, [R1+0x3a08] ;  /* 0x003a080001167983 */ /* 0x000ee40000300a00 */
[----:B------:R-:W3:Y:S02]  /*57950*/  LDL.LU.64 R20, [R1+0x3a00] ;  /* 0x003a000001147983 */ /* 0x000ee40000300a00 */
[----:B------:R0:W-:Y:S01]  /*57960*/  STL.64 [R1+0x410], R4 ;  /* 0x0004100401007387 */ /* 0x0001e20000100a00 */
[----:B------:R-:W-:Y:S04]  /*57970*/  STL.64 [R1+0x418], R6 ;  /* 0x0004180601007387 */ /* 0x000fe80000100a00 */
[----:B0-----:R-:W3:Y:S02]  /*57980*/  LDL.LU.64 R4, [R1+0x39f8] ;  /* 0x0039f80001047983 */ /* 0x001ee40000300a00 */
[----:B---3--:R-:W-:Y:S01]  /*57990*/  HMMA.16816.F32.BF16 R20, R24, R4, R20 ;  /* 0x000000041814723c */ /* 0x008fe20000041814 */
[----:B------:R-:W-:-:S02]  /*579a0*/  IMAD.MOV.U32 R2, RZ, RZ, R4 ;  /* 0x000000ffff027224 */ /* 0x000fc400078e0004 */
[----:B------:R-:W-:Y:S11]  /*579b0*/  IMAD.MOV.U32 R0, RZ, RZ, R5 ;  /* 0x000000ffff007224 */ /* 0x000ff600078e0005 */
[----:B------:R-:W-:Y:S09]  /*579c0*/  @!UPT UIADD3 URZ, URZ, URZ, URZ ;  /* 0x0000003f3f3ff290 */ /* 0x000ff2000fffe03f */
[----:B------:R-:W-:Y:S01]  /*579d0*/  STL.64 [R1+0x400], R20 ;  /* 0x0004001401007387 */ /* 0x000fe20000100a00 */
[----:B------:R0:W-:Y:S03]  /*579e0*/  STL.64 [R1+0x408], R22 ;  /* 0x0004081601007387 */ /* 0x0001e60000100a00 */
[----:B0-----:R-:W3:Y:S01]  /*579f0*/  LDL.LU.64 R22, [R1+0x39f0] ;  /* 0x0039f00001167983 */ /* 0x001ee20000300a00 */
[----:B------:R-:W3:Y:S02]  /*57a00*/  LDL.LU.64 R20, [R1+0x39e8] ;  /* 0x0039e80001147983 */ /* 0x000ee40000300a00 */
[----:B------:R-:W3:Y:S02]  /*57a10*/  LDL.LU.64 R4, [R1+0x39e0] ;  /* 0x0039e00001047983 */ /* 0x000ee40000300a00 */
[----:B------:R-:W-:Y:S01]  /*57a20*/  STL [R1+0x38c8], R2 ;  /* 0x0038c80201007387 */ /* 0x000fe20000100800 */
        /* <DEDUP_REMOVED lines=9> */
[----:B---3--:R-:W-:Y:S01]  /*57ac0*/  HMMA.16816.F32.BF16 R20, R24, R4, R20 ;  /* 0x000000041814723c */ /* 0x008fe20000041814 */
[----:B------:R-:W-:Y:S11]  /*57ad0*/  IMAD.MOV.U32 R19, RZ, RZ, R5 ;  /* 0x000000ffff137224 */ /* 0x000ff600078e0005 */
[----:B------:R-:W-:Y:S11]  /*57ae0*/  @!UPT UIADD3 URZ, URZ, URZ, URZ ;  /* 0x0000003f3f3ff290 */ /* 0x000ff6000fffe03f */
[----:B------:R0:W-:Y:S01]  /*57af0*/  STL.64 [R1+0x3e0], R20 ;  /* 0x0003e01401007387 */ /* 0x0001e20000100a00 */
[----:B------:R1:W-:Y:S03]  /*57b00*/  STL.64 [R1+0x3e8], R22 ;  /* 0x0003e81601007387 */ /* 0x0003e60000100a00 */
[----:B0-----:R-:W3:Y:S01]  /*57b10*/  LDL.LU.64 R20, [R1+0x39c0] ;  /* 0x0039c00001147983 */ /* 0x001ee20000300a00 */
[----:B-1----:R-:W-:Y:S02]  /*57b20*/  IMAD.MOV.U32 R22, RZ, RZ, R4 ;  /* 0x000000ffff167224 */ /* 0x002fe400078e0004 */
[----:B------:R-:W4:Y:S02]  /*57b30*/  LDL.LU.64 R4, [R1+0x39b8] ;  /* 0x0039b80001047983 */ /* 0x000f240000300a00 */
[----:B------:R-:W-:Y:S01]  /*57b40*/  STL.64 [R1+0x3948], R18 ;  /* 0x0039481201007387 */ /* 0x000fe20000100a00 */
[----:B------:R4:W-:Y:S02]  /*57b50*/  STL.64 [R1+0x3940], R16 ;  /* 0x0039401001007387 */ /* 0x0009e40000100a00 */
[----:B----4-:R-:W-:-:S02]  /*57b60*/  IMAD.MOV.U32 R17, RZ, RZ, R4 ;  /* 0x000000ffff117224 */ /* 0x010fc400078e0004 */
[----:B------:R-:W-:Y:S01]  /*57b70*/  IMAD.MOV.U32 R16, RZ, RZ, R5 ;  /* 0x000000ffff107224 */ /* 0x000fe200078e0005 */
[----:B------:R-:W4:Y:S01]  /*57b80*/  LDL.LU R4, [R1+0x240] ;  /* 0x0002400001047983 */ /* 0x000f220000300800 */
[----:B------:R-:W4:Y:S02]  /*57b90*/  LDL.LU R5, [R1+0x244] ;  /* 0x0002440001057983 */ /* 0x000f240000300800 */
[----:B------:R-:W3:Y:S02]  /*57ba0*/  LDL.LU R6, [R1+0x248] ;  /* 0x0002480001067983 */ /* 0x000ee40000300800 */
[----:B------:R-:W3:Y:S01]  /*57bb0*/  LDL.LU R7, [R1+0x24c] ;  /* 0x00024c0001077983 */ /* 0x000ee20000300800 */
[----:B--2---:R-:W-:Y:S01]  /*57bc0*/  HMMA.16816.F32.BF16 R8, R24, R12, R8 ;  /* 0x0000000c1808723c */ /* 0x004fe20000041808 */
[----:B---3--:R-:W-:Y:S01]  /*57bd0*/  STL.64 [R1+0x3990], R6 ;  /* 0x0039900601007387 */ /* 0x008fe20000100a00 */
[----:B----4-:R0:W-:Y:S03]  /*57be0*/  STL.64 [R1+0x3988], R4 ;  /* 0x0039880401007387 */ /* 0x0101e60000100a00 */
[----:B0-----:R-:W2:Y:S01]  /*57bf0*/  LDL.LU R4, [R1+0x3b0] ;  /* 0x0003b00001047983 */ /* 0x001ea20000300800 */
[----:B------:R-:W2:Y:S02]  /*57c00*/  LDL.LU R5, [R1+0x3b4] ;  /* 0x0003b40001057983 */ /* 0x000ea40000300800 */
[----:B------:R-:W2:Y:S02]  /*57c10*/  LDL.LU R6, [R1+0x3b8] ;  /* 0x0003b80001067983 */ /* 0x000ea40000300800 */
[----:B------:R-:W2:Y:S01]  /*57c20*/  LDL.LU R7, [R1+0x3bc] ;  /* 0x0003bc0001077983 */ /* 0x000ea20000300800 */
[----:B------:R0:W-:Y:S04]  /*57c30*/  STL.64 [R1+0x3960], R16 ;  /* 0x0039601001007387 */ /* 0x0001e80000100a00 */
[----:B0-----:R-:W3:Y:S01]  /*57c40*/  LDL R16, [R1+0x20] ;  /* 0x0000200001107983 */ /* 0x001ee20000100800 */
[----:B------:R-:W-:-:S02]  /*57c50*/  IMAD.MOV.U32 R17, RZ, RZ, R29 ;  /* 0x000000ffff117224 */ /* 0x000fc400078e001d */
[----:B------:R-:W4:Y:S02]  /*57c60*/  LDL.LU R29, [R1+0x39b4] ;  /* 0x0039b400011d7983 */ /* 0x000f240000300800 */
[----:B------:R-:W-:Y:S01]  /*57c70*/  IMAD.MOV.U32 R23, RZ, RZ, R12 ;  /* 0x000000ffff177224 */ /* 0x000fe200078e000c */
[----:B---3--:R0:W-:Y:S04]  /*57c80*/  STL.64 [R1+0x3998], R16 ;  /* 0x0039981001007387 */ /* 0x0081e80000100a00 */
[----:B0-----:R-:W2:Y:S01]  /*57c90*/  LDL.64 R16, [R1+0xe0] ;  /* 0x0000e00001107983 */ /* 0x001ea20000100a00 */
[----:B------:R-:W-:Y:S02]  /*57ca0*/  STL.64 [R1+0x3d0], R8 ;  /* 0x0003d00801007387 */ /* 0x000fe40000100a00 */
[----:B------:R0:W-:Y:S02]  /*57cb0*/  STL.64 [R1+0x3d8], R10 ;  /* 0x0003d80a01007387 */ /* 0x0001e40000100a00 */
[----:B0-----:R-:W3:Y:S01]  /*57cc0*/  LDL.LU R11, [R1+0x39b0] ;  /* 0x0039b000010b7983 */ /* 0x001ee20000300800 */
[----:B------:R-:W2:Y:S02]  /*57cd0*/  LDL.LU.64 R8, [R1+0x39a8] ;  /* 0x0039a80001087983 */ /* 0x000ea40000300a00 */
[----:B------:R-:W-:-:S02]  /*57ce0*/  IMAD.MOV.U32 R10, RZ, RZ, R13 ;  /* 0x000000ffff0a7224 */ /* 0x000fc400078e000d */
[----:B------:R-:W2:Y:S01]  /*57cf0*/  LDL.LU R12, [R1+0x370] ;  /* 0x00037000010c7983 */ /* 0x000ea20000300800 */
[----:B------:R-:W2:Y:S01]  /*57d00*/  LDL.LU R13, [R1+0x374] ;  /* 0x00037400010d7983 */ /* 0x000ea20000300800 */
[----:B------:R-:W2:Y:S02]  /*57d10*/  LDL.LU R14, [R1+0x378] ;  /* 0x00037800010e7983 */ /* 0x000ea40000300800 */
[----:B----4-:R-:W-:Y:S02]  /*57d20*/  IMAD.MOV.U32 R15, RZ, RZ, R29 ;  /* 0x000000ffff0f7224 */ /* 0x010fe400078e001d */
[----:B------:R-:W4:Y:S04]  /*57d30*/  LDL.LU R29, [R1+0x39a0] ;  /* 0x0039a000011d7983 */ /* 0x000f280000300800 */
[----:B--2---:R-:W-:Y:S01]  /*57d40*/  STL.64 [R1+0x3958], R14 ;  /* 0x0039580e01007387 */ /* 0x004fe20000100a00 */
[----:B------:R0:W-:Y:S03]  /*57d50*/  STL.64 [R1+0x3950], R12 ;  /* 0x0039500c01007387 */ /* 0x0001e60000100a00 */
[----:B0-----:R-:W2:Y:S01]  /*57d60*/  LDL.LU R12, [R1+0x390] ;  /* 0x00039000010c7983 */ /* 0x001ea20000300800 */
[----:B------:R-:W2:Y:S02]  /*57d70*/  LDL.LU R13, [R1+0x394] ;  /* 0x00039400010d7983 */ /* 0x000ea40000300800 */
[----:B------:R-:W2:Y:S02]  /*57d80*/  LDL.LU R14, [R1+0x398] ;  /* 0x00039800010e7983 */ /* 0x000ea40000300800 */
[----:B------:R-:W2:Y:S01]  /*57d90*/  LDL.LU R15, [R1+0x39c] ;  /* 0x00039c00010f7983 */ /* 0x000ea20000300800 */
[----:B------:R-:W-:Y:S01]  /*57da0*/  HMMA.16816.F32.BF16 R4, R24, R16, R4 ;  /* 0x000000101804723c */ /* 0x000fe20000041804 */
[----:B------:R-:W-:-:S02]  /*57db0*/  IMAD.MOV.U32 R2, RZ, RZ, R16 ;  /* 0x000000ffff027224 */ /* 0x000fc400078e0010 */
[----:B------:R-:W-:Y:S01]  /*57dc0*/  IMAD.MOV.U32 R28, RZ, RZ, R17 ;  /* 0x000000ffff1c7224 */ /* 0x000fe200078e0011 */
[----:B--2---:R-:W-:Y:S01]  /*57dd0*/  STL.64 [R1+0x3970], R14 ;  /* 0x0039700e01007387 */ /* 0x004fe20000100a00 */
[----:B------:R0:W-:Y:S03]  /*57de0*/  STL.64 [R1+0x3968], R12 ;  /* 0x0039680c01007387 */ /* 0x0001e60000100a00 */
[----:B0-----:R-:W2:Y:S01]  /*57df0*/  LDL.LU R12, [R1+0x3a0] ;  /* 0x0003a000010c7983 */ /* 0x001ea20000300800 */
[----:B------:R-:W2:Y:S02]  /*57e00*/  LDL.LU R13, [R1+0x3a4] ;  /* 0x0003a400010d7983 */ /* 0x000ea40000300800 */
[----:B------:R-:W2:Y:S02]  /*57e10*/  LDL.LU R14, [R1+0x3a8] ;  /* 0x0003a800010e7983 */ /* 0x000ea40000300800 */
[----:B---3--:R-:W-:Y:S01]  /*57e20*/  STL.64 [R1+0x3920], R10 ;  /* 0x0039200a01007387 */ /* 0x008fe20000100a00 */
[----:B------:R0:W-:Y:S01]  /*57e30*/  STL.64 [R1+0x3918], R8 ;  /* 0x0039180801007387 */ /* 0x0001e20000100a00 */
[----:B----4-:R-:W-:-:S09]  /*57e40*/  IMAD.MOV.U32 R15, RZ, RZ, R29 ;  /* 0x000000ffff0f7224 */ /* 0x010fd200078e001d */
[----:B------:R-:W-:Y:S01]  /*57e50*/  IMAD.MOV.U32 R29, RZ, RZ, R7 ;  /* 0x000000ffff1d7224 */ /* 0x000fe200078e0007 */
[----:B0-----:R-:W3:Y:S01]  /*57e60*/  LDL.64 R8, [R1] ;  /* 0x0000000001087983 */ /* 0x001ee20000100a00 */
[----:B------:R-:W2:Y:S02]  /*57e70*/  LDL.LU.64 R16, [R1+0x3998] ;  /* 0x0039980001107983 */ /* 0x000ea40000300a00 */
[----:B------:R-:W-:Y:S02]  /*57e80*/  STL.64 [R1+0x3c0], R4 ;  /* 0x0003c00401007387 */ /* 0x000fe40000100a00 */
[----:B------:R0:W-:Y:S02]  /*57e90*/  STL [R1+0x3c8], R6 ;  /* 0x0003c80601007387 */ /* 0x0001e40000100800 */
[----:B0-----:R-:W4:Y:S01]  /*57ea0*/  LDL.LU.64 R6, [R1+0x3990] ;  /* 0x0039900001067983 */ /* 0x001f220000300a00 */
[----:B------:R-:W4:Y:S02]  /*57eb0*/  LDL.LU.64 R4, [R1+0x3988] ;  /* 0x0039880001047983 */ /* 0x000f240000300a00 */
[----:B------:R-:W-:Y:S01]  /*57ec0*/  STL [R1+0x36ec], R29 ;  /* 0x0036ec1d01007387 */ /* 0x000fe20000100800 */
[----:B----4-:R-:W-:Y:S01]  /*57ed0*/  HMMA.16816.F32.BF16 R24, R24, R20, R4 ;  /* 0x000000141818723c */ /* 0x010fe20000041804 */
[----:B------:R-:W2:Y:S01]  /*57ee0*/  LDL.LU.64 R6, [R1+0x3980] ;  /* 0x0039800001067983 */ /* 0x000ea20000300a00 */
[----:B------:R-:W2:Y:S11]  /*57ef0*/  LDL.LU.64 R4, [R1+0x3978] ;  /* 0x0039780001047983 */ /* 0x000eb60000300a00 */
[----:B------:R-:W-:Y:S10]  /*57f00*/  @!UPT UIADD3 URZ, URZ, URZ, URZ ;  /* 0x0000003f3f3ff290 */ /* 0x000ff4000fffe03f */
[----:B------:R0:W-:Y:S01]  /*57f10*/  STL.64 [R1+0x240], R24 ;  /* 0x0002401801007387 */ /* 0x0001e20000100a00 */
[----:B------:R1:W-:Y:S03]  /*57f20*/  STL.64 [R1+0x248], R26 ;  /* 0x0002481a01007387 */ /* 0x0003e60000100a00 */
[----:B0-----:R-:W3:Y:S01]  /*57f30*/  LDL.LU R24, [R1+0x380] ;  /* 0x0003800001187983 */ /* 0x001ee20000300800 */
[----:B------:R-:W3:Y:S02]  /*57f40*/  LDL.LU R25, [R1+0x384] ;  /* 0x0003840001197983 */ /* 0x000ee40000300800 */
[----:B-1----:R-:W3:Y:S02]  /*57f50*/  LDL.LU R26, [R1+0x388] ;  /* 0x00038800011a7983 */ /* 0x002ee40000300800 */
[----:B------:R-:W3:Y:S01]  /*57f60*/  LDL.LU R27, [R1+0x38c] ;  /* 0x00038c00011b7983 */ /* 0x000ee20000300800 */
[----:B------:R-:W-:Y:S01]  /*57f70*/  STL.64 [R1+0x3850], R20 ;  /* 0x0038501401007387 */ /* 0x000fe20000100a00 */
[C---:B--2---:R-:W-:Y:S03]  /*57f80*/  HMMA.16816.F32.BF16 R16, R4.reuse, R16, R12 ;  /* 0x000000100410723c */ /* 0x044fe6000004180c */
[----:B------:R-:W2:Y:S01]  /*57f90*/  LDL.LU.64 R14, [R1+0x3970] ;  /* 0x00397000010e7983 */ /* 0x000ea20000300a00 */
[----:B------:R-:W2:Y:S11]  /*57fa0*/  LDL.LU.64 R12, [R1+0x3968] ;  /* 0x00396800010c7983 */ /* 0x000eb60000300a00 */
[----:B------:R-:W-:Y:S08]  /*57fb0*/  @!UPT UIADD3 URZ, URZ, URZ, URZ ;  /* 0x0000003f3f3ff290 */ /* 0x000ff0000fffe03f */
[----:B------:R0:W-:Y:S01]  /*57fc0*/  STL.64 [R1+0x3b0], R16 ;  /* 0x0003b01001007387 */ /* 0x0001e20000100a00 */
[----:B------:R2:W-:Y:S03]  /*57fd0*/  STL.64 [R1+0x3b8], R18 ;  /* 0x0003b81201007387 */ /* 0x0005e60000100a00 */
[----:B0-----:R-:W2:Y:S01]  /*57fe0*/  LDL.LU.64 R16, [R1+0x3960] ;  /* 0x0039600001107983 */ /* 0x001ea20000300a00 */
[----:B---3--:R-:W-:Y:S01]  /*57ff0*/  HMMA.16816.F32.BF16 R24, R4, R8, R24 ;  /* 0x000000080418723c */ /* 0x008fe20000041818 */
[----:B------:R-:W-:Y:S02]  /*58000*/  IMAD.MOV.U32 R21, RZ, RZ, R8 ;  /* 0x000000ffff157224 */ /* 0x000fe400078e0008 */
[----:B------:R-:W-:-:S05]  /*58010*/  IMAD.MOV.U32 R20, RZ, RZ, R9 ;  /* 0x000000ffff147224 */ /* 0x000fca00078e0009 */
[----:B--2---:R-:W-:Y:S01]  /*58020*/  HMMA.16816.F32.BF16 R16, R4, R16, R12 ;  /* 0x000000100410723c */ /* 0x004fe2000004180c */
[----:B------:R-:W2:Y:S01]  /*58030*/  LDL.LU.64 R14, [R1+0x3958] ;  /* 0x00395800010e7983 */ /* 0x000ea20000300a00 */
[----:B------:R-:W2:Y:S11]  /*58040*/  LDL.LU.64 R12, [R1+0x3950] ;  /* 0x00395000010c7983 */ /* 0x000eb60000300a00 */
[----:B------:R-:W-:Y:S10]  /*58050*/  @!UPT UIADD3 URZ, URZ, URZ, URZ ;  /* 0x0000003f3f3ff290 */ /* 0x000ff4000fffe03f */
[----:B------:R-:W-:Y:S01]  /*58060*/  STL.64 [R1+0x3a0], R16 ;  /* 0x0003a01001007387 */ /* 0x000fe20000100a00 */
[----:B------:R0:W-:Y:S03]  /*58070*/  STL.64 [R1+0x3a8], R18 ;  /* 0x0003a81201007387 */ /* 0x0001e60000100a00 */
[----:B0-----:R-:W3:Y:S01]  /*58080*/  LDL.LU.64 R18, [R1+0x3948] ;  /* 0x0039480001127983 */ /* 0x001ee20000300a00 */
[----:B------:R-:W4:Y:S02]  /*58090*/  LDL.LU.64 R16, [R1+0x3940] ;  /* 0x0039400001107983 */ /* 0x000f240000300a00 */
[----:B------:R-:W-:Y:S02]  /*580a0*/  STL.64 [R1+0x390], R24 ;  /* 0x0003901801007387 */ /* 0x000fe40000100a00 */
[----:B------:R-:W-:Y:S01]  /*580b0*/  STL.64 [R1+0x398], R26 ;  /* 0x0003981a01007387 */ /* 0x000fe20000100a00 */
[----:B------:R-:W-:Y:S01]  /*580c0*/  STL.64 [R1+0x38d8], R22 ;  /* 0x0038d81601007387 */ /* 0x000fe20000100a00 */
[----:B------:R0:W-:Y:S03]  /*580d0*/  STL.64 [R1+0x38d0], R20 ;  /* 0x0038d01401007387 */ /* 0x0001e60000100a00 */
[----:B0-----:R-:W2:Y:S04]  /*580e0*/  LDL R20, [R1+0x140] ;  /* 0x0001400001147983 */ /* 0x001ea80000100800 */
[----:B------:R-:W2:Y:S01]  /*580f0*/  LDL R21, [R1+0x144] ;  /* 0x0001440001157983 */ /* 0x000ea20000100800 */
[----:B------:R-:W3:Y:S02]  /*58100*/  LDL.LU R8, [R1+0x360] ;  /* 0x0003600001087983 */ /* 0x000ee40000300800 */
[----:B------:R-:W3:Y:S02]  /*58110*/  LDL.LU R9, [R1+0x364] ;  /* 0x0003640001097983 */ /* 0x000ee40000300800 */
[----:B------:R-:W3:Y:S01]  /*58120*/  LDL.LU R10, [R1+0x368] ;  /* 0x00036800010a7983 */ /* 0x000ee20000300800 */
[----:B------:R-:W3:Y:S04]  /*58130*/  LDL.LU R11, [R1+0x36c] ;  /* 0x00036c00010b7983 */ /* 0x000ee80000300800 */
[----:B--2---:R4:W-:Y:S02]  /*58140*/  STL.64 [R1+0x38e8], R20 ;  /* 0x0038e81401007387 */ /* 0x0049e40000100a00 */
[----:B----4-:R-:W-:-:S02]  /*58150*/  IMAD.MOV.U32 R20, RZ, RZ, R16 ;  /* 0x000000ffff147224 */ /* 0x010fc400078e0010 */
[----:B------:R-:W-:Y:S01]  /*58160*/  IMAD.MOV.U32 R21, RZ, RZ, R17 ;  /* 0x000000ffff157224 */ /* 0x000fe200078e0011 */
[----:B------:R-:W2:Y:S01]  /*58170*/  LDL.LU R16, [R1+0x393c] ;  /* 0x00393c0001107983 */ /* 0x000ea20000300800 */
[----:B------:R-:W2:Y:S02]  /*58180*/  LDL.LU R17, [R1+0x3938] ;  /* 0x0039380001117983 */ /* 0x000ea40000300800 */
[----:B------:R-:W4:Y:S02]  /*58190*/  LDL.LU R24, [R1+0x350] ;  /* 0x0003500001187983 */ /* 0x000f240000300800 */
[----:B------:R-:W4:Y:S01]  /*581a0*/  LDL.LU R25, [R1+0x354] ;  /* 0x0003540001197983 */ /* 0x000f220000300800 */
[----:B------:R-:W4:Y:S01]  /*581b0*/  LDL.LU R26, [R1+0x358] ;  /* 0x00035800011a7983 */ /* 0x000f220000300800 */
[----:B------:R-:W4:Y:S02]  /*581c0*/  LDL.LU R27, [R1+0x35c] ;  /* 0x00035c00011b7983 */ /* 0x000f240000300800 */
[----:B------:R-:W3:Y:S02]  /*581d0*/  LDL R29, [R1+0x1bc0] ;  /* 0x001bc000011d7983 */ /* 0x000ee40000100800 */
[----:B------:R0:W-:Y:S02]  /*581e0*/  STL.64 [R1+0x3900], R20 ;  /* 0x0039001401007387 */ /* 0x0001e40000100a00 */
[----:B0-----:R-:W3:Y:S04]  /*581f0*/  LDL R20, [R1+0x30] ;  /* 0x0000300001147983 */ /* 0x001ee80000100800 */
[----:B------:R-:W3:Y:S01]  /*58200*/  LDL R21, [R1+0x34] ;  /* 0x0000340001157983 */ /* 0x000ee20000100800 */
[C---:B--2---:R-:W-:Y:S11]  /*58210*/  HMMA.16816.F32.BF16 R12, R4.reuse, R16, R12 ;  /* 0x00000010040c723c */ /* 0x044ff6000004180c */
[----:B------:R-:W-:Y:S11]  /*58220*/  @!UPT UIADD3 URZ, URZ, URZ, URZ ;  /* 0x0000003f3f3ff290 */ /* 0x000ff6000fffe03f */
[----:B------:R-:W-:Y:S01]  /*58230*/  @!UPT UIADD3 URZ, URZ, URZ, URZ ;  /* 0x0000003f3f3ff290 */ /* 0x000fe2000fffe03f */
[----:B------:R-:W-:Y:S01]  /*58240*/  STL.64 [R1+0x380], R12 ;  /* 0x0003800c01007387 */ /* 0x000fe20000100a00 */
[----:B------:R0:W-:Y:S03]  /*58250*/  STL.64 [R1+0x388], R14 ;  /* 0x0003880e01007387 */ /* 0x0001e60000100a00 */
[----:B0-----:R-:W2:Y:S01]  /*58260*/  LDL.LU.64 R14, [R1+0x3930] ;  /* 0x00393000010e7983 */ /* 0x001ea20000300a00 */
[----:B------:R-:W2:Y:S02]  /*58270*/  LDL.LU.64 R12, [R1+0x3928] ;  /* 0x00392800010c7983 */ /* 0x000ea40000300a00 */
[----:B------:R0:W-:Y:S02]  /*58280*/  STL.64 [R1+0x37f8], R16 ;  /* 0x0037f81001007387 */ /* 0x0001e40000100a00 */
[----:B---3--:R1:W-:Y:S01]  /*58290*/  STL.64 [R1+0x38e0], R18 ;  /* 0x0038e01201007387 */ /* 0x0083e20000100a00 */
[----:B0-----:R-:W3:Y:S01]  /*582a0*/  LDL.LU R16, [R1+0x330] ;  /* 0x0003300001107983 */ /* 0x001ee20000300800 */
[----:B------:R-:W3:Y:S02]  /*582b0*/  LDL.LU R17, [R1+0x334] ;  /* 0x0003340001117983 */ /* 0x000ee40000300800 */
[----:B-1----:R-:W2:Y:S02]  /*582c0*/  LDL.LU R18, [R1+0x338] ;  /* 0x0003380001127983 */ /* 0x002ea40000300800 */
[----:B------:R-:W2:Y:S02]  /*582d0*/  LDL.LU R19, [R1+0x33c] ;  /* 0x00033c0001137983 */ /* 0x000ea40000300800 */
[----:B--2---:R-:W-:Y:S01]  /*582e0*/  STL.64 [R1+0x38f8], R18 ;  /* 0x0038f81201007387 */ /* 0x004fe20000100a00 */
[----:B---3--:R0:W-:Y:S03]  /*582f0*/  STL.64 [R1+0x38f0], R16 ;  /* 0x0038f01001007387 */ /* 0x0081e60000100a00 */
[----:B0-----:R-:W2:Y:S01]  /*58300*/  LDL.LU R16, [R1+0x340] ;  /* 0x0003400001107983 */ /* 0x001ea20000300800 */
[----:B------:R-:W2:Y:S02]  /*58310*/  LDL.LU R17, [R1+0x344] ;  /* 0x0003440001117983 */ /* 0x000ea40000300800 */
[----:B------:R-:W3:Y:S02]  /*58320*/  LDL.LU R18, [R1+0x348] ;  /* 0x0003480001127983 */ /* 0x000ee40000300800 */
[----:B------:R-:W3:Y:S01]  /*58330*/  LDL.LU R19, [R1+0x34c] ;  /* 0x00034c0001137983 */ /* 0x000ee20000300800 */
[C---:B------:R-:W-:Y:S01]  /*58340*/  HMMA.16816.F32.BF16 R8, R4.reuse, R12, R8 ;  /* 0x0000000c0408723c */ /* 0x040fe20000041808 */
[----:B---3--:R-:W-:Y:S01]  /*58350*/  STL.64 [R1+0x3910], R18 ;  /* 0x0039101201007387 */ /* 0x008fe20000100a00 */
[----:B--2---:R0:W-:Y:S03]  /*58360*/  STL.64 [R1+0x3908], R16 ;  /* 0x0039081001007387 */ /* 0x0041e60000100a00 */
[----:B0-----:R-:W2:Y:S01]  /*58370*/  LDL.LU R16, [R1+0x5c0] ;  /* 0x0005c00001107983 */ /* 0x001ea20000300800 */
[----:B------:R-:W2:Y:S02]  /*58380*/  LDL.LU R17, [R1+0x5c4] ;  /* 0x0005c40001117983 */ /* 0x000ea40000300800 */
[----:B------:R-:W2:Y:S02]  /*58390*/  LDL.LU R18, [R1+0x5c8] ;  /* 0x0005c80001127983 */ /* 0x000ea40000300800 */
[----:B------:R-:W2:Y:S11]  /*583a0*/  LDL.LU R19, [R1+0x5cc] ;  /* 0x0005cc0001137983 */ /* 0x000eb60000300800 */
[----:B------:R-:W-:Y:S02]  /*583b0*/  @!UPT UIADD3 URZ, URZ, URZ, URZ ;  /* 0x0000003f3f3ff290 */ /* 0x000fe4000fffe03f */
[----:B------:R-:W-:Y:S01]  /*583c0*/  STL.64 [R1+0x370], R8 ;  /* 0x0003700801007387 */ /* 0x000fe20000100a00 */
[----:B------:R0:W-:Y:S03]  /*583d0*/  STL.64 [R1+0x378], R10 ;  /* 0x0003780a01007387 */ /* 0x0001e60000100a00 */
[----:B0-----:R-:W3:Y:S01]  /*583e0*/  LDL.LU.64 R10, [R1+0x3920] ;  /* 0x00392000010a7983 */ /* 0x001ee20000300a00 */
[----:B------:R-:W4:Y:S02]  /*583f0*/  LDL.LU.64 R8, [R1+0x3918] ;  /* 0x0039180001087983 */ /* 0x000f240000300a00 */
[----:B------:R-:W-:Y:S02]  /*58400*/  STL.64 [R1+0x37f0], R14 ;  /* 0x0037f00e01007387 */ /* 0x000fe40000100a00 */
[----:B------:R0:W-:Y:S02]  /*58410*/  STL.64 [R1+0x37e8], R12 ;  /* 0x0037e80c01007387 */ /* 0x0001e40000100a00 */
[----:B0-----:R-:W2:Y:S01]  /*58420*/  LDL.LU R12, [R1+0x320] ;  /* 0x00032000010c7983 */ /* 0x001ea20000300800 */
[----:B------:R-:W2:Y:S02]  /*58430*/  LDL.LU R13, [R1+0x324] ;  /* 0x00032400010d7983 */ /* 0x000ea40000300800 */
[----:B------:R-:W2:Y:S02]  /*58440*/  LDL.LU R14, [R1+0x328] ;  /* 0x00032800010e7983 */ /* 0x000ea40000300800 */
[----:B------:R-:W2:Y:S01]  /*58450*/  LDL.LU R15, [R1+0x32c] ;  /* 0x00032c00010f7983 */ /* 0x000ea20000300800 */
[C---:B----4-:R-:W-:Y:S01]  /*58460*/  HMMA.16816.F32.BF16 R24, R4.reuse, R8, R24 ;  /* 0x000000080418723c */ /* 0x050fe20000041818 */
[----:B---3--:R-:W-:Y:S01]  /*58470*/  STL [R1+0x3838], R11 ;  /* 0x0038380b01007387 */ /* 0x008fe20000100800 */
[----:B------:R-:W-:Y:S11]  /*58480*/  STL.64 [R1+0x3830], R8 ;  /* 0x0038300801007387 */ /* 0x000ff60000100a00 */
[----:B------:R-:W-:Y:S10]  /*58490*/  @!UPT UIADD3 URZ, URZ, URZ, URZ ;  /* 0x0000003f3f3ff290 */ /* 0x000ff4000fffe03f */
[----:B------:R-:W-:Y:S01]  /*584a0*/  STL.64 [R1+0x360], R24 ;  /* 0x0003601801007387 */ /* 0x000fe20000100a00 */
[----:B------:R-:W-:Y:S02]  /*584b0*/  STL.64 [R1+0x368], R26 ;  /* 0x0003681a01007387 */ /* 0x000fe40000100a00 */
[----:B------:R-:W0:Y:S01]  /*584c0*/  LDSM.16.MT88.4 R24, [R29+0x21000] ;  /* 0x021000001d18783b */ /* 0x000e220000004200 */
[C---:B--2---:R-:W-:Y:S01]  /*584d0*/  HMMA.16816.F32.BF16 R20, R4.reuse, R20, R16 ;  /* 0x000000140414723c */ /* 0x044fe20000041810 */
[----:B0-----:R-:W-:Y:S02]  /*584e0*/  STL.64 [R1+0x3738], R26 ;  /* 0x0037381a01007387 */ /* 0x001fe40000100a00 */
[----:B------:R0:W-:Y:S02]  /*584f0*/  STL.64 [R1+0x3730], R24 ;  /* 0x0037301801007387 */ /* 0x0001e40000100a00 */
[----:B0-----:R-:W2:Y:S01]  /*58500*/  LDL.LU.64 R24, [R1+0x130] ;  /* 0x0001300001187983 */ /* 0x001ea20000300a00 */
[----:B------:R-:W3:Y:S02]  /*58510*/  LDL.LU.64 R18, [R1+0x3910] ;  /* 0x0039100001127983 */ /* 0x000ee40000300a00 */
[----:B------:R-:W3:Y:S11]  /*58520*/  LDL.LU.64 R16, [R1+0x3908] ;  /* 0x0039080001107983 */ /* 0x000ef60000300a00 */
[----:B------:R-:W-:Y:S04]  /*58530*/  @!UPT UIADD3 URZ, URZ, URZ, URZ ;  /* 0x0000003f3f3ff290 */ /* 0x000fe8000fffe03f */
[----:B------:R0:W-:Y:S01]  /*58540*/  STL.64 [R1+0x350], R20 ;  /* 0x0003501401007387 */ /* 0x0001e20000100a00 */
[----:B------:R3:W-:Y:S04]  /*58550*/  STL.64 [R1+0x358], R22 ;  /* 0x0003581601007387 */ /* 0x0007e80000100a00 */
[----:B0-----:R-:W3:Y:S02]  /*58560*/  LDL.LU.64 R20, [R1+0x3900] ;  /* 0x0039000001147983 */ /* 0x001ee40000300a00 */
[C---:B---3--:R-:W-:Y:S02]  /*58570*/  HMMA.16816.F32.BF16 R20, R4.reuse, R20, R16 ;  /* 0x000000140414723c */ /* 0x048fe40000041810 */
[----:B------:R-:W3:Y:S01]  /*58580*/  LDL.LU.64 R18, [R1+0x38f8] ;  /* 0x0038f80001127983 */ /* 0x000ee20000300a00 */
[----:B------:R-:W3:Y:S11]  /*58590*/  LDL.LU.64 R16, [R1+0x38f0] ;  /* 0x0038f00001107983 */ /* 0x000ef60000300a00 */
[----:B------:R-:W-:Y:S09]  /*585a0*/  @!UPT UIADD3 URZ, URZ, URZ, URZ ;  /* 0x0000003f3f3ff290 */ /* 0x000ff2000fffe03f */
[----:B------:R0:W-:Y:S01]  /*585b0*/  STL.64 [R1+0x340], R20 ;  /* 0x0003401401007387 */ /* 0x0001e20000100a00 */
[----:B------:R3:W-:Y:S03]  /*585c0*/  STL.64 [R1+0x348], R22 ;  /* 0x0003481601007387 */ /* 0x0007e60000100a00 */
[----:B0-----:R-:W3:Y:S02]  /*585d0*/  LDL.LU.64 R20, [R1+0x38e8] ;  /* 0x0038e80001147983 */ /* 0x001ee40000300a00 */
[C---:B---3--:R-:W-:Y:S02]  /*585e0*/  HMMA.16816.F32.BF16 R20, R4.reuse, R20, R16 ;  /* 0x000000140414723c */ /* 0x048fe40000041810 */
[----:B------:R-:W3:Y:S11]  /*585f0*/  LDL.LU.64 R18, [R1+0x38e0] ;  /* 0x0038e00001127983 */ /* 0x000ef60000300a00 */
[----:B------:R-:W-:Y:S10]  /*58600*/  @!UPT UIADD3 URZ, URZ, URZ, URZ ;  /* 0x0000003f3f3ff290 */ /* 0x000ff4000fffe03f */
[----:B------:R-:W-:Y:S01]  /*58610*/  STL.64 [R1+0x330], R20 ;  /* 0x0003301401007387 */ /* 0x000fe20000100a00 */
[----:B------:R0:W-:Y:S03]  /*58620*/  STL.64 [R1+0x338], R22 ;  /* 0x0003381601007387 */ /* 0x0001e60000100a00 */
[----:B0-----:R-:W4:Y:S01]  /*58630*/  LDL.LU.64 R22, [R1+0x38d8] ;  /* 0x0038d80001167983 */ /* 0x001f220000300a00 */
[----:B------:R-:W3:Y:S01]  /*58640*/  LDL.LU.64 R20, [R1+0x38d0] ;  /* 0x0038d00001147983 */ /* 0x000ee20000300a00 */
[----:B--2---:R-:W-:Y:S11]  /*58650*/  HMMA.16816.F32.BF16 R12, R4, R24, R12 ;  /* 0x00000018040c723c */ /* 0x004ff6000004180c */
[----:B------:R-:W-:Y:S11]  /*58660*/  @!UPT UIADD3 URZ, URZ, URZ, URZ ;  /* 0x0000003f3f3ff290 */ /* 0x000ff6000fffe03f */
[----:B------:R-:W-:Y:S01]  /*58670*/  @!UPT UIADD3 URZ, URZ, URZ, URZ ;  /* 0x0000003f3f3ff290 */ /* 0x000fe2000fffe03f */
[----:B------:R0:W-:Y:S01]  /*58680*/  STL.64 [R1+0x320], R12 ;  /* 0x0003200c01007387 */ /* 0x0001e20000100a00 */
[----:B------:R1:W-:Y:S02]  /*58690*/  STL.64 [R1+0x328], R14 ;  /* 0x0003280e01007387 */ /* 0x0003e40000100a00 */
[----:B---3--:R-:W-:Y:S02]  /*586a0*/  IMAD.MOV.U32 R16, RZ, RZ, R21 ;  /* 0x000000ffff107224 */ /* 0x008fe400078e0015 */
[----:B------:R-:W-:Y:S02]  /*586b0*/  IMAD.MOV.U32 R17, RZ, RZ, R20 ;  /* 0x000000ffff117224 */ /* 0x000fe400078e0014 */
[----:B------:R-:W-:Y:S02]  /*586c0*/  IMAD.MOV.U32 R20, RZ, RZ, R2 ;  /* 0x000000ffff147224 */ /* 0x000fe400078e0002 */
[----:B------:R-:W-:Y:S01]  /*586d0*/  IMAD.MOV.U32 R21, RZ, RZ, R28 ;  /* 0x000000ffff157224 */ /* 0x000fe200078e001c */
[----:B------:R-:W2:Y:S04]  /*586e0*/  LDL.LU R2, [R1+0x38c8] ;  /* 0x0038c80001027983 */ /* 0x000ea80000300800 */
[----:B------:R4:W-:Y:S01]  /*586f0*/  STL.64 [R1+0x3868], R20 ;  /* 0x0038681401007387 */ /* 0x0009e20000100a00 */
[----:B------:R-:W-:Y:S02]  /*58700*/  STL.64 [R1+0x3810], R16 ;  /* 0x0038101001007387 */ /* 0x000fe40000100a00 */
[----:B0-----:R-:W3:Y:S02]  /*58710*/  LDL.LU R12, [R1+0x1f0] ;  /* 0x0001f000010c7983 */ /* 0x001ee40000300800 */
[----:B------:R-:W3:Y:S01]  /*58720*/  LDL.LU R13, [R1+0x1f4] ;  /* 0x0001f400010d7983 */ /* 0x000ee20000300800 */
[----:B-1----:R-:W2:Y:S01]  /*58730*/  LDL.LU R14, [R1+0x1f8] ;  /* 0x0001f800010e7983 */ /* 0x002ea20000300800 */
[----:B------:R-:W2:Y:S02]  /*58740*/  LDL.LU R15, [R1+0x1fc] ;  /* 0x0001fc00010f7983 */ /* 0x000ea40000300800 */
[----:B----4-:R-:W-:-:S02]  /*58750*/  IMAD.MOV.U32 R20, RZ, RZ, R23 ;  /* 0x000000ffff147224 */ /* 0x010fc400078e0017 */
[----:B------:R-:W-:-:S05]  /*58760*/  IMAD.MOV.U32 R21, RZ, RZ, R10 ;  /* 0x000000ffff157224 */ /* 0x000fca00078e000a */
[----:B------:R0:W-:Y:S01]  /*58770*/  STL.64 [R1+0x3880], R20 ;  /* 0x0038801401007387 */ /* 0x0001e20000100a00 */
[----:B------:R-:W4:Y:S02]  /*58780*/  LDL.LU R8, [R1+0x220] ;  /* 0x0002200001087983 */ /* 0x000f240000300800 */
[----:B------:R-:W4:Y:S02]  /*58790*/  LDL.LU R9, [R1+0x224] ;  /* 0x0002240001097983 */ /* 0x000f240000300800 */
[----:B------:R-:W2:Y:S01]  /*587a0*/  LDL.LU R10, [R1+0x228] ;  /* 0x00022800010a7983 */ /* 0x000ea20000300800 */
[----:B------:R-:W2:Y:S01]  /*587b0*/  LDL.LU R11, [R1+0x22c] ;  /* 0x00022c00010b7983 */ /* 0x000ea20000300800 */
[----:B0-----:R-:W-:Y:S02]  /*587c0*/  IMAD.MOV.U32 R20, RZ, RZ, R22 ;  /* 0x000000ffff147224 */ /* 0x001fe400078e0016 */
[----:B------:R-:W-:-:S05]  /*587d0*/  IMAD.MOV.U32 R21, RZ, RZ, R19 ;  /* 0x000000ffff157224 */ /* 0x000fca00078e0013 */
[----:B------:R-:W-:Y:S04]  /*587e0*/  STL.64 [R1+0x3898], R20 ;  /* 0x0038981401007387 */ /* 0x000fe80000100a00 */
[----:B--2---:R-:W-:Y:S01]  /*587f0*/  STL.64 [R1+0x3860], R10 ;  /* 0x0038600a01007387 */ /* 0x004fe20000100a00 */
[----:B----4-:R0:W-:Y:S03]  /*58800*/  STL.64 [R1+0x3858], R8 ;  /* 0x0038580801007387 */ /* 0x0101e60000100a00 */
[----:B0-----:R-:W2:Y:S01]  /*58810*/  LDL.LU R8, [R1+0x2d0] ;  /* 0x0002d00001087983 */ /* 0x001ea20000300800 */
[----:B------:R-:W2:Y:S02]  /*58820*/  LDL.LU R9, [R1+0x2d4] ;  /* 0x0002d40001097983 */ /* 0x000ea40000300800 */
[----:B------:R-:W4:Y:S02]  /*58830*/  LDL.LU R10, [R1+0x2d8] ;  /* 0x0002d800010a7983 */ /* 0x000f240000300800 */
[----:B------:R-:W4:Y:S02]  /*58840*/  LDL.LU R11, [R1+0x2dc] ;  /* 0x0002dc00010b7983 */ /* 0x000f240000300800 */
[----:B------:R-:W-:-:S02]  /*58850*/  IMAD.MOV.U32 R20, RZ, RZ, R18 ;  /* 0x000000ffff147224 */ /* 0x000fc400078e0012 */
[----:B------:R-:W-:-:S05]  /*58860*/  IMAD.MOV.U32 R21, RZ, RZ, R3 ;  /* 0x000000ffff157224 */ /* 0x000fca00078e0003 */
[----:B------:R-:W-:Y:S04]  /*58870*/  STL.64 [R1+0x38b0], R20 ;  /* 0x0038b01401007387 */ /* 0x000fe80000100a00 */
[----:B----4-:R-:W-:Y:S01]  /*58880*/  STL.64 [R1+0x3878], R10 ;  /* 0x0038780a01007387 */ /* 0x010fe20000100a00 */
[----:B--2---:R0:W-:Y:S03]  /*58890*/  STL.64 [R1+0x3870], R8 ;  /* 0x0038700801007387 */ /* 0x0041e60000100a00 */
        /* <DEDUP_REMOVED lines=22> */
[----:B------:R-:W4:Y:S01]  /*58a00*/  LDL.LU.64 R16, [R1+0x10] ;  /* 0x0000100001107983 */ /* 0x000f220000300a00 */
[----:B------:R-:W-:-:S02]  /*58a10*/  IMAD.MOV.U32 R20, RZ, RZ, R2 ;  /* 0x000000ffff147224 */ /* 0x000fc400078e0002 */
[----:B------:R-:W-:Y:S01]  /*58a20*/  IMAD.MOV.U32 R21, RZ, RZ, R0 ;  /* 0x000000ffff157224 */ /* 0x000fe200078e0000 */
[----:B----4-:R0:W-:Y:S04]  /*58a30*/  STL.64 [R1+0x3828], R16 ;  /* 0x0038281001007387 */ /* 0x0101e80000100a00 */
[----:B0-----:R-:W4:Y:S01]  /*58a40*/  LDL.LU.64 R16, [R1+0x20] ;  /* 0x0000200001107983 */ /* 0x001f220000300a00 */
[----:B------:R-:W-:Y:S02]  /*58a50*/  STL.64 [R1+0x3808], R14 ;  /* 0x0038080e01007387 */ /* 0x000fe40000100a00 */
[----:B---3--:R0:W-:Y:S02]  /*58a60*/  STL.64 [R1+0x3800], R12 ;  /* 0x0038000c01007387 */ /* 0x0081e40000100a00 */
[----:B0-----:R-:W3:Y:S01]  /*58a70*/  LDL.LU R12, [R1+0x200] ;  /* 0x00020000010c7983 */ /* 0x001ee20000300800 */
[----:B------:R-:W3:Y:S02]  /*58a80*/  LDL.LU R13, [R1+0x204] ;  /* 0x00020400010d7983 */ /* 0x000ee40000300800 */
[----:B------:R-:W3:Y:S02]  /*58a90*/  LDL.LU R14, [R1+0x208] ;  /* 0x00020800010e7983 */ /* 0x000ee40000300800 */
[----:B------:R-:W3:Y:S01]  /*58aa0*/  LDL.LU R15, [R1+0x20c] ;  /* 0x00020c00010f7983 */ /* 0x000ee20000300800 */
[C---:B--2---:R-:W-:Y:S01]  /*58ab0*/  HMMA.16816.F32.BF16 R20, R4.reuse, R20, R8 ;  /* 0x000000140414723c */ /* 0x044fe20000041808 */
[----:B---3--:R-:W-:Y:S01]  /*58ac0*/  STL.64 [R1+0x3820], R14 ;  /* 0x0038200e01007387 */ /* 0x008fe20000100a00 */
[----:B------:R0:W-:Y:S03]  /*58ad0*/  STL.64 [R1+0x3818], R12 ;  /* 0x0038180c01007387 */ /* 0x0001e60000100a00 */
[----:B0-----:R-:W2:Y:S01]  /*58ae0*/  LDL.LU R12, [R1+0x210] ;  /* 0x00021000010c7983 */ /* 0x001ea20000300800 */
[----:B------:R-:W2:Y:S02]  /*58af0*/  LDL.LU R13, [R1+0x214] ;  /* 0x00021400010d7983 */ /* 0x000ea40000300800 */
[----:B------:R-:W2:Y:S02]  /*58b00*/  LDL.LU R14, [R1+0x218] ;  /* 0x00021800010e7983 */ /* 0x000ea40000300800 */
[----:B------:R-:W2:Y:S01]  /*58b10*/  LDL.LU R15, [R1+0x21c] ;  /* 0x00021c00010f7983 */ /* 0x000ea20000300800 */
[----:B------:R0:W-:Y:S04]  /*58b20*/  STL.64 [R1+0x37b8], R24 ;  /* 0x0037b81801007387 */ /* 0x0001e80000100a00 */
[----:B0-----:R-:W3:Y:S01]  /*58b30*/  LDL.LU R24, [R1+0x230] ;  /* 0x0002300001187983 */ /* 0x001ee20000300800 */
[----:B------:R-:W3:Y:S02]  /*58b40*/  LDL.LU R25, [R1+0x234] ;  /* 0x0002340001197983 */ /* 0x000ee40000300800 */
[----:B------:R-:W3:Y:S02]  /*58b50*/  LDL.LU R26, [R1+0x238] ;  /* 0x00023800011a7983 */ /* 0x000ee40000300800 */
[----:B------:R-:W3:Y:S01]  /*58b60*/  LDL.LU R27, [R1+0x23c] ;  /* 0x00023c00011b7983 */ /* 0x000ee20000300800 */
[----:B------:R-:W2:Y:S01]  /*58b70*/  LDL.LU.64 R10, [R1+0x38c0] ;  /* 0x0038c000010a7983 */ /* 0x000ea20000300a00 */
[----:B------:R-:W2:Y:S02]  /*58b80*/  LDL.LU.64 R8, [R1+0x38b8] ;  /* 0x0038b80001087983 */ /* 0x000ea40000300a00 */
[----:B------:R0:W-:Y:S02]  /*58b90*/  STL.64 [R1+0x310], R20 ;  /* 0x0003101401007387 */ /* 0x0001e40000100a00 */
[----:B------:R2:W-:Y:S01]  /*58ba0*/  STL.64 [R1+0x318], R22 ;  /* 0x0003181601007387 */ /* 0x0005e20000100a00 */
        /* <DEDUP_REMOVED lines=23> */
[----:B------:R-:W4:Y:S01]  /*58d20*/  LDL.LU.64 R10, [R1+0x3860] ;  /* 0x00386000010a7983 */ /* 0x000f220000300a00 */
[----:B------:R-:W4:Y:S11]  /*58d30*/  LDL.LU.64 R8, [R1+0x3858] ;  /* 0x0038580001087983 */ /* 0x000f360000300a00 */
[----:B------:R-:W-:Y:S09]  /*58d40*/  @!UPT UIADD3 URZ, URZ, URZ, URZ ;  /* 0x0000003f3f3ff290 */ /* 0x000ff2000fffe03f */
[----:B------:R0:W-:Y:S01]  /*58d50*/  STL.64 [R1+0x2d0], R20 ;  /* 0x0002d01401007387 */ /* 0x0001e20000100a00 */
[----:B------:R1:W-:Y:S03]  /*58d60*/  STL.64 [R1+0x2d8], R22 ;  /* 0x0002d81601007387 */ /* 0x0003e60000100a00 */
[----:B0-----:R-:W3:Y:S02]  /*58d70*/  LDL.LU.64 R20, [R1+0x3850] ;  /* 0x0038500001147983 */ /* 0x001ee40000300a00 */
[----:B---3--:R-:W-:Y:S07]  /*58d80*/  HMMA.16816.F32.BF16 R4, R4, R20, R24 ;  /* 0x000000140404723c */ /* 0x008fee0000041818 */
[----:B------:R-:W-:-:S02]  /*58d90*/  IMAD.MOV.U32 R27, RZ, RZ, R20 ;  /* 0x000000ffff1b7224 */ /* 0x000fc400078e0014 */
[----:B------:R-:W-:Y:S11]  /*58da0*/  IMAD.MOV.U32 R26, RZ, RZ, R21 ;  /* 0x000000ffff1a7224 */ /* 0x000ff600078e0015 */
[----:B------:R-:W-:Y:S03]  /*58db0*/  @!UPT UIADD3 URZ, URZ, URZ, URZ ;  /* 0x0000003f3f3ff290 */ /* 0x000fe6000fffe03f */
[----:B------:R0:W-:Y:S01]  /*58dc0*/  STL.64 [R1+0x230], R4 ;  /* 0x0002300401007387 */ /* 0x0001e20000100a00 */
[----:B------:R-:W-:Y:S02]  /*58dd0*/  STL.64 [R1+0x238], R6 ;  /* 0x0002380601007387 */ /* 0x000fe40000100a00 */
[----:B-1----:R-:W4:Y:S02]  /*58de0*/  LDL.LU.64 R22, [R1+0x3848] ;  /* 0x0038480001167983 */ /* 0x002f240000300a00 */
[----:B------:R-:W4:Y:S01]  /*58df0*/  LDL.LU.64 R20, [R1+0x3840] ;  /* 0x0038400001147983 */ /* 0x000f220000300a00 */
[----:B0-----:R-:W2:Y:S04]  /*58e00*/  LDL.LU.64 R4, [R1+0x30] ;  /* 0x0000300001047983 */ /* 0x001ea80000300a00 */
[----:B--2---:R0:W-:Y:S04]  /*58e10*/  STL.64 [R1+0x37d0], R4 ;  /* 0x0037d00401007387 */ /* 0x0041e80000100a00 */
[----:B0-----:R-:W2:Y:S01]  /*58e20*/  LDL.LU R4, [R1+0x1d0] ;  /* 0x0001d00001047983 */ /* 0x001ea20000300800 */
[----:B------:R-:W2:Y:S02]  /*58e30*/  LDL.LU R5, [R1+0x1d4] ;  /* 0x0001d40001057983 */ /* 0x000ea40000300800 */
[----:B------:R-:W3:Y:S02]  /*58e40*/  LDL.LU R6, [R1+0x1d8] ;  /* 0x0001d80001067983 */ /* 0x000ee40000300800 */
[----:B------:R-:W3:Y:S01]  /*58e50*/  LDL.LU R7, [R1+0x1dc] ;  /* 0x0001dc0001077983 */ /* 0x000ee20000300800 */
[----:B----4-:R-:W-:Y:S01]  /*58e60*/  HMMA.16816.F32.BF16 R8, R20, R16, R8 ;  /* 0x000000101408723c */ /* 0x010fe20000041808 */
[----:B------:R-:W-:Y:S01]  /*58e70*/  IMAD.MOV.U32 R3, RZ, RZ, R17 ;  /* 0x000000ffff037224 */ /* 0x000fe200078e0011 */
[----:B---3--:R-:W-:Y:S01]  /*58e80*/  STL.64 [R1+0x37e0], R6 ;  /* 0x0037e00601007387 */ /* 0x008fe20000100a00 */
[----:B--2---:R0:W-:Y:S03]  /*58e90*/  STL.64 [R1+0x37d8], R4 ;  /* 0x0037d80401007387 */ /* 0x0041e60000100a00 */
[----:B0-----:R-:W2:Y:S01]  /*58ea0*/  LDL.LU R4, [R1+0x1e0] ;  /* 0x0001e00001047983 */ /* 0x001ea20000300800 */
[----:B------:R-:W2:Y:S02]  /*58eb0*/  LDL.LU R5, [R1+0x1e4] ;  /* 0x0001e40001057983 */ /* 0x000ea40000300800 */
[----:B------:R-:W2:Y:S02]  /*58ec0*/  LDL.LU R6, [R1+0x1e8] ;  /* 0x0001e80001067983 */ /* 0x000ea40000300800 */
[----:B------:R-:W2:Y:S01]  /*58ed0*/  LDL.LU R7, [R1+0x1ec] ;  /* 0x0001ec0001077983 */ /* 0x000ea20000300800 */
[----:B------:R-:W3:Y:S11]  /*58ee0*/  LDL R28, [R1+0x694] ;  /* 0x00069400011c7983 */ /* 0x000ef60000100800 */
[----:B------:R-:W-:Y:S02]  /*58ef0*/  STL.64 [R1+0x220], R8 ;  /* 0x0002200801007387 */ /* 0x000fe40000100a00 */
[----:B------:R0:W-:Y:S02]  /*58f00*/  STL.64 [R1+0x228], R10 ;  /* 0x0002280a01007387 */ /* 0x0001e40000100a00 */
[----:B0-----:R-:W4:Y:S01]  /*58f10*/  LDL.LU R11, [R1+0x3838] ;  /* 0x00383800010b7983 */ /* 0x001f220000300800 */
[----:B------:R-:W2:Y:S02]  /*58f20*/  LDL.LU.64 R8, [R1+0x3830] ;  /* 0x0038300001087983 */ /* 0x000ea40000300a00 */
[----:B------:R-:W-:-:S02]  /*58f30*/  IMAD.MOV.U32 R10, RZ, RZ, R16 ;  /* 0x000000ffff0a7224 */ /* 0x000fc400078e0010 */
[----:B------:R-:W2:Y:S01]  /*58f40*/  LDL.LU.64 R16, [R1+0x3828] ;  /* 0x0038280001107983 */ /* 0x000ea20000300a00 */
[----:B------:R-:W3:Y:S01]  /*58f50*/  LDL.LU.64 R24, [R1+0x150] ;  /* 0x0001500001187983 */ /* 0x000ee20000300a00 */
        /* <DEDUP_REMOVED lines=13> */
[----:B------:R0:W-:Y:S01]  /*59030*/  STL.64 [R1+0x200], R16 ;  /* 0x0002001001007387 */ /* 0x0001e20000100a00 */
[----:B------:R-:W-:Y:S03]  /*59040*/  STL.64 [R1+0x208], R18 ;  /* 0x0002081201007387 */ /* 0x000fe60000100a00 */
[----:B0-----:R-:W2:Y:S02]  /*59050*/  LDL.LU.64 R16, [R1+0x37f8] ;  /* 0x0037f80001107983 */ /* 0x001ea40000300a00 */
[C---:B--2---:R-:W-:Y:S11]  /*59060*/  HMMA.16816.F32.BF16 R12, R20.reuse, R16, R12 ;  /* 0x00000010140c723c */ /* 0x044ff6000004180c */
[----:B------:R-:W-:Y:S11]  /*59070*/  @!UPT UIADD3 URZ, URZ, URZ, URZ ;  /* 0x0000003f3f3ff290 */ /* 0x000ff6000fffe03f */
[----:B------:R-:W-:Y:S01]  /*59080*/  @!UPT UIADD3 URZ, URZ, URZ, URZ ;  /* 0x0000003f3f3ff290 */ /* 0x000fe2000fffe03f */
[----:B------:R-:W-:Y:S01]  /*59090*/  STL.64 [R1+0x1f0], R12 ;  /* 0x0001f00c01007387 */ /* 0x000fe20000100a00 */
[----:B------:R0:W-:Y:S03]  /*590a0*/  STL.64 [R1+0x1f8], R14 ;  /* 0x0001f80e01007387 */ /* 0x0001e60000100a00 */
[----:B0-----:R-:W2:Y:S01]  /*590b0*/  LDL.LU.64 R14, [R1+0x37f0] ;  /* 0x0037f000010e7983 */ /* 0x001ea20000300a00 */
[----:B------:R-:W2:Y:S02]  /*590c0*/  LDL.LU.64 R12, [R1+0x37e8] ;  /* 0x0037e800010c7983 */ /* 0x000ea40000300a00 */
[----:B------:R0:W-:Y:S02]  /*590d0*/  STL [R1+0x36f4], R16 ;  /* 0x0036f41001007387 */ /* 0x0001e40000100800 */
[----:B------:R1:W-:Y:S01]  /*590e0*/  STL [R1+0x36f0], R17 ;  /* 0x0036f01101007387 */ /* 0x0003e20000100800 */
[----:B0-----:R-:W3:Y:S01]  /*590f0*/  LDL.LU R16, [R1+0x1a0] ;  /* 0x0001a00001107983 */ /* 0x001ee20000300800 */
[----:B-1----:R-:W3:Y:S02]  /*59100*/  LDL.LU R17, [R1+0x1a4] ;  /* 0x0001a40001117983 */ /* 0x002ee40000300800 */
        /* <DEDUP_REMOVED lines=13> */
[----:B------:R-:W3:Y:S02]  /*591e0*/  LDL.LU.64 R4, [R1+0x37d8] ;  /* 0x0037d80001047983 */ /* 0x000ee40000300a00 */
[----:B------:R-:W-:Y:S02]  /*591f0*/  STL.64 [R1+0x36c0], R14 ;  /* 0x0036c00e01007387 */ /* 0x000fe40000100a00 */
[----:B------:R0:W-:Y:S02]  /*59200*/  STL.64 [R1+0x36b8], R12 ;  /* 0x0036b80c01007387 */ /* 0x0001e40000100a00 */
[----:B0-----:R-:W2:Y:S01]  /*59210*/  LDL.LU R12, [R1+0x1c0] ;  /* 0x0001c000010c7983 */ /* 0x001ea20000300800 */
[----:B------:R-:W2:Y:S02]  /*59220*/  LDL.LU R13, [R1+0x1c4] ;  /* 0x0001c400010d7983 */ /* 0x000ea40000300800 */
[----:B------:R-:W2:Y:S02]  /*59230*/  LDL.LU R14, [R1+0x1c8] ;  /* 0x0001c800010e7983 */ /* 0x000ea40000300800 */
[----:B------:R-:W2:Y:S01]  /*59240*/  LDL.LU R15, [R1+0x1cc] ;  /* 0x0001cc00010f7983 */ /* 0x000ea20000300800 */
[C---:B---3--:R-:W-:Y:S11]  /*59250*/  HMMA.16816.F32.BF16 R4, R20.reuse, R8, R4 ;  /* 0x000000081404723c */ /* 0x048ff60000041804 */
[----:B------:R-:W-:Y:S11]  /*59260*/  @!UPT UIADD3 URZ, URZ, URZ, URZ ;  /* 0x0000003f3f3ff290 */ /* 0x000ff6000fffe03f */
[----:B------:R-:W-:Y:S01]  /*59270*/  @!UPT UIADD3 URZ, URZ, URZ, URZ ;  /* 0x0000003f3f3ff290 */ /* 0x000fe2000fffe03f */
[----:B------:R0:W-:Y:S01]  /*59280*/  STL.64 [R1+0x1d0], R4 ;  /* 0x0001d00401007387 */ /* 0x0001e20000100a00 */
[----:B------:R-:W-:Y:S03]  /*59290*/  STL.64 [R1+0x1d8], R6 ;  /* 0x0001d80601007387 */ /* 0x000fe60000100a00 */
[----:B0-----:R-:W3:Y:S01]  /*592a0*/  LDL.LU.64 R4, [R1+0x37d0] ;  /* 0x0037d00001047983 */ /* 0x001ee20000300a00 */
[----:B----4-:R-:W-:Y:S02]  /*592b0*/  STL [R1+0x3768], R11 ;  /* 0x0037680b01007387 */ /* 0x010fe40000100800 */
[----:B------:R-:W-:Y:S01]  /*592c0*/  STL.64 [R1+0x3760], R8 ;  /* 0x0037600801007387 */ /* 0x000fe20000100a00 */
[C---:B--2---:R-:W-:Y:S08]  /*592d0*/  HMMA.16816.F32.BF16 R16, R20.reuse, R24, R16 ;  /* 0x000000181410723c */ /* 0x044ff00000041810 */
[----:B---3--:R-:W-:Y:S11]  /*592e0*/  HMMA.16816.F32.BF16 R12, R20, R4, R12 ;  /* 0x00000004140c723c */ /* 0x008ff6000004180c */
[----:B------:R-:W-:Y:S11]  /*592f0*/  @!UPT UIADD3 URZ, URZ, URZ, URZ ;  /* 0x0000003f3f3ff290 */ /* 0x000ff6000fffe03f */
[----:B------:R-:W-:Y:S01]  /*59300*/  @!UPT UIADD3 URZ, URZ, URZ, URZ ;  /* 0x0000003f3f3ff290 */ /* 0x000fe2000fffe03f */
[----:B------:R0:W-:Y:S02]  /*59310*/  STL.64 [R1+0x1c0], R12 ;  /* 0x0001c00c01007387 */ /* 0x0001e40000100a00 */
[----:B0-----:R-:W-:Y:S02]  /*59320*/  IMAD.MOV.U32 R13, RZ, RZ, R4 ;  /* 0x000000ffff0d7224 */ /* 0x001fe400078e0004 */
[----:B------:R-:W-:Y:S02]  /*59330*/  IMAD.MOV.U32 R12, RZ, RZ, R5 ;  /* 0x000000ffff0c7224 */ /* 0x000fe400078e0005 */
[----:B------:R-:W0:Y:S04]  /*59340*/  LDSM.16.MT88.4 R4, [R28+0x21800] ;  /* 0x021800001c04783b */ /* 0x000e280000004200 */
[----:B------:R1:W-:Y:S02]  /*59350*/  STL.64 [R1+0x1c8], R14 ;  /* 0x0001c80e01007387 */ /* 0x0003e40000100a00 */
[----:B-1----:R-:W-:-:S02]  /*59360*/  IMAD.MOV.U32 R15, RZ, RZ, R24 ;  /* 0x000000ffff0f7224 */ /* 0x002fc400078e0018 */
[----:B------:R-:W-:Y:S01]  /*59370*/  IMAD.MOV.U32 R14, RZ, RZ, R25 ;  /* 0x000000ffff0e7224 */ /* 0x000fe200078e0019 */
[----:B0-----:R-:W-:Y:S01]  /*59380*/  STL.64 [R1+0x35d0], R6 ;  /* 0x0035d00601007387 */ /* 0x001fe20000100a00 */
[----:B------:R0:W-:Y:S02]  /*59390*/  STL.64 [R1+0x35c8], R4 ;  /* 0x0035c80401007387 */ /* 0x0001e40000100a00 */
[----:B0-----:R-:W-:Y:S02]  /*593a0*/  IMAD.MOV.U32 R4, RZ, RZ, R27 ;  /* 0x000000ffff047224 */ /* 0x001fe400078e001b */
[----:B------:R-:W-:-:S05]  /*593b0*/  IMAD.MOV.U32 R5, RZ, RZ, R26 ;  /* 0x000000ffff057224 */ /* 0x000fca00078e001a */
[----:B------:R0:W-:Y:S04]  /*593c0*/  STL.64 [R1+0x3780], R4 ;  /* 0x0037800401007387 */ /* 0x0001e80000100a00 */
[----:B0-----:R-:W2:Y:S01]  /*593d0*/  LDL.LU R4, [R1+0x190] ;  /* 0x0001900001047983 */ /* 0x001ea20000300800 */
[----:B------:R-:W2:Y:S02]  /*593e0*/  LDL.LU R5, [R1+0x194] ;  /* 0x0001940001057983 */ /* 0x000ea40000300800 */
[----:B------:R-:W2:Y:S02]  /*593f0*/  LDL.LU R6, [R1+0x198] ;  /* 0x0001980001067983 */ /* 0x000ea40000300800 */
[----:B------:R-:W2:Y:S01]  /*59400*/  LDL.LU R7, [R1+0x19c] ;  /* 0x00019c0001077983 */ /* 0x000ea20000300800 */
[----:B------:R-:W-:Y:S01]  /*59410*/  STL.64 [R1+0x1b0], R16 ;  /* 0x0001b01001007387 */ /* 0x000fe20000100a00 */
[----:B------:R0:W-:Y:S03]  /*59420*/  STL.64 [R1+0x1b8], R18 ;  /* 0x0001b81201007387 */ /* 0x0001e60000100a00 */
[----:B0-----:R-:W3:Y:S01]  /*59430*/  LDL.LU.64 R18, [R1+0x37c8] ;  /* 0x0037c80001127983 */ /* 0x001ee20000300a00 */
[----:B------:R-:W3:Y:S02]  /*59440*/  LDL.LU.64 R16, [R1+0x37c0] ;  /* 0x0037c00001107983 */ /* 0x000ee40000300a00 */
[----:B------:R-:W2:Y:S02]  /*59450*/  LDL.LU.64 R24, [R1+0x37b8] ;  /* 0x0037b80001187983 */ /* 0x000ea40000300a00 */
[----:B------:R-:W-:Y:S01]  /*59460*/  STL.64 [R1+0x3700], R14 ;  /* 0x0037000e01007387 */ /* 0x000fe20000100a00 */
[----:B------:R0:W-:Y:S04]  /*59470*/  STL.64 [R1+0x36f8], R12 ;  /* 0x0036f80c01007387 */ /* 0x0001e80000100a00 */
[----:B0-----:R-:W3:Y:S01]  /*59480*/  LDL.LU.64 R12, [R1+0x140] ;  /* 0x00014000010c7983 */ /* 0x001ee20000300a00 */
[C---:B--2---:R-:W-:Y:S08]  /*59490*/  HMMA.16816.F32.BF16 R4, R20.reuse, R24, R4 ;  /* 0x000000181404723c */ /* 0x044ff00000041804 */
[----:B---3--:R-:W-:Y:S11]  /*594a0*/  HMMA.16816.F32.BF16 R16, R20, R12, R16 ;  /* 0x0000000c1410723c */ /* 0x008ff60000041810 */
[----:B------:R-:W-:Y:S11]  /*594b0*/  @!UPT UIADD3 URZ, URZ, URZ, URZ ;  /* 0x0000003f3f3ff290 */ /* 0x000ff6000fffe03f */
[----:B------:R-:W-:Y:S01]  /*594c0*/  @!UPT UIADD3 URZ, URZ, URZ, URZ ;  /* 0x0000003f3f3ff290 */ /* 0x000fe2000fffe03f */
[----:B------:R-:W-:Y:S01]  /*594d0*/  STL.64 [R1+0x1a0], R16 ;  /* 0x0001a01001007387 */ /* 0x000fe20000100a00 */
[----:B------:R0:W-:Y:S02]  /*594e0*/  STL.64 [R1+0x1a8], R18 ;  /* 0x0001a81201007387 */ /* 0x0001e40000100a00 */
[----:B0-----:R-:W-:Y:S02]  /*594f0*/  IMAD.MOV.U32 R18, RZ, RZ, R12 ;  /* 0x000000ffff127224 */ /* 0x001fe400078e000c */
[----:B------:R-:W-:Y:S02]  /*59500*/  IMAD.MOV.U32 R19, RZ, RZ, R13 ;  /* 0x000000ffff137224 */ /* 0x000fe400078e000d */
[----:B------:R-:W-:Y:S02]  /*59510*/  IMAD.MOV.U32 R12, RZ, RZ, R2 ;  /* 0x000000ffff0c7224 */ /* 0x000fe400078e0002 */
[----:B------:R-:W-:Y:S01]  /*59520*/  IMAD.MOV.U32 R13, RZ, RZ, R0 ;  /* 0x000000ffff0d7224 */ /* 0x000fe200078e0000 */
[----:B------:R0:W-:Y:S04]  /*59530*/  STL.64 [R1+0x3798], R18 ;  /* 0x0037981201007387 */ /* 0x0001e80000100a00 */
[----:B------:R1:W-:Y:S02]  /*59540*/  STL.64 [R1+0x3718], R12 ;  /* 0x0037180c01007387 */ /* 0x0003e40000100a00 */
[----:B------:R-:W-:Y:S02]  /*59550*/  STL.64 [R1+0x190], R4 ;  /* 0x0001900401007387 */ /* 0x000fe40000100a00 */
[----:B------:R-:W-:Y:S01]  /*59560*/  STL.64 [R1+0x198], R6 ;  /* 0x0001980601007387 */ /* 0x000fe20000100a00 */
[----:B------:R-:W2:Y:S01]  /*59570*/  LDL.LU R16, [R1+0x170] ;  /* 0x0001700001107983 */ /* 0x000ea20000300800 */
[----:B------:R-:W2:Y:S03]  /*59580*/  LDL.LU R17, [R1+0x174] ;  /* 0x0001740001117983 */ /* 0x000ea60000300800 */
[----:B0-----:R-:W3:Y:S01]  /*59590*/  LDL.LU R18, [R1+0x178] ;  /* 0x0001780001127983 */ /* 0x001ee20000300800 */
[----:B------:R-:W3:Y:S02]  /*595a0*/  LDL.LU R19, [R1+0x17c] ;  /* 0x00017c0001137983 */ /* 0x000ee40000300800 */
[----:B-1----:R-:W-:Y:S01]  /*595b0*/  IMAD.MOV.U32 R12, RZ, RZ, R10 ;  /* 0x000000ffff0c7224 */ /* 0x002fe200078e000a */
[----:B---3--:R-:W-:Y:S01]  /*595c0*/  STL.64 [R1+0x37a8], R18 ;  /* 0x0037a81201007387 */ /* 0x008fe20000100a00 */
[----:B--2---:R0:W-:Y:S03]  /*595d0*/  STL.64 [R1+0x37a0], R16 ;  /* 0x0037a01001007387 */ /* 0x0041e60000100a00 */
[----:B0-----:R-:W2:Y:S01]  /*595e0*/  LDL.LU.64 R16, [R1+0x120] ;  /* 0x0001200001107983 */ /* 0x001ea20000300a00 */
[----:B------:R-:W3:Y:S02]  /*595f0*/  LDL.LU R8, [R1+0x5b0] ;  /* 0x0005b00001087983 */ /* 0x000ee40000300800 */
[----:B------:R-:W3:Y:S02]  /*59600*/  LDL.LU R9, [R1+0x5b4] ;  /* 0x0005b40001097983 */ /* 0x000ee40000300800 */
[----:B------:R-:W4:Y:S01]  /*59610*/  LDL.LU R10, [R1+0x5b8] ;  /* 0x0005b800010a7983 */ /* 0x000f220000300800 */
[----:B------:R-:W4:Y:S01]  /*59620*/  LDL.LU R11, [R1+0x5bc] ;  /* 0x0005bc00010b7983 */ /* 0x000f220000300800 */
[----:B------:R-:W2:Y:S02]  /*59630*/  LDL.LU R4, [R1+0x160] ;  /* 0x0001600001047983 */ /* 0x000ea40000300800 */
[----:B------:R-:W2:Y:S02]  /*59640*/  LDL.LU R5, [R1+0x164] ;  /* 0x0001640001057983 */ /* 0x000ea40000300800 */
[----:B------:R-:W2:Y:S01]  /*59650*/  LDL.LU R6, [R1+0x168] ;  /* 0x0001680001067983 */ /* 0x000ea20000300800 */
[----:B------:R-:W2:Y:S04]  /*59660*/  LDL.LU R7, [R1+0x16c] ;  /* 0x00016c0001077983 */ /* 0x000ea80000300800 */
[----:B--2---:R-:W-:Y:S01]  /*59670*/  STL.64 [R1+0x3790], R6 ;  /* 0x0037900601007387 */ /* 0x004fe20000100a00 */
[----:B------:R0:W-:Y:S03]  /*59680*/  STL.64 [R1+0x3788], R4 ;  /* 0x0037880401007387 */ /* 0x0001e60000100a00 */
[----:B0-----:R-:W2:Y:S01]  /*59690*/  LDL.LU.64 R4, [R1+0x110] ;  /* 0x0001100001047983 */ /* 0x001ea20000300a00 */
[----:B------:R-:W-:-:S03]  /*596a0*/  IMAD.MOV.U32 R13, RZ, RZ, R3 ;  /* 0x000000ffff0d7224 */ /* 0x000fc600078e0003 */
[----:B--2---:R0:W-:Y:S04]  /*596b0*/  STL.64 [R1+0x37b0], R4 ;  /* 0x0037b00401007387 */ /* 0x0041e80000100a00 */
[----:B0-----:R-:W2:Y:S01]  /*596c0*/  LDL.LU R4, [R1+0x180] ;  /* 0x0001800001047983 */ /* 0x001ea20000300800 */
[----:B------:R-:W2:Y:S02]  /*596d0*/  LDL.LU R5, [R1+0x184] ;  /* 0x0001840001057983 */ /* 0x000ea40000300800 */
[----:B------:R-:W2:Y:S02]  /*596e0*/  LDL.LU R6, [R1+0x188] ;  /* 0x0001880001067983 */ /* 0x000ea40000300800 */
[----:B------:R-:W2:Y:S01]  /*596f0*/  LDL.LU R7, [R1+0x18c] ;  /* 0x00018c0001077983 */ /* 0x000ea20000300800 */
[----:B----4-:R-:W-:Y:S01]  /*59700*/  STL.64 [R1+0x3778], R10 ;  /* 0x0037780a01007387 */ /* 0x010fe20000100a00 */
[----:B---3--:R0:W-:Y:S03]  /*59710*/  STL.64 [R1+0x3770], R8 ;  /* 0x0037700801007387 */ /* 0x0081e60000100a00 */
[----:B0-----:R-:W3:Y:S01]  /*59720*/  LDL.LU.64 R8, [R1+0x100] ;  /* 0x0001000001087983 */ /* 0x001ee20000300a00 */
[----:B------:R0:W-:Y:S03]  /*59730*/  STL.64 [R1+0x3740], R12 ;  /* 0x0037400c01007387 */ /* 0x0001e60000100a00 */
[----:B0-----:R-:W4:Y:S01]  /*59740*/  LDL.LU.64 R12, [R1+0xe0] ;  /* 0x0000e000010c7983 */ /* 0x001f220000300a00 */
[----:B------:R-:W-:-:S02]  /*59750*/  IMAD.MOV.U32 R0, RZ, RZ, R24 ;  /* 0x000000ffff007224 */ /* 0x000fc400078e0018 */
[----:B------:R-:W-:Y:S01]  /*59760*/  IMAD.MOV.U32 R2, RZ, RZ, R25 ;  /* 0x000000ffff027224 */ /* 0x000fe200078e0019 */
[----:B----4-:R0:W-:Y:S04]  /*59770*/  STL.64 [R1+0x3758], R12 ;  /* 0x0037580c01007387 */ /* 0x0101e80000100a00 */
[----:B0-----:R-:W4:Y:S01]  /*59780*/  LDL.LU.64 R12, [R1+0xf0] ;  /* 0x0000f000010c7983 */ /* 0x001f220000300a00 */
[----:B------:R-:W3:Y:S02]  /*59790*/  LDL.LU R24, [R1+0x570] ;  /* 0x0005700001187983 */ /* 0x000ee40000300800 */
[----:B------:R-:W3:Y:S02]  /*597a0*/  LDL.LU R25, [R1+0x574] ;  /* 0x0005740001197983 */ /* 0x000ee40000300800 */
[----:B------:R-:W3:Y:S01]  /*597b0*/  LDL.LU R26, [R1+0x578] ;  /* 0x00057800011a7983 */ /* 0x000ee20000300800 */
[----:B------:R-:W3:Y:S01]  /*597c0*/  LDL.LU R27, [R1+0x57c] ;  /* 0x00057c00011b7983 */ /* 0x000ee20000300800 */
[----:B--2---:R-:W-:Y:S01]  /*597d0*/  HMMA.16816.F32.BF16 R4, R20, R16, R4 ;  /* 0x000000101404723c */ /* 0x004fe20000041804 */
[----:B------:R-:W-:-:S02]  /*597e0*/  IMAD.MOV.U32 R29, RZ, RZ, R16 ;  /* 0x000000ffff1d7224 */ /* 0x000fc400078e0010 */
[----:B------:R-:W-:Y:S01]  /*597f0*/  IMAD.MOV.U32 R3, RZ, RZ, R17 ;  /* 0x000000ffff037224 */ /* 0x000fe200078e0011 */
[----:B---3--:R-:W-:Y:S01]  /*59800*/  STL.64 [R1+0x3750], R26 ;  /* 0x0037501a01007387 */ /* 0x008fe20000100a00 */
[----:B------:R0:W-:Y:S03]  /*59810*/  STL.64 [R1+0x3748], R24 ;  /* 0x0037481801007387 */ /* 0x0001e60000100a00 */
[----:B0-----:R-:W2:Y:S01]  /*59820*/  LDL.LU R24, [R1+0x5a0] ;  /* 0x0005a00001187983 */ /* 0x001ea20000300800 */
[----:B------:R-:W2:Y:S02]  /*59830*/  LDL.LU R25, [R1+0x5a4] ;  /* 0x0005a40001197983 */ /* 0x000ea40000300800 */
[----:B------:R-:W2:Y:S02]  /*59840*/  LDL.LU R26, [R1+0x5a8] ;  /* 0x0005a800011a7983 */ /* 0x000ea40000300800 */
[----:B------:R-:W2:Y:S10]  /*59850*/  LDL.LU R27, [R1+0x5ac] ;  /* 0x0005ac00011b7983 */ /* 0x000eb40000300800 */
        /* <DEDUP_REMOVED lines=8> */
[----:B------:R-:W-:Y:S01]  /*598e0*/  STL.64 [R1+0x170], R16 ;  /* 0x0001701001007387 */ /* 0x000fe20000100a00 */
[----:B------:R0:W-:Y:S03]  /*598f0*/  STL.64 [R1+0x178], R18 ;  /* 0x0001781201007387 */ /* 0x0001e60000100a00 */
[----:B0-----:R-:W3:Y:S01]  /*59900*/  LDL.LU.64 R18, [R1+0x3798] ;  /* 0x0037980001127983 */ /* 0x001ee20000300a00 */
[----:B------:R-:W-:Y:S02]  /*59910*/  IMAD.MOV.U32 R16, RZ, RZ, R4 ;  /* 0x000000ffff107224 */ /* 0x000fe400078e0004 */
[----:B------:R-:W-:Y:S02]  /*59920*/  IMAD.MOV.U32 R17, RZ, RZ, R5 ;  /* 0x000000ffff117224 */ /* 0x000fe400078e0005 */
[----:B------:R-:W2:Y:S01]  /*59930*/  LDL.LU.64 R6, [R1+0x3790] ;  /* 0x0037900001067983 */ /* 0x000ea20000300a00 */
[----:B------:R-:W2:Y:S04]  /*59940*/  LDL.LU.64 R4, [R1+0x3788] ;  /* 0x0037880001047983 */ /* 0x000ea80000300a00 */
[----:B---3--:R-:W-:Y:S01]  /*59950*/  STL.64 [R1+0x3710], R18 ;  /* 0x0037101201007387 */ /* 0x008fe20000100a00 */
[----:B------:R0:W-:Y:S03]  /*59960*/  STL.64 [R1+0x3708], R16 ;  /* 0x0037081001007387 */ /* 0x0001e60000100a00 */
        /* <DEDUP_REMOVED lines=12> */
[----:B------:R0:W-:Y:S01]  /*59a30*/  STL.64 [R1+0x160], R4 ;  /* 0x0001600401007387 */ /* 0x0001e20000100a00 */
[----:B------:R1:W-:Y:S03]  /*59a40*/  STL.64 [R1+0x168], R6 ;  /* 0x0001680601007387 */ /* 0x0003e60000100a00 */
[----:B0-----:R-:W3:Y:S01]  /*59a50*/  LDL.LU.64 R4, [R1+0x3780] ;  /* 0x0037800001047983 */ /* 0x001ee20000300a00 */
[----:B-1----:R-:W-:Y:S02]  /*59a60*/  IMAD.MOV.U32 R7, RZ, RZ, R8 ;  /* 0x000000ffff077224 */ /* 0x002fe400078e0008 */
[----:B------:R-:W-:Y:S02]  /*59a70*/  IMAD.MOV.U32 R6, RZ, RZ, R9 ;  /* 0x000000ffff067224 */ /* 0x000fe400078e0009 */
[----:B------:R-:W2:Y:S01]  /*59a80*/  LDL.LU.64 R10, [R1+0x3778] ;  /* 0x00377800010a7983 */ /* 0x000ea20000300a00 */
[----:B------:R-:W2:Y:S01]  /*59a90*/  LDL.LU.64 R8, [R1+0x3770] ;  /* 0x0037700001087983 */ /* 0x000ea20000300a00 */
[----:B----4-:R-:W-:Y:S01]  /*59aa0*/  IMAD.MOV.U32 R28, RZ, RZ, R13 ;  /* 0x000000ffff1c7224 */ /* 0x010fe200078e000d */
[C---:B--2---:R-:W-:Y:S11]  /*59ab0*/  HMMA.16816.F32.BF16 R8, R20.reuse, R12, R8 ;  /* 0x0000000c1408723c */ /* 0x044ff60000041808 */
[----:B------:R-:W-:Y:S11]  /*59ac0*/  @!UPT UIADD3 URZ, URZ, URZ, URZ ;  /* 0x0000003f3f3ff290 */ /* 0x000ff6000fffe03f */
[----:B------:R-:W-:Y:S01]  /*59ad0*/  @!UPT UIADD3 URZ, URZ, URZ, URZ ;  /* 0x0000003f3f3ff290 */ /* 0x000fe2000fffe03f */
[----:B------:R-:W-:Y:S01]  /*59ae0*/  STL.64 [R1+0xc0], R8 ;  /* 0x0000c00801007387 */ /* 0x000fe20000100a00 */
[----:B------:R0:W-:Y:S03]  /*59af0*/  STL.64 [R1+0xc8], R10 ;  /* 0x0000c80a01007387 */ /* 0x0001e60000100a00 */
[----:B0-----:R-:W2:Y:S01]  /*59b00*/  LDL.LU R11, [R1+0x3768] ;  /* 0x00376800010b7983 */ /* 0x001ea20000300800 */
[----:B------:R-:W4:Y:S02]  /*59b10*/  LDL.LU.64 R8, [R1+0x3760] ;  /* 0x0037600001087983 */ /* 0x000f240000300a00 */
[----:B------:R-:W-:Y:S02]  /*59b20*/  IMAD.MOV.U32 R10, RZ, RZ, R12 ;  /* 0x000000ffff0a7224 */ /* 0x000fe400078e000c */
[----:B------:R-:W2:Y:S02]  /*59b30*/  LDL.LU.64 R12, [R1+0x3758] ;  /* 0x00375800010c7983 */ /* 0x000ea40000300a00 */
[C---:B--2---:R-:W-:Y:S02]  /*59b40*/  HMMA.16816.F32.BF16 R24, R20.reuse, R12, R24 ;  /* 0x0000000c1418723c */ /* 0x044fe40000041818 */
[----:B------:R-:W-:Y:S01]  /*59b50*/  STL.64 [R1+0x36a8], R10 ;  /* 0x0036a80a01007387 */ /* 0x000fe20000100a00 */
[----:B----4-:R0:W-:Y:S03]  /*59b60*/  STL.64 [R1+0x36a0], R8 ;  /* 0x0036a00801007387 */ /* 0x0101e60000100a00 */
[----:B0-----:R-:W2:Y:S01]  /*59b70*/  LDL.LU R8, [R1] ;  /* 0x0000000001087983 */ /* 0x001ea20000300800 */
[----:B------:R-:W2:Y:S11]  /*59b80*/  LDL.LU R9, [R1+0x4] ;  /* 0x0000040001097983 */ /* 0x000eb60000300800 */
[----:B------:R-:W-:Y:S05]  /*59b90*/  @!UPT UIADD3 URZ, URZ, URZ, URZ ;  /* 0x0000003f3f3ff290 */ /* 0x000fea000fffe03f */
[----:B------:R-:W-:Y:S01]  /*59ba0*/  STL.64 [R1+0xb0], R24 ;  /* 0x0000b01801007387 */ /* 0x000fe20000100a00 */
[----:B------:R0:W-:Y:S03]  /*59bb0*/  STL.64 [R1+0xb8], R26 ;  /* 0x0000b81a01007387 */ /* 0x0001e60000100a00 */
[----:B0-----:R-:W3:Y:S01]  /*59bc0*/  LDL.LU.64 R26, [R1+0x3750] ;  /* 0x00375000011a7983 */ /* 0x001ee20000300a00 */
[----:B------:R-:W3:Y:S02]  /*59bd0*/  LDL.LU.64 R24, [R1+0x3748] ;  /* 0x0037480001187983 */ /* 0x000ee40000300a00 */
[----:B------:R-:W-:Y:S02]  /*59be0*/  IMAD.MOV.U32 R11, RZ, RZ, R12 ;  /* 0x000000ffff0b7224 */ /* 0x000fe400078e000c */
[----:B------:R-:W-:Y:S02]  /*59bf0*/  IMAD.MOV.U32 R10, RZ, RZ, R13 ;  /* 0x000000ffff0a7224 */ /* 0x000fe400078e000d */
[----:B------:R-:W4:Y:S01]  /*59c00*/  LDL.LU.64 R12, [R1+0x3740] ;  /* 0x00374000010c7983 */ /* 0x000f220000300a00 */
[----:B---3--:R-:W-:Y:S03]  /*59c10*/  HMMA.16816.F32.BF16 R20, R20, R4, R24 ;  /* 0x000000041414723c */ /* 0x008fe60000041818 */
[----:B------:R-:W4:Y:S01]  /*59c20*/  LDL.LU.64 R26, [R1+0x3738] ;  /* 0x00373800011a7983 */ /* 0x000f220000300a00 */
[----:B------:R-:W4:Y:S02]  /*59c30*/  LDL.LU.64 R24, [R1+0x3730] ;  /* 0x0037300001187983 */ /* 0x000f240000300a00 */
[----:B------:R-:W-:Y:S11]  /*59c40*/  STL.64 [R1+0x35e0], R4 ;  /* 0x0035e00401007387 */ /* 0x000ff60000100a00 */
[----:B------:R-:W-:Y:S06]  /*59c50*/  @!UPT UIADD3 URZ, URZ, URZ, URZ ;  /* 0x0000003f3f3ff290 */ /* 0x000fec000fffe03f */
[----:B------:R0:W-:Y:S01]  /*59c60*/  STL.64 [R1+0xa0], R20 ;  /* 0x0000a01401007387 */ /* 0x0001e20000100a00 */
[----:B------:R-:W-:Y:S02]  /*59c70*/  STL.64 [R1+0xa8], R22 ;  /* 0x0000a81601007387 */ /* 0x000fe40000100a00 */
[----:B0-----:R-:W-:Y:S02]  /*59c80*/  IMAD.MOV.U32 R20, RZ, RZ, R11 ;  /* 0x000000ffff147224 */ /* 0x001fe400078e000b */
[----:B------:R-:W-:-:S05]  /*59c90*/  IMAD.MOV.U32 R21, RZ, RZ, R10 ;  /* 0x000000ffff157224 */ /* 0x000fca00078e000a */
[----:B------:R0:W-:Y:S04]  /*59ca0*/  STL.64 [R1+0x35e8], R20 ;  /* 0x0035e81401007387 */ /* 0x0001e80000100a00 */
[----:B0-----:R-:W2:Y:S01]  /*59cb0*/  LDL.LU R20, [R1+0x510] ;  /* 0x0005100001147983 */ /* 0x001ea20000300800 */
[----:B------:R-:W2:Y:S02]  /*59cc0*/  LDL.LU R21, [R1+0x514] ;  /* 0x0005140001157983 */ /* 0x000ea40000300800 */
[----:B------:R-:W2:Y:S02]  /*59cd0*/  LDL.LU R22, [R1+0x518] ;  /* 0x0005180001167983 */ /* 0x000ea40000300800 */
[----:B------:R-:W2:Y:S01]  /*59ce0*/  LDL.LU R23, [R1+0x51c] ;  /* 0x00051c0001177983 */ /* 0x000ea20000300800 */
[C---:B----4-:R-:W-:Y:S01]  /*59cf0*/  HMMA.16816.F32.BF16 R12, R24.reuse, R12, R16 ;  /* 0x0000000c180c723c */ /* 0x050fe20000041810 */
[----:B------:R-:W3:Y:S01]  /*59d00*/  LDL.LU.64 R18, [R1+0x3728] ;  /* 0x0037280001127983 */ /* 0x000ee20000300a00 */
[----:B------:R-:W3:Y:S11]  /*59d10*/  LDL.LU.64 R16, [R1+0x3720] ;  /* 0x0037200001107983 */ /* 0x000ef60000300a00 */
[----:B------:R-:W-:Y:S10]  /*59d20*/  @!UPT UIADD3 URZ, URZ, URZ, URZ ;  /* 0x0000003f3f3ff290 */ /* 0x000ff4000fffe03f */
[----:B------:R0:W-:Y:S01]  /*59d30*/  STL.64 [R1+0x90], R12 ;  /* 0x0000900c01007387 */ /* 0x0001e20000100a00 */
[----:B------:R3:W-:Y:S03]  /*59d40*/  STL.64 [R1+0x98], R14 ;  /* 0x0000980e01007387 */ /* 0x0007e60000100a00 */
[----:B0-----:R-:W3:Y:S01]  /*59d50*/  LDL.LU.64 R12, [R1+0x3718] ;  /* 0x00371800010c7983 */ /* 0x001ee20000300a00 */
[----:B--2---:R-:W-:Y:S07]  /*59d60*/  HMMA.16816.F32.BF16 R8, R24, R8, R20 ;  /* 0x000000081808723c */ /* 0x004fee0000041814 */
[----:B------:R-:W-:-:S02]  /*59d70*/  IMAD.MOV.U32 R20, RZ, RZ, R7 ;  /* 0x000000ffff147224 */ /* 0x000fc400078e0007 */
[----:B------:R-:W-:Y:S01]  /*59d80*/  IMAD.MOV.U32 R21, RZ, RZ, R6 ;  /* 0x000000ffff157224 */ /* 0x000fe200078e0006 */
[----:B---3--:R-:W-:Y:S01]  /*59d90*/  HMMA.16816.F32.BF16 R12, R24, R12, R16 ;  /* 0x0000000c180c723c */ /* 0x008fe20000041810 */
[----:B------:R-:W2:Y:S01]  /*59da0*/  LDL.LU.64 R18, [R1+0x3710] ;  /* 0x0037100001127983 */ /* 0x000ea20000300a00 */
[----:B------:R-:W3:Y:S11]  /*59db0*/  LDL.LU.64 R16, [R1+0x3708] ;  /* 0x0037080001107983 */ /* 0x000ef60000300a00 */
[----:B------:R-:W-:Y:S10]  /*59dc0*/  @!UPT UIADD3 URZ, URZ, URZ, URZ ;  /* 0x0000003f3f3ff290 */ /* 0x000ff4000fffe03f */
[----:B------:R-:W-:Y:S01]  /*59dd0*/  STL.64 [R1+0x80], R12 ;  /* 0x0000800c01007387 */ /* 0x000fe20000100a00 */
[----:B------:R0:W-:Y:S03]  /*59de0*/  STL.64 [R1+0x88], R14 ;  /* 0x0000880e01007387 */ /* 0x0001e60000100a00 */
[----:B0-----:R-:W4:Y:S01]  /*59df0*/  LDL.LU.64 R14, [R1+0x3700] ;  /* 0x00370000010e7983 */ /* 0x001f220000300a00 */
[----:B------:R-:W2:Y:S02]  /*59e00*/  LDL.LU.64 R12, [R1+0x36f8] ;  /* 0x0036f800010c7983 */ /* 0x000ea40000300a00 */
[----:B------:R-:W-:Y:S02]  /*59e10*/  STL.64 [R1+0x70], R8 ;  /* 0x0000700801007387 */ /* 0x000fe40000100a00 */
[----:B------:R-:W-:Y:S01]  /*59e20*/  STL.64 [R1+0x78], R10 ;  /* 0x0000780a01007387 */ /* 0x000fe20000100a00 */
[----:B------:R3:W-:Y:S01]  /*59e30*/  STL.64 [R1+0x3600], R20 ;  /* 0x0036001401007387 */ /* 0x0007e20000100a00 */
[----:B------:R-:W2:Y:S02]  /*59e40*/  LDL.LU R4, [R1+0x450] ;  /* 0x0004500001047983 */ /* 0x000ea40000300800 */
[----:B------:R-:W2:Y:S02]  /*59e50*/  LDL.LU R5, [R1+0x454] ;  /* 0x0004540001057983 */ /* 0x000ea40000300800 */
[----:B------:R-:W2:Y:S01]  /*59e60*/  LDL.LU R6, [R1+0x458] ;  /* 0x0004580001067983 */ /* 0x000ea20000300800 */
[----:B------:R-:W2:Y:S01]  /*59e70*/  LDL.LU R7, [R1+0x45c] ;  /* 0x00045c0001077983 */ /* 0x000ea20000300800 */
[----:B---3--:R-:W-:-:S02]  /*59e80*/  IMAD.MOV.U32 R20, RZ, RZ, R16 ;  /* 0x000000ffff147224 */ /* 0x008fc400078e0010 */
[----:B------:R-:W-:Y:S01]  /*59e90*/  IMAD.MOV.U32 R21, RZ, RZ, R17 ;  /* 0x000000ffff157224 */ /* 0x000fe200078e0011 */
[----:B------:R-:W3:Y:S01]  /*59ea0*/  LDL.LU R16, [R1+0x36f4] ;  /* 0x0036f40001107983 */ /* 0x000ee20000300800 */
[----:B------:R-:W3:Y:S03]  /*59eb0*/  LDL.LU R17, [R1+0x36f0] ;  /* 0x0036f00001117983 */ /* 0x000ee60000300800 */
[----:B------:R-:W-:Y:S04]  /*59ec0*/  STL.64 [R1+0x3618], R20 ;  /* 0x0036181401007387 */ /* 0x000fe80000100a00 */
[----:B--2---:R-:W-:Y:S01]  /*59ed0*/  STL.64 [R1+0x35f8], R6 ;  /* 0x0035f80601007387 */ /* 0x004fe20000100a00 */
[----:B------:R0:W-:Y:S03]  /*59ee0*/  STL.64 [R1+0x35f0], R4 ;  /* 0x0035f00401007387 */ /* 0x0001e60000100a00 */
[----:B0-----:R-:W2:Y:S01]  /*59ef0*/  LDL.LU R4, [R1+0x460] ;  /* 0x0004600001047983 */ /* 0x001ea20000300800 */
[----:B------:R-:W2:Y:S02]  /*59f00*/  LDL.LU R5, [R1+0x464] ;  /* 0x0004640001057983 */ /* 0x000ea40000300800 */
[----:B------:R-:W2:Y:S02]  /*59f10*/  LDL.LU R6, [R1+0x468] ;  /* 0x0004680001067983 */ /* 0x000ea40000300800 */
[----:B------:R-:W2:Y:S02]  /*59f20*/  LDL.LU R7, [R1+0x46c] ;  /* 0x00046c0001077983 */ /* 0x000ea40000300800 */
[----:B------:R-:W-:-:S02]  /*59f30*/  IMAD.MOV.U32 R20, RZ, RZ, R29 ;  /* 0x000000ffff147224 */ /* 0x000fc400078e001d */
        /* <DEDUP_REMOVED lines=14> */
[----:B------:R0:W-:Y:S02]  /*5a020*/  STL.64 [R1+0x3648], R20 ;  /* 0x0036481401007387 */ /* 0x0001e40000100a00 */
[----:B0-----:R-:W-:Y:S02]  /*5a030*/  IMAD.MOV.U32 R20, RZ, RZ, R18 ;  /* 0x000000ffff147224 */ /* 0x001fe400078e0012 */
        /* <DEDUP_REMOVED lines=10> */
[----:B----4-:R-:W-:-:S02]  /*5a0e0*/  IMAD.MOV.U32 R20, RZ, RZ, R15 ;  /* 0x000000ffff147224 */ /* 0x010fc400078e000f */
[----:B------:R-:W-:-:S05]  /*5a0f0*/  IMAD.MOV.U32 R21, RZ, RZ, R14 ;  /* 0x000000ffff157224 */ /* 0x000fca00078e000e */
[----:B------:R0:W-:Y:S02]  /*5a100*/  STL.64 [R1+0x3680], R20 ;  /* 0x0036801401007387 */ /* 0x0001e40000100a00 */
[----:B0-----:R-:W-:Y:S02]  /*5a110*/  IMAD.MOV.U32 R20, RZ, RZ, R13 ;  /* 0x000000ffff147224 */ /* 0x001fe400078e000d */
[----:B------:R-:W-:Y:S02]  /*5a120*/  IMAD.MOV.U32 R21, RZ, RZ, R12 ;  /* 0x000000ffff157224 */ /* 0x000fe400078e000c */
[----:B------:R-:W4:Y:S01]  /*5a130*/  LDL.LU R12, [R1+0x500] ;  /* 0x00050000010c7983 */ /* 0x000f220000300800 */
[----:B------:R-:W4:Y:S02]  /*5a140*/  LDL.LU R13, [R1+0x504] ;  /* 0x00050400010d7983 */ /* 0x000f240000300800 */
[----:B------:R-:W4:Y:S02]  /*5a150*/  LDL.LU R14, [R1+0x508] ;  /* 0x00050800010e7983 */ /* 0x000f240000300800 */
[----:B------:R-:W4:Y:S01]  /*5a160*/  LDL.LU R15, [R1+0x50c] ;  /* 0x00050c00010f7983 */ /* 0x000f220000300800 */
[----:B------:R0:W-:Y:S04]  /*5a170*/  STL.64 [R1+0x3698], R20 ;  /* 0x0036981401007387 */ /* 0x0001e80000100a00 */
        /* <DEDUP_REMOVED lines=8> */
[----:B--2---:R-:W-:Y:S01]  /*5a200*/  STL.64 [R1+0x3640], R6 ;  /* 0x0036400601007387 */ /* 0x004fe20000100a00 */
[----:B------:R0:W-:Y:S03]  /*5a210*/  STL.64 [R1+0x3638], R4 ;  /* 0x0036380401007387 */ /* 0x0001e60000100a00 */
[----:B0-----:R-:W2:Y:S01]  /*5a220*/  LDL.LU R4, [R1+0x4a0] ;  /* 0x0004a00001047983 */ /* 0x001ea20000300800 */
[----:B------:R-:W2:Y:S02]  /*5a230*/  LDL.LU R5, [R1+0x4a4] ;  /* 0x0004a40001057983 */ /* 0x000ea40000300800 */
[----:B---3--:R-:W-:-:S02]  /*5a240*/  IMAD.MOV.U32 R6, RZ, RZ, R19 ;  /* 0x000000ffff067224 */ /* 0x008fc400078e0013 */
[----:B------:R-:W-:Y:S01]  /*5a250*/  IMAD.MOV.U32 R7, RZ, RZ, R18 ;  /* 0x000000ffff077224 */ /* 0x000fe200078e0012 */
[----:B------:R-:W3:Y:S01]  /*5a260*/  LDL.LU R19, [R1+0x36d4] ;  /* 0x0036d40001137983 */ /* 0x000ee20000300800 */
[----:B------:R-:W3:Y:S03]  /*5a270*/  LDL.LU R18, [R1+0x36d0] ;  /* 0x0036d00001127983 */ /* 0x000ee60000300800 */
[----:B------:R-:W-:Y:S04]  /*5a280*/  STL.64 [R1+0x3658], R6 ;  /* 0x0036580601007387 */ /* 0x000fe80000100a00 */
[----:B--2---:R0:W-:Y:S04]  /*5a290*/  STL.64 [R1+0x3650], R4 ;  /* 0x0036500401007387 */ /* 0x0041e80000100a00 */
[----:B0-----:R-:W2:Y:S01]  /*5a2a0*/  LDL.LU R4, [R1+0x4c0] ;  /* 0x0004c00001047983 */ /* 0x001ea20000300800 */
[----:B------:R-:W2:Y:S02]  /*5a2b0*/  LDL.LU R5, [R1+0x4c4] ;  /* 0x0004c40001057983 */ /* 0x000ea40000300800 */
[----:B------:R-:W2:Y:S02]  /*5a2c0*/  LDL.LU R6, [R1+0x4c8] ;  /* 0x0004c80001067983 */ /* 0x000ea40000300800 */
[----:B------:R-:W2:Y:S01]  /*5a2d0*/  LDL.LU R7, [R1+0x4cc] ;  /* 0x0004cc0001077983 */ /* 0x000ea20000300800 */
[----:B----4-:R-:W-:Y:S01]  /*5a2e0*/  HMMA.16816.F32.BF16 R12, R24, R16, R12 ;  /* 0x00000010180c723c */ /* 0x010fe2000004180c */
        /* <DEDUP_REMOVED lines=14> */
[----:B------:R-:W-:Y:S01]  /*5a3d0*/  STL.64 [R1+0x60], R12 ;  /* 0x0000600c01007387 */ /* 0x000fe20000100a00 */
[----:B------:R0:W-:Y:S03]  /*5a3e0*/  STL.64 [R1+0x68], R14 ;  /* 0x0000680e01007387 */ /* 0x0001e60000100a00 */
[----:B0-----:R-:W4:Y:S01]  /*5a3f0*/  LDL.LU.64 R14, [R1+0x36c0] ;  /* 0x0036c000010e7983 */ /* 0x001f220000300a00 */
[----:B------:R-:W2:Y:S02]  /*5a400*/  LDL.LU.64 R12, [R1+0x36b8] ;  /* 0x0036b800010c7983 */ /* 0x000ea40000300a00 */
[----:B---3--:R-:W-:Y:S01]  /*5a410*/  STL.64 [R1+0x35a0], R18 ;  /* 0x0035a01201007387 */ /* 0x008fe20000100a00 */
[----:B--2---:R-:W-:Y:S01]  /*5a420*/  HMMA.16816.F32.BF16 R8, R24, R12, R8 ;  /* 0x0000000c1808723c */ /* 0x004fe20000041808 */
[----:B----4-:R-:W-:-:S02]  /*5a430*/  IMAD.MOV.U32 R16, RZ, RZ, R14 ;  /* 0x000000ffff107224 */ /* 0x010fc400078e000e */
[----:B------:R-:W-:Y:S01]  /*5a440*/  IMAD.MOV.U32 R17, RZ, RZ, R15 ;  /* 0x000000ffff117224 */ /* 0x000fe200078e000f */
[----:B------:R-:W2:Y:S01]  /*5a450*/  LDL.LU R14, [R1+0x36b4] ;  /* 0x0036b400010e7983 */ /* 0x000ea20000300800 */
[----:B------:R-:W2:Y:S11]  /*5a460*/  LDL.LU R15, [R1+0x36b0] ;  /* 0x0036b000010f7983 */ /* 0x000eb60000300800 */
[----:B------:R-:W-:Y:S07]  /*5a470*/  @!UPT UIADD3 URZ, URZ, URZ, URZ ;  /* 0x0000003f3f3ff290 */ /* 0x000fee000fffe03f */
[----:B------:R-:W-:Y:S01]  /*5a480*/  STL.64 [R1+0x50], R8 ;  /* 0x0000500801007387 */ /* 0x000fe20000100a00 */
[----:B------:R0:W-:Y:S03]  /*5a490*/  STL.64 [R1+0x58], R10 ;  /* 0x0000580a01007387 */ /* 0x0001e60000100a00 */
[----:B0-----:R-:W3:Y:S01]  /*5a4a0*/  LDL.LU.64 R10, [R1+0x36a8] ;  /* 0x0036a800010a7983 */ /* 0x001ee20000300a00 */
[----:B------:R-:W4:Y:S02]  /*5a4b0*/  LDL.LU.64 R8, [R1+0x36a0] ;  /* 0x0036a00001087983 */ /* 0x000f240000300a00 */
[----:B----4-:R-:W-:Y:S11]  /*5a4c0*/  HMMA.16816.F32.BF16 R20, R24, R8, R20 ;  /* 0x000000081814723c */ /* 0x010ff60000041814 */
[----:B------:R-:W-:Y:S11]  /*5a4d0*/  @!UPT UIADD3 URZ, URZ, URZ, URZ ;  /* 0x0000003f3f3ff290 */ /* 0x000ff6000fffe03f */
[----:B------:R-:W-:Y:S01]  /*5a4e0*/  @!UPT UIADD3 URZ, URZ, URZ, URZ ;  /* 0x0000003f3f3ff290 */ /* 0x000fe2000fffe03f */
[----:B------:R0:W-:Y:S01]  /*5a4f0*/  STL.64 [R1+0x40], R20 ;  /* 0x0000401401007387 */ /* 0x0001e20000100a00 */
[----:B------:R1:W-:Y:S03]  /*5a500*/  STL [R1+0x48], R22 ;  /* 0x0000481601007387 */ /* 0x0003e60000100800 */
[----:B0-----:R-:W1:Y:S01]  /*5a510*/  LDL.LU.64 R20, [R1+0x3698] ;  /* 0x0036980001147983 */ /* 0x001e620000300a00 */
[----:B------:R-:W-:Y:S02]  /*5a520*/  IMAD.MOV.U32 R19, RZ, RZ, R0 ;  /* 0x000000ffff137224 */ /* 0x000fe400078e0000 */
[----:B------:R-:W-:-:S05]  /*5a530*/  IMAD.MOV.U32 R0, RZ, RZ, R23 ;  /* 0x000000ffff007224 */ /* 0x000fca00078e0017 */
[----:B------:R-:W-:Y:S01]  /*5a540*/  STL [R1+0x3490], R0 ;  /* 0x0034900001007387 */ /* 0x000fe20000100800 */
[----:B------:R-:W4:Y:S01]  /*5a550*/  LDL R9, [R1+0x1bc8] ;  /* 0x001bc80001097983 */ /* 0x000f220000100800 */
[----:B-1----:R-:W-:Y:S02]  /*5a560*/  HMMA.16816.F32.BF16 R20, R24, R20, R4 ;  /* 0x000000141814723c */ /* 0x002fe40000041804 */
[----:B------:R-:W4:Y:S01]  /*5a570*/  LDL.LU.64 R6, [R1+0x3690] ;  /* 0x0036900001067983 */ /* 0x000f220000300a00 */
[----:B------:R-:W4:Y:S11]  /*5a580*/  LDL.LU.64 R4, [R1+0x3688] ;  /* 0x0036880001047983 */ /* 0x000f360000300a00 */
[----:B------:R-:W-:Y:S09]  /*5a590*/  @!UPT UIADD3 URZ, URZ, URZ, URZ ;  /* 0x0000003f3f3ff290 */ /* 0x000ff2000fffe03f */
[----:B------:R0:W-:Y:S01]  /*5a5a0*/  STL [R1+0x490], R20 ;  /* 0x0004901401007387 */ /* 0x0001e20000100800 */
[----:B------:R-:W-:-:S03]  /*5a5b0*/  IMAD.MOV.U32 R13, RZ, RZ, R21 ;  /* 0x000000ffff0d7224 */ /* 0x000fc600078e0015 */
[----:B0-----:R-:W4:Y:S01]  /*5a5c0*/  LDL.LU.64 R20, [R1+0x3680] ;  /* 0x0036800001147983 */ /* 0x001f220000300a00 */
[----:B------:R-:W-:Y:S02]  /*5a5d0*/  IMAD.MOV.U32 R18, RZ, RZ, R2 ;  /* 0x000000ffff127224 */ /* 0x000fe400078e0002 */
[----:B------:R-:W-:Y:S02]  /*5a5e0*/  IMAD.MOV.U32 R12, RZ, RZ, R22 ;  /* 0x000000ffff0c7224 */ /* 0x000fe400078e0016 */
[----:B------:R-:W-:Y:S01]  /*5a5f0*/  IMAD.MOV.U32 R2, RZ, RZ, R23 ;  /* 0x000000ffff027224 */ /* 0x000fe200078e0017 */
[----:B--2---:R-:W-:Y:S02]  /*5a600*/  STL.64 [R1+0x3588], R14 ;  /* 0x0035880e01007387 */ /* 0x004fe40000100a00 */
[----:B------:R3:W-:Y:S02]  /*5a610*/  STL.64 [R1+0x3580], R12 ;  /* 0x0035800c01007387 */ /* 0x0007e40000100a00 */
[----:B---3--:R-:W-:-:S02]  /*5a620*/  IMAD.MOV.U32 R12, RZ, RZ, R10 ;  /* 0x000000ffff0c7224 */ /* 0x008fc400078e000a */
[----:B------:R-:W-:Y:S01]  /*5a630*/  IMAD.MOV.U32 R13, RZ, RZ, R28 ;  /* 0x000000ffff0d7224 */ /* 0x000fe200078e001c */
[----:B------:R-:W2:Y:S01]  /*5a640*/  LDL.LU R10, [R1+0x367c] ;  /* 0x00367c00010a7983 */ /* 0x000ea20000300800 */
[----:B------:R-:W3:Y:S02]  /*5a650*/  LDL.LU R28, [R1+0x3678] ;  /* 0x00367800011c7983 */ /* 0x000ee40000300800 */
[----:B------:R-:W-:Y:S01]  /*5a660*/  STL [R1+0x3494], R2 ;  /* 0x0034940201007387 */ /* 0x000fe20000100800 */
[----:B----4-:R-:W-:Y:S01]  /*5a670*/  HMMA.16816.F32.BF16 R20, R24, R20, R4 ;  /* 0x000000141814723c */ /* 0x010fe20000041804 */
[----:B------:R-:W4:Y:S01]  /*5a680*/  LDL.LU.64 R6, [R1+0x3670] ;  /* 0x0036700001067983 */ /* 0x000f220000300a00 */
[----:B------:R-:W4:Y:S11]  /*5a690*/  LDL.LU.64 R4, [R1+0x3668] ;  /* 0x0036680001047983 */ /* 0x000f360000300a00 */
[----:B------:R-:W-:Y:S10]  /*5a6a0*/  @!UPT UIADD3 URZ, URZ, URZ, URZ ;  /* 0x0000003f3f3ff290 */ /* 0x000ff4000fffe03f */
[----:B------:R0:W-:Y:S01]  /*5a6b0*/  STL.64 [R1+0x4d0], R20 ;  /* 0x0004d01401007387 */ /* 0x0001e20000100a00 */
[----:B------:R4:W-:Y:S03]  /*5a6c0*/  STL [R1+0x4d8], R22 ;  /* 0x0004d81601007387 */ /* 0x0009e60000100800 */
[----:B0-----:R-:W4:Y:S01]  /*5a6d0*/  LDL.LU.64 R20, [R1+0x3660] ;  /* 0x0036600001147983 */ /* 0x001f220000300a00 */
[----:B------:R-:W-:-:S05]  /*5a6e0*/  IMAD.MOV.U32 R8, RZ, RZ, R23 ;  /* 0x000000ffff087224 */ /* 0x000fca00078e0017 */
[----:B------:R-:W-:Y:S01]  /*5a6f0*/  STL [R1+0x3180], R8 ;  /* 0x0031800801007387 */ /* 0x000fe20000100800 */
[C---:B----4-:R-:W-:Y:S03]  /*5a700*/  HMMA.16816.F32.BF16 R20, R24.reuse, R20, R4 ;  /* 0x000000141814723c */ /* 0x050fe60000041804 */
[----:B------:R-:W4:Y:S01]  /*5a710*/  LDL.LU.64 R6, [R1+0x3658] ;  /* 0x0036580001067983 */ /* 0x000f220000300a00 */
[----:B------:R-:W4:Y:S11]  /*5a720*/  LDL.LU.64 R4, [R1+0x3650] ;  /* 0x0036500001047983 */ /* 0x000f360000300a00 */
[----:B------:R-:W-:Y:S08]  /*5a730*/  @!UPT UIADD3 URZ, URZ, URZ, URZ ;  /* 0x0000003f3f3ff290 */ /* 0x000ff0000fffe03f */
[----:B------:R0:W-:Y:S01]  /*5a740*/  STL.64 [R1+0x4c0], R20 ;  /* 0x0004c01401007387 */ /* 0x0001e20000100a00 */
[----:B------:R4:W-:Y:S03]  /*5a750*/  STL.64 [R1+0x4c8], R22 ;  /* 0x0004c81601007387 */ /* 0x0009e60000100a00 */
[----:B0-----:R-:W4:Y:S02]  /*5a760*/  LDL.LU.64 R20, [R1+0x3648] ;  /* 0x0036480001147983 */ /* 0x001f240000300a00 */
[----:B----4-:R-:W-:Y:S02]  /*5a770*/  HMMA.16816.F32.BF16 R20, R24, R20, R4 ;  /* 0x000000141814723c */ /* 0x010fe40000041804 */
[----:B------:R-:W4:Y:S01]  /*5a780*/  LDL.LU.64 R6, [R1+0x3640] ;  /* 0x0036400001067983 */ /* 0x000f220000300a00 */
[----:B------:R-:W4:Y:S11]  /*5a790*/  LDL.LU.64 R4, [R1+0x3638] ;  /* 0x0036380001047983 */ /* 0x000f360000300a00 */
[----:B------:R-:W-:Y:S09]  /*5a7a0*/  @!UPT UIADD3 URZ, URZ, URZ, URZ ;  /* 0x0000003f3f3ff290 */ /* 0x000ff2000fffe03f */
        /* <DEDUP_REMOVED lines=24> */
[----:B------:R-:W-:Y:S03]  /*5a930*/  STL.64 [R1+0x468], R22 ;  /* 0x0004681601007387 */ /* 0x000fe60000100a00 */
[----:B0-----:R-:W2:Y:S01]  /*5a940*/  LDL.LU.64 R20, [R1+0x35e8] ;  /* 0x0035e80001147983 */ /* 0x001ea20000300a00 */
[C---:B----4-:R-:W-:Y:S03]  /*5a950*/  HMMA.16816.F32.BF16 R12, R24.reuse, R12, R4 ;  /* 0x0000000c180c723c */ /* 0x050fe60000041804 */
[----:B------:R-:W4:Y:S05]  /*5a960*/  LDL.LU.64 R4, [R1+0x35e0] ;  /* 0x0035e00001047983 */ /* 0x000f2a0000300a00 */
[C---:B--2---:R-:W-:Y:S11]  /*5a970*/  HMMA.16816.F32.BF16 R16, R24.reuse, R20, R16 ;  /* 0x000000141810723c */ /* 0x044ff60000041810 */
[----:B------:R-:W-:Y:S04]  /*5a980*/  @!UPT UIADD3 URZ, URZ, URZ, URZ ;  /* 0x0000003f3f3ff290 */ /* 0x000fe8000fffe03f */
[----:B------:R0:W-:Y:S01]  /*5a990*/  STL.64 [R1+0x450], R12 ;  /* 0x0004500c01007387 */ /* 0x0001e20000100a00 */
[----:B------:R1:W-:Y:S03]  /*5a9a0*/  STL.64 [R1+0x458], R14 ;  /* 0x0004580e01007387 */ /* 0x0003e60000100a00 */
[----:B------:R-:W2:Y:S04]  /*5a9b0*/  LDSM.16.MT88.4 R20, [R9+0x21800] ;  /* 0x021800000914783b */ /* 0x000ea80000004200 */
[----:B0-----:R-:W2:Y:S04]  /*5a9c0*/  LDL.LU R12, [R1+0x280] ;  /* 0x00028000010c7983 */ /* 0x001ea80000300800 */
[----:B------:R-:W-:Y:S01]  /*5a9d0*/  STL.64 [R1+0x440], R16 ;  /* 0x0004401001007387 */ /* 0x000fe20000100a00 */
[----:B------:R0:W-:Y:S02]  /*5a9e0*/  STL.64 [R1+0x448], R18 ;  /* 0x0004481201007387 */ /* 0x0001e40000100a00 */
[----:B------:R-:W2:Y:S02]  /*5a9f0*/  LDL.LU R13, [R1+0x284] ;  /* 0x00028400010d7983 */ /* 0x000ea40000300800 */
[----:B-1----:R-:W2:Y:S01]  /*5aa00*/  LDL.LU R14, [R1+0x288] ;  /* 0x00028800010e7983 */ /* 0x002ea20000300800 */
[----:B------:R-:W2:Y:S04]  /*5aa10*/  LDL.LU R15, [R1+0x28c] ;  /* 0x00028c00010f7983 */ /* 0x000ea80000300800 */
[----:B0-----:R-:W2:Y:S04]  /*5aa20*/  LDL.64 R18, [R1+0x18] ;  /* 0x0000180001127983 */ /* 0x001ea80000100a00 */
[----:B--2---:R0:W-:Y:S04]  /*5aa30*/  STL.64 [R1+0x35b0], R18 ;  /* 0x0035b01201007387 */ /* 0x0041e80000100a00 */
[----:B0-----:R-:W2:Y:S04]  /*5aa40*/  LDL.64 R18, [R1+0x28] ;  /* 0x0000280001127983 */ /* 0x001ea80000100a00 */
[----:B--2---:R0:W-:Y:S01]  /*5aa50*/  STL.64 [R1+0x35d8], R18 ;  /* 0x0035d81201007387 */ /* 0x0041e20000100a00 */
[----:B------:R-:W4:Y:S02]  /*5aa60*/  LDL.LU R16, [R1+0x2c0] ;  /* 0x0002c00001107983 */ /* 0x000f240000300800 */
[----:B------:R-:W4:Y:S01]  /*5aa70*/  LDL.LU R17, [R1+0x2c4] ;  /* 0x0002c40001117983 */ /* 0x000f220000300800 */
[----:B0-----:R-:W4:Y:S01]  /*5aa80*/  LDL.LU R18, [R1+0x2c8] ;  /* 0x0002c80001127983 */ /* 0x001f220000300800 */
[----:B------:R-:W4:Y:S02]  /*5aa90*/  LDL.LU R19, [R1+0x2cc] ;  /* 0x0002cc0001137983 */ /* 0x000f240000300800 */
[----:B------:R0:W-:Y:S02]  /*5aaa0*/  STL.64 [R1+0x3598], R14 ;  /* 0x0035980e01007387 */ /* 0x0001e40000100a00 */
[----:B------:R1:W-:Y:S01]  /*5aab0*/  STL.64 [R1+0x3590], R12 ;  /* 0x0035900c01007387 */ /* 0x0003e20000100a00 */
[----:B0-----:R-:W2:Y:S04]  /*5aac0*/  LDL.64 R14, [R1+0x8] ;  /* 0x00000800010e7983 */ /* 0x001ea80000100a00 */
[----:B--2---:R0:W-:Y:S01]  /*5aad0*/  STL.64 [R1+0x35a8], R14 ;  /* 0x0035a80e01007387 */ /* 0x0041e20000100a00 */
[----:B-1----:R-:W2:Y:S02]  /*5aae0*/  LDL.LU R12, [R1+0x2a0] ;  /* 0x0002a000010c7983 */ /* 0x002ea40000300800 */
[----:B------:R-:W2:Y:S01]  /*5aaf0*/  LDL.LU R13, [R1+0x2a4] ;  /* 0x0002a400010d7983 */ /* 0x000ea20000300800 */
[----:B0-----:R-:W2:Y:S01]  /*5ab00*/  LDL.LU R14, [R1+0x2a8] ;  /* 0x0002a800010e7983 */ /* 0x001ea20000300800 */
[----:B------:R-:W2:Y:S01]  /*5ab10*/  LDL.LU R15, [R1+0x2ac] ;  /* 0x0002ac00010f7983 */ /* 0x000ea20000300800 */
[----:B----4-:R-:W-:Y:S02]  /*5ab20*/  HMMA.16816.F32.BF16 R24, R24, R4, R16 ;  /* 0x000000041818723c */ /* 0x010fe40000041810 */
[----:B--2---:R-:W-:Y:S01]  /*5ab30*/  STL.64 [R1+0x35c0], R14 ;  /* 0x0035c00e01007387 */ /* 0x004fe20000100a00 */
[----:B------:R0:W-:Y:S03]  /*5ab40*/  STL.64 [R1+0x35b8], R12 ;  /* 0x0035b80c01007387 */ /* 0x0001e60000100a00 */
[----:B0-----:R-:W2:Y:S01]  /*5ab50*/  LDL.LU R12, [R1+0x2b0] ;  /* 0x0002b000010c7983 */ /* 0x001ea20000300800 */
[----:B------:R-:W2:Y:S02]  /*5ab60*/  LDL.LU R13, [R1+0x2b4] ;  /* 0x0002b400010d7983 */ /* 0x000ea40000300800 */
[----:B------:R-:W2:Y:S02]  /*5ab70*/  LDL.LU R14, [R1+0x2b8] ;  /* 0x0002b800010e7983 */ /* 0x000ea40000300800 */
[----:B------:R-:W2:Y:S01]  /*5ab80*/  LDL.LU R15, [R1+0x2bc] ;  /* 0x0002bc00010f7983 */ /* 0x000ea20000300800 */
[----:B------:R0:W-:Y:S01]  /*5ab90*/  STL [R1+0x34a4], R20 ;  /* 0x0034a41401007387 */ /* 0x0001e20000100800 */
[----:B------:R1:W-:Y:S02]  /*5aba0*/  STL [R1+0x34a0], R21 ;  /* 0x0034a01501007387 */ /* 0x0003e40000100800 */
[----:B------:R4:W-:Y:S02]  /*5abb0*/  STL [R1+0x349c], R22 ;  /* 0x00349c1601007387 */ /* 0x0009e40000100800 */
[----:B------:R3:W-:Y:S01]  /*5abc0*/  STL [R1+0x3498], R23 ;  /* 0x0034981701007387 */ /* 0x0007e20000100800 */
[----:B0-----:R-:W2:Y:S01]  /*5abd0*/  LDL.LU R20, [R1+0x290] ;  /* 0x0002900001147983 */ /* 0x001ea20000300800 */
[----:B-1----:R-:W2:Y:S02]  /*5abe0*/  LDL.LU R21, [R1+0x294] ;  /* 0x0002940001157983 */ /* 0x002ea40000300800 */
[----:B----4-:R-:W4:Y:S02]  /*5abf0*/  LDL.LU R22, [R1+0x298] ;  /* 0x0002980001167983 */ /* 0x010f240000300800 */
[----:B---3--:R-:W4:Y:S01]  /*5ac00*/  LDL.LU R23, [R1+0x29c] ;  /* 0x00029c0001177983 */ /* 0x008f220000300800 */
[----:B------:R-:W-:Y:S01]  /*5ac10*/  STL [R1+0x3184], R9 ;  /* 0x0031840901007387 */ /* 0x000fe20000100800 */
[----:B------:R-:W2:Y:S02]  /*5ac20*/  LDL.LU.64 R18, [R1+0x35d8] ;  /* 0x0035d80001127983 */ /* 0x000ea40000300a00 */
[----:B------:R-:W2:Y:S02]  /*5ac30*/  LDL.LU.64 R6, [R1+0x35d0] ;  /* 0x0035d00001067983 */ /* 0x000ea40000300a00 */
[----:B------:R-:W2:Y:S01]  /*5ac40*/  LDL.LU.64 R4, [R1+0x35c8] ;  /* 0x0035c80001047983 */ /* 0x000ea20000300a00 */
[----:B------:R-:W-:Y:S01]  /*5ac50*/  STL.64 [R1+0x2c0], R24 ;  /* 0x0002c01801007387 */ /* 0x000fe20000100a00 */
[----:B------:R0:W-:Y:S03]  /*5ac60*/  STL.64 [R1+0x2c8], R26 ;  /* 0x0002c81a01007387 */ /* 0x0001e60000100a00 */
[----:B0-----:R-:W3:Y:S04]  /*5ac70*/  LDL.64 R26, [R1+0x38] ;  /* 0x00003800011a7983 */ /* 0x001ee80000100a00 */
[----:B---3--:R0:W-:Y:S01]  /*5ac80*/  STL.64 [R1+0x3558], R26 ;  /* 0x0035581a01007387 */ /* 0x0081e20000100a00 */
[----:B------:R-:W3:Y:S02]  /*5ac90*/  LDL.LU R24, [R1+0x260] ;  /* 0x0002600001187983 */ /* 0x000ee40000300800 */
[----:B------:R-:W3:Y:S01]  /*5aca0*/  LDL.LU R25, [R1+0x264] ;  /* 0x0002640001197983 */ /* 0x000ee20000300800 */
[----:B0-----:R-:W3:Y:S01]  /*5acb0*/  LDL.LU R26, [R1+0x268] ;  /* 0x00026800011a7983 */ /* 0x001ee20000300800 */
        /* <DEDUP_REMOVED lines=10> */
[----:B------:R-:W-:Y:S01]  /*5ad60*/  STL.64 [R1+0x2b0], R12 ;  /* 0x0002b00c01007387 */ /* 0x000fe20000100a00 */
[----:B------:R0:W-:Y:S03]  /*5ad70*/  STL.64 [R1+0x2b8], R14 ;  /* 0x0002b80e01007387 */ /* 0x0001e60000100a00 */
[----:B0-----:R-:W3:Y:S01]  /*5ad80*/  LDL.LU.64 R14, [R1+0x35c0] ;  /* 0x0035c000010e7983 */ /* 0x001ee20000300a00 */
[----:B------:R-:W3:Y:S02]  /*5ad90*/  LDL.LU.64 R12, [R1+0x35b8] ;  /* 0x0035b800010c7983 */ /* 0x000ee40000300a00 */
[----:B------:R-:W3:Y:S02]  /*5ada0*/  LDL.LU.64 R18, [R1+0x35b0] ;  /* 0x0035b00001127983 */ /* 0x000ee40000300a00 */
[----:B------:R-:W-:Y:S01]  /*5adb0*/  STL [R1+0x34ac], R8 ;  /* 0x0034ac0801007387 */ /* 0x000fe20000100800 */
[----:B------:R-:W-:Y:S01]  /*5adc0*/  STL [R1+0x34a8], R9 ;  /* 0x0034a80901007387 */ /* 0x000fe20000100800 */
[C---:B---3--:R-:W-:Y:S11]  /*5add0*/  HMMA.16816.F32.BF16 R12, R4.reuse, R18, R12 ;  /* 0x00000012040c723c */ /* 0x048ff6000004180c */
[----:B------:R-:W-:Y:S11]  /*5ade0*/  @!UPT UIADD3 URZ, URZ, URZ, URZ ;  /* 0x0000003f3f3ff290 */ /* 0x000ff6000fffe03f */
[----:B------:R-:W-:Y:S01]  /*5adf0*/  @!UPT UIADD3 URZ, URZ, URZ, URZ ;  /* 0x0000003f3f3ff290 */ /* 0x000fe2000fffe03f */
[----:B------:R-:W-:Y:S01]  /*5ae00*/  STL.64 [R1+0x2a0], R12 ;  /* 0x0002a00c01007387 */ /* 0x000fe20000100a00 */
[----:B------:R0:W-:Y:S03]  /*5ae10*/  STL.64 [R1+0x2a8], R14 ;  /* 0x0002a80e01007387 */ /* 0x0001e60000100a00 */
[----:B0-----:R-:W4:Y:S01]  /*5ae20*/  LDL.LU.64 R14, [R1+0x35a8] ;  /* 0x0035a800010e7983 */ /* 0x001f220000300a00 */
[----:B------:R-:W-:Y:S02]  /*5ae30*/  IMAD.MOV.U32 R17, RZ, RZ, R19 ;  /* 0x000000ffff117224 */ /* 0x000fe400078e0013 */
[----:B------:R-:W-:Y:S02]  /*5ae40*/  IMAD.MOV.U32 R0, RZ, RZ, R18 ;  /* 0x000000ffff007224 */ /* 0x000fe400078e0012 */
[----:B------:R-:W3:Y:S01]  /*5ae50*/  LDL.LU.64 R18, [R1+0x35a0] ;  /* 0x0035a00001127983 */ /* 0x000ee20000300a00 */
[----:B------:R-:W-:Y:S02]  /*5ae60*/  STL [R1+0x34b4], R17 ;  /* 0x0034b41101007387 */ /* 0x000fe40000100800 */
[----:B------:R-:W-:Y:S01]  /*5ae70*/  STL [R1+0x34b0], R0 ;  /* 0x0034b00001007387 */ /* 0x000fe20000100800 */
[C---:B----4-:R-:W-:Y:S01]  /*5ae80*/  HMMA.16816.F32.BF16 R20, R4.reuse, R14, R20 ;  /* 0x0000000e0414723c */ /* 0x050fe20000041814 */
[----:B------:R-:W-:Y:S11]  /*5ae90*/  IMAD.MOV.U32 R2, RZ, RZ, R15 ;  /* 0x000000ffff027224 */ /* 0x000ff600078e000f */
[----:B------:R-:W-:Y:S11]  /*5aea0*/  @!UPT UIADD3 URZ, URZ, URZ, URZ ;  /* 0x0000003f3f3ff290 */ /* 0x000ff6000fffe03f */
[----:B------:R-:W-:Y:S01]  /*5aeb0*/  STL.64 [R1+0x290], R20 ;  /* 0x0002901401007387 */ /* 0x000fe20000100a00 */
[----:B------:R0:W-:Y:S02]  /*5aec0*/  STL.64 [R1+0x298], R22 ;  /* 0x0002981601007387 */ /* 0x0001e40000100a00 */
[----:B0-----:R-:W-:Y:S02]  /*5aed0*/  IMAD.MOV.U32 R23, RZ, RZ, R14 ;  /* 0x000000ffff177224 */ /* 0x001fe400078e000e */
[----:B------:R-:W3:Y:S01]  /*5aee0*/  LDL.LU.64 R14, [R1+0x3598] ;  /* 0x00359800010e7983 */ /* 0x000ee20000300a00 */
[----:B------:R-:W3:Y:S02]  /*5aef0*/  LDL.LU.64 R12, [R1+0x3590] ;  /* 0x00359000010c7983 */ /* 0x000ee40000300a00 */
[----:B------:R0:W-:Y:S02]  /*5af00*/  STL [R1+0x34b8], R23 ;  /* 0x0034b81701007387 */ /* 0x0001e40000100800 */
[----:B0-----:R-:W4:Y:S01]  /*5af10*/  LDL.64 R22, [R1+0x158] ;  /* 0x0001580001167983 */ /* 0x001f220000100a00 */
[----:B---3--:R-:W-:Y:S11]  /*5af20*/  HMMA.16816.F32.BF16 R12, R4, R18, R12 ;  /* 0x00000012040c723c */ /* 0x008ff6000004180c */
[----:B------:R-:W-:Y:S11]  /*5af30*/  @!UPT UIADD3 URZ, URZ, URZ, URZ ;  /* 0x0000003f3f3ff290 */ /* 0x000ff6000fffe03f */
[----:B------:R-:W-:Y:S01]  /*5af40*/  @!UPT UIADD3 URZ, URZ, URZ, URZ ;  /* 0x0000003f3f3ff290 */ /* 0x000fe2000fffe03f */
[----:B------:R-:W-:Y:S01]  /*5af50*/  STL.64 [R1+0x280], R12 ;  /* 0x0002800c01007387 */ /* 0x000fe20000100a00 */
[----:B------:R0:W-:Y:S03]  /*5af60*/  STL.64 [R1+0x288], R14 ;  /* 0x0002880e01007387 */ /* 0x0001e60000100a00 */
[----:B0-----:R-:W2:Y:S01]  /*5af70*/  LDL.LU.64 R14, [R1+0x3588] ;  /* 0x00358800010e7983 */ /* 0x001ea20000300a00 */
[----:B------:R-:W3:Y:S02]  /*5af80*/  LDL.LU.64 R12, [R1+0x3580] ;  /* 0x00358000010c7983 */ /* 0x000ee40000300a00 */
[----:B------:R0:W-:Y:S02]  /*5af90*/  STL.64 [R1+0x34e8], R18 ;  /* 0x0034e81201007387 */ /* 0x0001e40000100a00 */
[----:B------:R-:W-:Y:S02]  /*5afa0*/  IMAD.MOV.U32 R16, RZ, RZ, R28 ;  /* 0x000000ffff107224 */ /* 0x000fe400078e001c */
[----:B------:R-:W-:Y:S01]  /*5afb0*/  IMAD.MOV.U32 R17, RZ, RZ, R10 ;  /* 0x000000ffff117224 */ /* 0x000fe200078e000a */
[----:B------:R-:W3:Y:S01]  /*5afc0*/  LDL.LU R28, [R1+0x3578] ;  /* 0x00357800011c7983 */ /* 0x000ee20000300800 */
[----:B------:R-:W3:Y:S02]  /*5afd0*/  LDL.LU R10, [R1+0x3574] ;  /* 0x00357400010a7983 */ /* 0x000ee40000300800 */
[----:B0-----:R-:W-:-:S02]  /*5afe0*/  IMAD.MOV.U32 R18, RZ, RZ, R11 ;  /* 0x000000ffff127224 */ /* 0x001fc400078e000b */
[----:B------:R-:W-:Y:S01]  /*5aff0*/  IMAD.MOV.U32 R19, RZ, RZ, R3 ;  /* 0x000000ffff137224 */ /* 0x000fe200078e0003 */
[----:B------:R-:W3:Y:S01]  /*5b000*/  LDL.LU R11, [R1+0x3570] ;  /* 0x00357000010b7983 */ /* 0x000ee20000300800 */
[C---:B--2---:R-:W-:Y:S11]  /*5b010*/  HMMA.16816.F32.BF16 R24, R4.reuse, R14, R24 ;  /* 0x0000000e0418723c */ /* 0x044ff60000041818 */
[----:B------:R-:W-:Y:S11]  /*5b020*/  @!UPT UIADD3 URZ, URZ, URZ, URZ ;  /* 0x0000003f3f3ff290 */ /* 0x000ff6000fffe03f */
[----:B------:R-:W-:Y:S01]  /*5b030*/  @!UPT UIADD3 URZ, URZ, URZ, URZ ;  /* 0x0000003f3f3ff290 */ /* 0x000fe2000fffe03f */
[----:B------:R-:W-:Y:S01]  /*5b040*/  STL.64 [R1+0x270], R24 ;  /* 0x0002701801007387 */ /* 0x000fe20000100a00 */
[----:B------:R0:W-:Y:S02]  /*5b050*/  STL [R1+0x278], R26 ;  /* 0x0002781a01007387 */ /* 0x0001e40000100800 */
[----:B------:R-:W-:Y:S02]  /*5b060*/  IMAD.MOV.U32 R3, RZ, RZ, R27 ;  /* 0x000000ffff037224 */ /* 0x000fe400078e001b */
[----:B0-----:R-:W2:Y:S01]  /*5b070*/  LDL.LU.64 R26, [R1+0x3568] ;  /* 0x00356800011a7983 */ /* 0x001ea20000300a00 */
[----:B------:R-:W2:Y:S02]  /*5b080*/  LDL.LU.64 R24, [R1+0x3560] ;  /* 0x0035600001187983 */ /* 0x000ea40000300a00 */
[----:B------:R-:W-:Y:S02]  /*5b090*/  STL.64 [R1+0x3438], R14 ;  /* 0x0034380e01007387 */ /* 0x000fe40000100a00 */
[----:B---3--:R0:W-:Y:S02]  /*5b0a0*/  STL.64 [R1+0x3430], R12 ;  /* 0x0034300c01007387 */ /* 0x0081e40000100a00 */
[----:B0-----:R-:W3:Y:S01]  /*5b0b0*/  LDL.LU R12, [R1+0x250] ;  /* 0x00025000010c7983 */ /* 0x001ee20000300800 */
[----:B------:R-:W3:Y:S02]  /*5b0c0*/  LDL.LU R13, [R1+0x254] ;  /* 0x00025400010d7983 */ /* 0x000ee40000300800 */
[----:B------:R-:W3:Y:S02]  /*5b0d0*/  LDL.LU R14, [R1+0x258] ;  /* 0x00025800010e7983 */ /* 0x000ee40000300800 */
[----:B------:R-:W3:Y:S01]  /*5b0e0*/  LDL.LU R15, [R1+0x25c] ;  /* 0x00025c00010f7983 */ /* 0x000ee20000300800 */
[----:B------:R-:W-:Y:S01]  /*5b0f0*/  STL [R1+0x318c], R3 ;  /* 0x00318c0301007387 */ /* 0x000fe20000100800 */
[C---:B--2---:R-:W-:Y:S11]  /*5b100*/  HMMA.16816.F32.BF16 R24, R4.reuse, R10, R24 ;  /* 0x0000000a0418723c */ /* 0x044ff60000041818 */
[----:B------:R-:W-:Y:S11]  /*5b110*/  @!UPT UIADD3 URZ, URZ, URZ, URZ ;  /* 0x0000003f3f3ff290 */ /* 0x000ff6000fffe03f */
[----:B------:R-:W-:Y:S01]  /*5b120*/  @!UPT UIADD3 URZ, URZ, URZ, URZ ;  /* 0x0000003f3f3ff290 */ /* 0x000fe2000fffe03f */
[----:B------:R-:W-:Y:S01]  /*5b130*/  STL.64 [R1+0x260], R24 ;  /* 0x0002601801007387 */ /* 0x000fe20000100a00 */
[----:B------:R0:W-:Y:S03]  /*5b140*/  STL.64 [R1+0x268], R26 ;  /* 0x0002681a01007387 */ /* 0x0001e60000100a00 */
[----:B0-----:R-:W3:Y:S01]  /*5b150*/  LDL.LU.64 R26, [R1+0x3558] ;  /* 0x00355800011a7983 */ /* 0x001ee20000300a00 */
[----:B------:R0:W-:Y:S01]  /*5b160*/  STL.64 [R1+0x3428], R10 ;  /* 0x0034280a01007387 */ /* 0x0001e20000100a00 */
[C---:B---3--:R-:W-:Y:S01]  /*5b170*/  HMMA.16816.F32.BF16 R12, R4.reuse, R26, R12 ;  /* 0x0000001a040c723c */ /* 0x048fe2000004180c */
[----:B0-----:R-:W-:Y:S02]  /*5b180*/  IMAD.MOV.U32 R11, RZ, RZ, R26 ;  /* 0x000000ffff0b7224 */ /* 0x001fe400078e001a */
[----:B------:R-:W-:Y:S02]  /*5b190*/  IMAD.MOV.U32 R10, RZ, RZ, R27 ;  /* 0x000000ffff0a7224 */ /* 0x000fe400078e001b */
[----:B------:R-:W0:Y:S11]  /*5b1a0*/  LDSM.16.MT88.4 R24, [R28+0x21800] ;  /* 0x021800001c18783b */ /* 0x000e360000004200 */
[----:B------:R-:W-:Y:S07]  /*5b1b0*/  @!UPT UIADD3 URZ, URZ, URZ, URZ ;  /* 0x0000003f3f3ff290 */ /* 0x000fee000fffe03f */
[----:B------:R-:W-:Y:S01]  /*5b1c0*/  STL.64 [R1+0x250], R12 ;  /* 0x0002500c01007387 */ /* 0x000fe20000100a00 */
[----:B------:R-:W-:Y:S02]  /*5b1d0*/  STL.64 [R1+0x258], R14 ;  /* 0x0002580e01007387 */ /* 0x000fe40000100a00 */
[----:B------:R-:W-:Y:S01]  /*5b1e0*/  STL.64 [R1+0x3518], R10 ;  /* 0x0035180a01007387 */ /* 0x000fe20000100a00 */
[----:B0-----:R0:W-:Y:S04]  /*5b1f0*/  STL.64 [R1+0x3348], R26 ;  /* 0x0033481a01007387 */ /* 0x0011e80000100a00 */
[----:B0-----:R-:W2:Y:S01]  /*5b200*/  LDL R27, [R1+0x1bc0] ;  /* 0x001bc000011b7983 */ /* 0x001ea20000100800 */
[----:B------:R-:W-:Y:S03]  /*5b210*/  STL.64 [R1+0x3340], R24 ;  /* 0x0033401801007387 */ /* 0x000fe60000100a00 */
[----:B--2---:R0:W-:Y:S01]  /*5b220*/  STL [R1+0x34bc], R27 ;  /* 0x0034bc1b01007387 */ /* 0x0041e20000100800 */
[----:B------:R-:W2:Y:S03]  /*5b230*/  LDL R26, [R1+0xd8] ;  /* 0x0000d800011a7983 */ /* 0x000ea60000100800 */
[----:B0-----:R-:W2:Y:S01]  /*5b240*/  LDL R27, [R1+0xdc] ;  /* 0x0000dc00011b7983 */ /* 0x001ea20000100800 */
[----:B----4-:R-:W-:Y:S03]  /*5b250*/  HMMA.16816.F32.BF16 R8, R4, R22, R16 ;  /* 0x000000160408723c */ /* 0x010fe60000041810 */
[----:B--2---:R0:W-:Y:S04]  /*5b260*/  STL.64 [R1+0x34d0], R26 ;  /* 0x0034d01a01007387 */ /* 0x0041e80000100a00 */
[----:B0-----:R-:W2:Y:S01]  /*5b270*/  LDL.64 R26, [R1+0xe8] ;  /* 0x0000e800011a7983 */ /* 0x001ea20000100a00 */
[----:B------:R-:W-:-:S02]  /*5b280*/  IMAD.MOV.U32 R13, RZ, RZ, R22 ;  /* 0x000000ffff0d7224 */ /* 0x000fc400078e0016 */
[----:B------:R-:W-:Y:S01]  /*5b290*/  IMAD.MOV.U32 R12, RZ, RZ, R23 ;  /* 0x000000ffff0c7224 */ /* 0x000fe200078e0017 */
[----:B--2---:R0:W-:Y:S01]  /*5b2a0*/  STL.64 [R1+0x34f0], R26 ;  /* 0x0034f01a01007387 */ /* 0x0041e20000100a00 */
[----:B------:R-:W-:Y:S11]  /*5b2b0*/  STL [R1+0x3060], R28 ;  /* 0x0030601c01007387 */ /* 0x000ff60000100800 */
[----:B------:R-:W-:Y:S02]  /*5b2c0*/  STL.64 [R1+0x430], R8 ;  /* 0x0004300801007387 */ /* 0x000fe40000100a00 */
[----:B------:R-:W-:Y:S01]  /*5b2d0*/  STL.64 [R1+0x438], R10 ;  /* 0x0004380a01007387 */ /* 0x000fe20000100a00 */
[----:B------:R1:W-:Y:S01]  /*5b2e0*/  STL.64 [R1+0x3550], R12 ;  /* 0x0035500c01007387 */ /* 0x0003e20000100a00 */
[----:B------:R-:W2:Y:S02]  /*5b2f0*/  LDL.LU R24, [R1+0x3d0] ;  /* 0x0003d00001187983 */ /* 0x000ea40000300800 */
[----:B------:R-:W2:Y:S01]  /*5b300*/  LDL.LU R25, [R1+0x3d4] ;  /* 0x0003d40001197983 */ /* 0x000ea20000300800 */
[----:B0-----:R-:W3:Y:S01]  /*5b310*/  LDL.LU R26, [R1+0x3d8] ;  /* 0x0003d800011a7983 */ /* 0x001ee20000300800 */
[----:B------:R-:W3:Y:S03]  /*5b320*/  LDL.LU R27, [R1+0x3dc] ;  /* 0x0003dc00011b7983 */ /* 0x000ee60000300800 */
[----:B-1----:R-:W4:Y:S01]  /*5b330*/  LDL.LU R12, [R1+0x420] ;  /* 0x00042000010c7983 */ /* 0x002f220000300800 */
[----:B------:R-:W4:Y:S02]  /*5b340*/  LDL.LU R13, [R1+0x424] ;  /* 0x00042400010d7983 */ /* 0x000f240000300800 */
[----:B------:R-:W4:Y:S02]  /*5b350*/  LDL.LU R14, [R1+0x428] ;  /* 0x00042800010e7983 */ /* 0x000f240000300800 */
[----:B------:R-:W4:Y:S01]  /*5b360*/  LDL.LU R15, [R1+0x42c] ;  /* 0x00042c00010f7983 */ /* 0x000f220000300800 */
[----:B------:R-:W2:Y:S01]  /*5b370*/  LDL.LU R8, [R1+0x3f0] ;  /* 0x0003f00001087983 */ /* 0x000ea20000300800 */
        /* <DEDUP_REMOVED lines=9> */
[----:B------:R-:W3:Y:S01]  /*5b410*/  LDL.LU R20, [R1+0x410] ;  /* 0x0004100001147983 */ /* 0x000ee20000300800 */
[----:B------:R-:W3:Y:S02]  /*5b420*/  LDL.LU R21, [R1+0x414] ;  /* 0x0004140001157983 */ /* 0x000ee40000300800 */
[----:B------:R-:W3:Y:S02]  /*5b430*/  LDL.LU R22, [R1+0x418] ;  /* 0x0004180001167983 */ /* 0x000ee40000300800 */
[----:B------:R-:W3:Y:S01]  /*5b440*/  LDL.LU R23, [R1+0x41c] ;  /* 0x00041c0001177983 */ /* 0x000ee20000300800 */
[----:B--2---:R0:W-:Y:S01]  /*5b450*/  STL.64 [R1+0x3540], R10 ;  /* 0x0035400a01007387 */ /* 0x0041e20000100a00 */
[----:B------:R-:W-:Y:S03]  /*5b460*/  STL.64 [R1+0x3538], R8 ;  /* 0x0035380801007387 */ /* 0x000fe60000100a00 */
[----:B0-----:R-:W4:Y:S01]  /*5b470*/  LDL.64 R10, [R1+0x148] ;  /* 0x00014800010a7983 */ /* 0x001f220000100a00 */
[----:B---3--:R0:W-:Y:S02]  /*5b480*/  STL.64 [R1+0x3500], R26 ;  /* 0x0035001a01007387 */ /* 0x0081e40000100a00 */
[----:B------:R-:W-:Y:S01]  /*5b490*/  STL.64 [R1+0x34f8], R24 ;  /* 0x0034f81801007387 */ /* 0x000fe20000100a00 */
[----:B0-----:R-:W2:Y:S04]  /*5b4a0*/  LDL.64 R26, [R1+0x108] ;  /* 0x00010800011a7983 */ /* 0x001ea80000100a00 */
[----:B--2---:R0:W-:Y:S04]  /*5b4b0*/  STL.64 [R1+0x3510], R26 ;  /* 0x0035101a01007387 */ /* 0x0041e80000100a00 */
[----:B0-----:R-:W2:Y:S04]  /*5b4c0*/  LDL.64 R26, [R1+0x118] ;  /* 0x00011800011a7983 */ /* 0x001ea80000100a00 */
[----:B--2---:R0:W-:Y:S04]  /*5b4d0*/  STL.64 [R1+0x3530], R26 ;  /* 0x0035301a01007387 */ /* 0x0041e80000100a00 */
[----:B0-----:R-:W2:Y:S01]  /*5b4e0*/  LDL.64 R26, [R1+0x128] ;  /* 0x00012800011a7983 */ /* 0x001ea20000100a00 */
[----:B----4-:R-:W-:Y:S03]  /*5b4f0*/  HMMA.16816.F32.BF16 R12, R4, R10, R12 ;  /* 0x0000000a040c723c */ /* 0x010fe6000004180c */
[----:B--2---:R0:W-:Y:S01]  /*5b500*/  STL.64 [R1+0x3548], R26 ;  /* 0x0035481a01007387 */ /* 0x0041e20000100a00 */
[----:B------:R-:W2:Y:S03]  /*5b510*/  LDL.64 R18, [R1+0xf8] ;  /* 0x0000f80001127983 */ /* 0x000ea60000100a00 */
[----:B0-----:R-:W3:Y:S04]  /*5b520*/  LDL.64 R26, [R1+0x138] ;  /* 0x00013800011a7983 */ /* 0x001ee80000100a00 */
[----:B--2---:R0:W-:Y:S01]  /*5b530*/  STL.64 [R1+0x3508], R18 ;  /* 0x0035081201007387 */ /* 0x0041e20000100a00 */
[----:B------:R-:W2:Y:S02]  /*5b540*/  LDL.LU R16, [R1+0x3e0] ;  /* 0x0003e00001107983 */ /* 0x000ea40000300800 */
[----:B------:R-:W2:Y:S01]  /*5b550*/  LDL.LU R17, [R1+0x3e4] ;  /* 0x0003e40001117983 */ /* 0x000ea20000300800 */
[----:B0-----:R-:W2:Y:S01]  /*5b560*/  LDL.LU R18, [R1+0x3e8] ;  /* 0x0003e80001127983 */ /* 0x001ea20000300800 */
[----:B------:R-:W2:Y:S07]  /*5b570*/  LDL.LU R19, [R1+0x3ec] ;  /* 0x0003ec0001137983 */ /* 0x000eae0000300800 */
[----:B------:R0:W-:Y:S02]  /*5b580*/  STL.64 [R1+0x420], R12 ;  /* 0x0004200c01007387 */ /* 0x0001e40000100a00 */
[----:B------:R1:W-:Y:S01]  /*5b590*/  STL.64 [R1+0x428], R14 ;  /* 0x0004280e01007387 */ /* 0x0003e20000100a00 */
[----:B0-----:R-:W4:Y:S01]  /*5b5a0*/  LDL.LU.64 R12, [R1+0x3550] ;  /* 0x00355000010c7983 */ /* 0x001f220000300a00 */
[----:B-1----:R-:W-:-:S02]  /*5b5b0*/  IMAD.MOV.U32 R15, RZ, RZ, R10 ;  /* 0x000000ffff0f7224 */ /* 0x002fc400078e000a */
[----:B------:R-:W-:-:S05]  /*5b5c0*/  IMAD.MOV.U32 R14, RZ, RZ, R11 ;  /* 0x000000ffff0e7224 */ /* 0x000fca00078e000b */
[----:B------:R-:W-:Y:S01]  /*5b5d0*/  STL.64 [R1+0x34c8], R14 ;  /* 0x0034c80e01007387 */ /* 0x000fe20000100a00 */
[----:B---3--:R-:W-:Y:S03]  /*5b5e0*/  HMMA.16816.F32.BF16 R8, R4, R26, R20 ;  /* 0x0000001a0408723c */ /* 0x008fe60000041814 */
[----:B----4-:R0:W-:Y:S04]  /*5b5f0*/  STL.64 [R1+0x34c0], R12 ;  /* 0x0034c00c01007387 */ /* 0x0101e80000100a00 */
[----:B0-----:R-:W3:Y:S01]  /*5b600*/  LDL.LU R12, [R1+0x240] ;  /* 0x00024000010c7983 */ /* 0x001ee20000300800 */
[----:B------:R-:W3:Y:S02]  /*5b610*/  LDL.LU R13, [R1+0x244] ;  /* 0x00024400010d7983 */ /* 0x000ee40000300800 */
[----:B------:R-:W4:Y:S02]  /*5b620*/  LDL.LU R14, [R1+0x248] ;  /* 0x00024800010e7983 */ /* 0x000f240000300800 */
[----:B------:R-:W4:Y:S02]  /*5b630*/  LDL.LU R15, [R1+0x24c] ;  /* 0x00024c00010f7983 */ /* 0x000f240000300800 */
[----:B------:R-:W-:-:S02]  /*5b640*/  IMAD.MOV.U32 R21, RZ, RZ, R26 ;  /* 0x000000ffff157224 */ /* 0x000fc400078e001a */
[----:B------:R-:W-:Y:S01]  /*5b650*/  IMAD.MOV.U32 R22, RZ, RZ, R27 ;  /* 0x000000ffff167224 */ /* 0x000fe200078e001b */
[----:B----4-:R-:W-:Y:S01]  /*5b660*/  STL.64 [R1+0x34e0], R14 ;  /* 0x0034e00e01007387 */ /* 0x010fe20000100a00 */
[----:B---3--:R0:W-:Y:S03]  /*5b670*/  STL.64 [R1+0x34d8], R12 ;  /* 0x0034d80c01007387 */ /* 0x0081e60000100a00 */
[----:B0-----:R-:W3:Y:S01]  /*5b680*/  LDL.LU R12, [R1+0x3c0] ;  /* 0x0003c000010c7983 */ /* 0x001ee20000300800 */
[----:B------:R-:W3:Y:S02]  /*5b690*/  LDL.LU R13, [R1+0x3c4] ;  /* 0x0003c400010d7983 */ /* 0x000ee40000300800 */
[----:B------:R-:W3:Y:S02]  /*5b6a0*/  LDL.LU R14, [R1+0x3c8] ;  /* 0x0003c800010e7983 */ /* 0x000ee40000300800 */
[----:B------:R-:W4:Y:S02]  /*5b6b0*/  LDL.LU.64 R26, [R1+0x3548] ;  /* 0x00354800011a7983 */ /* 0x000f240000300a00 */
[----:B------:R-:W-:Y:S01]  /*5b6c0*/  IMAD.MOV.U32 R15, RZ, RZ, R29 ;  /* 0x000000ffff0f7224 */ /* 0x000fe200078e001d */
[----:B------:R-:W-:Y:S01]  /*5b6d0*/  STL.64 [R1+0x410], R8 ;  /* 0x0004100801007387 */ /* 0x000fe20000100a00 */
[----:B------:R0:W-:Y:S02]  /*5b6e0*/  STL [R1+0x418], R10 ;  /* 0x0004180a01007387 */ /* 0x0001e40000100800 */
[----:B------:R-:W-:-:S02]  /*5b6f0*/  IMAD.MOV.U32 R29, RZ, RZ, R11 ;  /* 0x000000ffff1d7224 */ /* 0x000fc400078e000b */
[----:B0-----:R-:W4:Y:S01]  /*5b700*/  LDL.LU.64 R10, [R1+0x3540] ;  /* 0x00354000010a7983 */ /* 0x001f220000300a00 */
[----:B------:R-:W4:Y:S02]  /*5b710*/  LDL.LU.64 R8, [R1+0x3538] ;  /* 0x0035380001087983 */ /* 0x000f240000300a00 */
[----:B------:R0:W-:Y:S01]  /*5b720*/  STL [R1+0x3190], R29 ;  /* 0x0031901d01007387 */ /* 0x0001e20000100800 */
[C---:B----4-:R-:W-:Y:S01]  /*5b730*/  HMMA.16816.F32.BF16 R8, R4.reuse, R26, R8 ;  /* 0x0000001a0408723c */ /* 0x050fe20000041808 */
[----:B------:R-:W-:Y:S02]  /*5b740*/  IMAD.MOV.U32 R20, RZ, RZ, R26 ;  /* 0x000000ffff147224 */ /* 0x000fe400078e001a */
[----:B0-----:R-:W-:Y:S02]  /*5b750*/  IMAD.MOV.U32 R29, RZ, RZ, R27 ;  /* 0x000000ffff1d7224 */ /* 0x001fe400078e001b */
[----:B------:R-:W4:Y:S11]  /*5b760*/  LDL.LU.64 R26, [R1+0x3530] ;  /* 0x00353000011a7983 */ /* 0x000f360000300a00 */
[----:B------:R-:W-:Y:S07]  /*5b770*/  @!UPT UIADD3 URZ, URZ, URZ, URZ ;  /* 0x0000003f3f3ff290 */ /* 0x000fee000fffe03f */
[----:B------:R-:W-:Y:S01]  /*5b780*/  STL.64 [R1+0x400], R8 ;  /* 0x0004000801007387 */ /* 0x000fe20000100a00 */
[----:B------:R0:W-:Y:S02]  /*5b790*/  STL [R1+0x408], R10 ;  /* 0x0004080a01007387 */ /* 0x0001e40000100800 */
[----:B------:R-:W-:Y:S02]  /*5b7a0*/  IMAD.MOV.U32 R28, RZ, RZ, R11 ;  /* 0x000000ffff1c7224 */ /* 0x000fe400078e000b */
[----:B0-----:R-:W2:Y:S01]  /*5b7b0*/  LDL.LU.64 R10, [R1+0x3528] ;  /* 0x00352800010a7983 */ /* 0x001ea20000300a00 */
[----:B------:R-:W2:Y:S02]  /*5b7c0*/  LDL.LU.64 R8, [R1+0x3520] ;  /* 0x0035200001087983 */ /* 0x000ea40000300a00 */
[----:B------:R4:W-:Y:S02]  /*5b7d0*/  STL [R1+0x3194], R28 ;  /* 0x0031941c01007387 */ /* 0x0009e40000100800 */
[----:B----4-:R-:W-:Y:S01]  /*5b7e0*/  IMAD.MOV.U32 R28, RZ, RZ, R27 ;  /* 0x000000ffff1c7224 */ /* 0x010fe200078e001b */
[C---:B--2---:R-:W-:Y:S11]  /*5b7f0*/  HMMA.16816.F32.BF16 R8, R4.reuse, R26, R8 ;  /* 0x0000001a0408723c */ /* 0x044ff60000041808 */
[----:B------:R-:W-:Y:S11]  /*5b800*/  @!UPT UIADD3 URZ, URZ, URZ, URZ ;  /* 0x0000003f3f3ff290 */ /* 0x000ff6000fffe03f */
[----:B------:R-:W-:Y:S01]  /*5b810*/  @!UPT UIADD3 URZ, URZ, URZ, URZ ;  /* 0x0000003f3f3ff290 */ /* 0x000fe2000fffe03f */
[----:B------:R0:W-:Y:S01]  /*5b820*/  STL.64 [R1+0x3f0], R8 ;  /* 0x0003f00801007387 */ /* 0x0001e20000100a00 */
[----:B------:R1:W-:Y:S02]  /*5b830*/  STL.64 [R1+0x3f8], R10 ;  /* 0x0003f80a01007387 */ /* 0x0003e40000100a00 */
[----:B0-----:R-:W-:Y:S01]  /*5b840*/  IMAD.MOV.U32 R9, RZ, RZ, R26 ;  /* 0x000000ffff097224 */ /* 0x001fe200078e001a */
[----:B-1----:R-:W2:Y:S01]  /*5b850*/  LDL.LU.64 R10, [R1+0x3518] ;  /* 0x00351800010a7983 */ /* 0x002ea20000300a00 */
[----:B------:R-:W4:Y:S02]  /*5b860*/  LDL.LU.64 R26, [R1+0x3510] ;  /* 0x00351000011a7983 */ /* 0x000f240000300a00 */
[C---:B----4-:R-:W-:Y:S01]  /*5b870*/  HMMA.16816.F32.BF16 R16, R4.reuse, R26, R16 ;  /* 0x0000001a0410723c */ /* 0x050fe20000041810 */
[----:B------:R-:W-:Y:S02]  /*5b880*/  IMAD.MOV.U32 R0, RZ, RZ, R26 ;  /* 0x000000ffff007224 */ /* 0x000fe400078e001a */
[----:B------:R-:W-:Y:S11]  /*5b890*/  IMAD.MOV.U32 R8, RZ, RZ, R27 ;  /* 0x000000ffff087224 */ /* 0x000ff600078e001b */
[----:B------:R-:W-:Y:S09]  /*5b8a0*/  @!UPT UIADD3 URZ, URZ, URZ, URZ ;  /* 0x0000003f3f3ff290 */ /* 0x000ff2000fffe03f */
[----:B------:R-:W-:Y:S01]  /*5b8b0*/  STL.64 [R1+0x3e0], R16 ;  /* 0x0003e01001007387 */ /* 0x000fe20000100a00 */
[----:B------:R0:W-:Y:S03]  /*5b8c0*/  STL.64 [R1+0x3e8], R18 ;  /* 0x0003e81201007387 */ /* 0x0001e60000100a00 */
[----:B0-----:R-:W4:Y:S01]  /*5b8d0*/  LDL.LU.64 R18, [R1+0x3508] ;  /* 0x0035080001127983 */ /* 0x001f220000300a00 */
[----:B------:R-:W4:Y:S02]  /*5b8e0*/  LDL.LU.64 R26, [R1+0x3500] ;  /* 0x00350000011a7983 */ /* 0x000f240000300a00 */
[----:B------:R-:W4:Y:S02]  /*5b8f0*/  LDL.LU.64 R24, [R1+0x34f8] ;  /* 0x0034f80001187983 */ /* 0x000f240000300a00 */
[C---:B----4-:R-:W-:Y:S11]  /*5b900*/  HMMA.16816.F32.BF16 R24, R4.reuse, R18, R24 ;  /* 0x000000120418723c */ /* 0x050ff60000041818 */
[----:B------:R-:W-:Y:S11]  /*5b910*/  @!UPT UIADD3 URZ, URZ, URZ, URZ ;  /* 0x0000003f3f3ff290 */ /* 0x000ff6000fffe03f */
[----:B------:R-:W-:Y:S01]  /*5b920*/  @!UPT UIADD3 URZ, URZ, URZ, URZ ;  /* 0x0000003f3f3ff290 */ /* 0x000fe2000fffe03f */
[----:B------:R-:W-:Y:S01]  /*5b930*/  STL.64 [R1+0x3d0], R24 ;  /* 0x0003d01801007387 */ /* 0x000fe20000100a00 */
[----:B------:R0:W-:Y:S03]  /*5b940*/  STL.64 [R1+0x3d8], R26 ;  /* 0x0003d81a01007387 */ /* 0x0001e60000100a00 */
[----:B0-----:R-:W3:Y:S01]  /*5b950*/  LDL.LU.64 R26, [R1+0x34f0] ;  /* 0x0034f000011a7983 */ /* 0x001ee20000300a00 */
[----:B------:R-:W-:Y:S02]  /*5b960*/  IMAD.MOV.U32 R23, RZ, RZ, R18 ;  /* 0x000000ffff177224 */ /* 0x000fe400078e0012 */
[----:B------:R-:W-:Y:S02]  /*5b970*/  IMAD.MOV.U32 R17, RZ, RZ, R19 ;  /* 0x000000ffff117224 */ /* 0x000fe400078e0013 */
[----:B------:R-:W4:Y:S01]  /*5b980*/  LDL.LU.64 R18, [R1+0x34e8] ;  /* 0x0034e80001127983 */ /* 0x000f220000300a00 */
        /* <DEDUP_REMOVED lines=9> */
[----:B----4-:R-:W-:Y:S01]  /*5ba20*/  STL.64 [R1+0x3448], R18 ;  /* 0x0034481201007387 */ /* 0x010fe20000100a00 */
[----:B------:R-:W-:Y:S01]  /*5ba30*/  STL [R1+0x3440], R16 ;  /* 0x0034401001007387 */ /* 0x000fe20000100800 */
[----:B---3--:R-:W-:Y:S03]  /*5ba40*/  HMMA.16816.F32.BF16 R4, R4, R26, R12 ;  /* 0x0000001a0404723c */ /* 0x008fe6000004180c */
[----:B------:R-:W3:Y:S01]  /*5ba50*/  LDL.LU.64 R14, [R1+0x34c8] ;  /* 0x0034c800010e7983 */ /* 0x000ee20000300a00 */
[----:B------:R-:W4:Y:S02]  /*5ba60*/  LDL.LU.64 R12, [R1+0x34c0] ;  /* 0x0034c000010c7983 */ /* 0x000f240000300a00 */
[----:B------:R-:W2:Y:S11]  /*5ba70*/  LDL.LU R27, [R1+0x34bc] ;  /* 0x0034bc00011b7983 */ /* 0x000eb60000300800 */
[----:B------:R-:W-:Y:S06]  /*5ba80*/  @!UPT UIADD3 URZ, URZ, URZ, URZ ;  /* 0x0000003f3f3ff290 */ /* 0x000fec000fffe03f */
[----:B------:R-:W-:Y:S01]  /*5ba90*/  STL.64 [R1+0x240], R4 ;  /* 0x0002400401007387 */ /* 0x000fe20000100a00 */
[----:B------:R-:W-:Y:S02]  /*5baa0*/  STL.64 [R1+0x248], R6 ;  /* 0x0002480601007387 */ /* 0x000fe40000100a00 */
[----:B------:R-:W3:Y:S02]  /*5bab0*/  LDL.LU R24, [R1+0x230] ;  /* 0x0002300001187983 */ /* 0x000ee40000300800 */
[----:B------:R-:W3:Y:S01]  /*5bac0*/  LDL.LU R25, [R1+0x234] ;  /* 0x0002340001197983 */ /* 0x000ee20000300800 */
[----:B------:R-:W3:Y:S04]  /*5bad0*/  LDL.LU R26, [R1+0x238] ;  /* 0x00023800011a7983 */ /* 0x000ee80000300800 */
[----:B--2---:R0:W1:Y:S04]  /*5bae0*/  LDSM.16.MT88.4 R4, [R27+0x21800] ;  /* 0x021800001b04783b */ /* 0x0040680000004200 */
[----:B0-----:R-:W3:Y:S04]  /*5baf0*/  LDL.LU R27, [R1+0x23c] ;  /* 0x00023c00011b7983 */ /* 0x001ee80000300800 */
[----:B---3--:R-:W-:Y:S01]  /*5bb00*/  STL.64 [R1+0x3358], R26 ;  /* 0x0033581a01007387 */ /* 0x008fe20000100a00 */
[----:B------:R0:W-:Y:S03]  /*5bb10*/  STL.64 [R1+0x3350], R24 ;  /* 0x0033501801007387 */ /* 0x0001e60000100a00 */
[----:B0-----:R-:W2:Y:S01]  /*5bb20*/  LDL.LU R24, [R1+0x2d0] ;  /* 0x0002d00001187983 */ /* 0x001ea20000300800 */
[----:B------:R-:W2:Y:S02]  /*5bb30*/  LDL.LU R25, [R1+0x2d4] ;  /* 0x0002d40001197983 */ /* 0x000ea40000300800 */
[----:B------:R-:W3:Y:S02]  /*5bb40*/  LDL.LU R26, [R1+0x2d8] ;  /* 0x0002d800011a7983 */ /* 0x000ee40000300800 */
[----:B------:R-:W3:Y:S02]  /*5bb50*/  LDL.LU R27, [R1+0x2dc] ;  /* 0x0002dc00011b7983 */ /* 0x000ee40000300800 */
[----:B---3--:R0:W-:Y:S01]  /*5bb60*/  STL.64 [R1+0x3368], R26 ;  /* 0x0033681a01007387 */ /* 0x0081e20000100a00 */
[----:B--2---:R-:W-:Y:S02]  /*5bb70*/  STL.64 [R1+0x3360], R24 ;  /* 0x0033601801007387 */ /* 0x004fe40000100a00 */
[----:B0-----:R-:W-:-:S02]  /*5bb80*/  IMAD.MOV.U32 R26, RZ, RZ, R23 ;  /* 0x000000ffff1a7224 */ /* 0x001fc400078e0017 */
[----:B------:R-:W-:Y:S01]  /*5bb90*/  IMAD.MOV.U32 R27, RZ, RZ, R17 ;  /* 0x000000ffff1b7224 */ /* 0x000fe200078e0011 */
[----:B------:R-:W2:Y:S01]  /*5bba0*/  LDL.LU R23, [R1+0x34b8] ;  /* 0x0034b80001177983 */ /* 0x000ea20000300800 */
[----:B------:R-:W3:Y:S03]  /*5bbb0*/  LDL.LU R17, [R1+0x34b4] ;  /* 0x0034b40001117983 */ /* 0x000ee60000300800 */
[----:B------:R0:W-:Y:S02]  /*5bbc0*/  STL.64 [R1+0x3378], R26 ;  /* 0x0033781a01007387 */ /* 0x0001e40000100a00 */
[----:B0-----:R-:W-:Y:S02]  /*5bbd0*/  IMAD.MOV.U32 R26, RZ, RZ, R0 ;  /* 0x000000ffff1a7224 */ /* 0x001fe400078e0000 */
[----:B------:R-:W-:Y:S01]  /*5bbe0*/  IMAD.MOV.U32 R27, RZ, RZ, R8 ;  /* 0x000000ffff1b7224 */ /* 0x000fe200078e0008 */
[----:B------:R-:W2:Y:S01]  /*5bbf0*/  LDL.LU R0, [R1+0x34b0] ;  /* 0x0034b00001007983 */ /* 0x000ea20000300800 */
[----:B------:R-:W2:Y:S03]  /*5bc00*/  LDL.LU R8, [R1+0x34ac] ;  /* 0x0034ac0001087983 */ /* 0x000ea60000300800 */
[----:B------:R-:W-:Y:S01]  /*5bc10*/  STL.64 [R1+0x3390], R26 ;  /* 0x0033901a01007387 */ /* 0x000fe20000100a00 */
[----:B-1----:R0:W-:Y:S02]  /*5bc20*/  STL.64 [R1+0x3240], R6 ;  /* 0x0032400601007387 */ /* 0x0021e40000100a00 */
[----:B------:R1:W-:Y:S01]  /*5bc30*/  STL.64 [R1+0x3238], R4 ;  /* 0x0032380401007387 */ /* 0x0003e20000100a00 */
[----:B0-----:R-:W2:Y:S01]  /*5bc40*/  LDL.LU.64 R6, [R1+0xd8] ;  /* 0x0000d80001067983 */ /* 0x001ea20000300a00 */
[----:B------:R-:W-:-:S02]  /*5bc50*/  IMAD.MOV.U32 R26, RZ, RZ, R9 ;  /* 0x000000ffff1a7224 */ /* 0x000fc400078e0009 */
[----:B------:R-:W-:Y:S01]  /*5bc60*/  IMAD.MOV.U32 R27, RZ, RZ, R28 ;  /* 0x000000ffff1b7224 */ /* 0x000fe200078e001c */
[----:B--2---:R0:W-:Y:S01]  /*5bc70*/  STL.64 [R1+0x3370], R6 ;  /* 0x0033700601007387 */ /* 0x0041e20000100a00 */
[----:B-1----:R-:W2:Y:S02]  /*5bc80*/  LDL.LU R4, [R1+0x2e0] ;  /* 0x0002e00001047983 */ /* 0x002ea40000300800 */
[----:B------:R-:W2:Y:S01]  /*5bc90*/  LDL.LU R5, [R1+0x2e4] ;  /* 0x0002e40001057983 */ /* 0x000ea20000300800 */
[----:B0-----:R-:W2:Y:S01]  /*5bca0*/  LDL.LU R6, [R1+0x2e8] ;  /* 0x0002e80001067983 */ /* 0x001ea20000300800 */
[----:B------:R-:W2:Y:S02]  /*5bcb0*/  LDL.LU R7, [R1+0x2ec] ;  /* 0x0002ec0001077983 */ /* 0x000ea40000300800 */
[----:B------:R-:W3:Y:S02]  /*5bcc0*/  LDL.LU R9, [R1+0x34a8] ;  /* 0x0034a80001097983 */ /* 0x000ee40000300800 */
[----:B------:R0:W-:Y:S02]  /*5bcd0*/  STL.64 [R1+0x33a8], R26 ;  /* 0x0033a81a01007387 */ /* 0x0001e40000100a00 */
[----:B0-----:R-:W-:-:S02]  /*5bce0*/  IMAD.MOV.U32 R26, RZ, RZ, R20 ;  /* 0x000000ffff1a7224 */ /* 0x001fc400078e0014 */
[----:B------:R-:W-:Y:S01]  /*5bcf0*/  IMAD.MOV.U32 R27, RZ, RZ, R29 ;  /* 0x000000ffff1b7224 */ /* 0x000fe200078e001d */
[----:B------:R-:W3:Y:S04]  /*5bd00*/  LDL.LU R20, [R1+0x34a4] ;  /* 0x0034a40001147983 */ /* 0x000ee80000300800 */
        /* <DEDUP_REMOVED lines=19> */
[----:B------:R-:W-:-:S05]  /*5be40*/  IMAD.MOV.U32 R27, RZ, RZ, R14 ;  /* 0x000000ffff1b7224 */ /* 0x000fca00078e000e */
        /* <DEDUP_REMOVED lines=8> */
[----:B------:R-:W-:Y:S02]  /*5bed0*/  IMAD.MOV.U32 R27, RZ, RZ, R12 ;  /* 0x000000ffff1b7224 */ /* 0x000fe400078e000c */
[----:B------:R-:W-:-:S03]  /*5bee0*/  IMAD.MOV.U32 R18, RZ, RZ, R23 ;  /* 0x000000ffff127224 */ /* 0x000fc600078e0017 */
[----:B------:R-:W-:Y:S01]  /*5bef0*/  STL.64 [R1+0x3408], R26 ;  /* 0x0034081a01007387 */ /* 0x000fe20000100a00 */
[----:B------:R-:W-:-:S03]  /*5bf00*/  IMAD.MOV.U32 R19, RZ, RZ, R2 ;  /* 0x000000ffff137224 */ /* 0x000fc600078e0002 */
[----:B--2---:R-:W-:Y:S01]  /*5bf10*/  STL.64 [R1+0x33d0], R6 ;  /* 0x0033d00601007387 */ /* 0x004fe20000100a00 */
[----:B------:R0:W-:Y:S03]  /*5bf20*/  STL.64 [R1+0x33c8], R4 ;  /* 0x0033c80401007387 */ /* 0x0001e60000100a00 */
[----:B0-----:R-:W2:Y:S01]  /*5bf30*/  LDL.LU R4, [R1+0x320] ;  /* 0x0003200001047983 */ /* 0x001ea20000300800 */
[----:B------:R-:W2:Y:S02]  /*5bf40*/  LDL.LU R5, [R1+0x324] ;  /* 0x0003240001057983 */ /* 0x000ea40000300800 */
[----:B------:R-:W4:Y:S02]  /*5bf50*/  LDL.LU R6, [R1+0x328] ;  /* 0x0003280001067983 */ /* 0x000f240000300800 */
[----:B------:R-:W4:Y:S01]  /*5bf60*/  LDL.LU R7, [R1+0x32c] ;  /* 0x00032c0001077983 */ /* 0x000f220000300800 */
[----:B------:R-:W2:Y:S01]  /*5bf70*/  LDL.LU R23, [R1+0x3498] ;  /* 0x0034980001177983 */ /* 0x000ea20000300800 */
[----:B------:R-:W2:Y:S02]  /*5bf80*/  LDL.LU R2, [R1+0x3494] ;  /* 0x0034940001027983 */ /* 0x000ea40000300800 */
[----:B------:R0:W-:Y:S02]  /*5bf90*/  STL.64 [R1+0x3460], R18 ;  /* 0x0034601201007387 */ /* 0x0001e40000100a00 */
[----:B------:R-:W2:Y:S01]  /*5bfa0*/  LDL.LU R12, [R1+0x380] ;  /* 0x00038000010c7983 */ /* 0x000ea20000300800 */
[----:B------:R-:W2:Y:S01]  /*5bfb0*/  LDL.LU R13, [R1+0x384] ;  /* 0x00038400010d7983 */ /* 0x000ea20000300800 */
[----:B------:R-:W2:Y:S02]  /*5bfc0*/  LDL.LU R14, [R1+0x388] ;  /* 0x00038800010e7983 */ /* 0x000ea40000300800 */
[----:B------:R-:W2:Y:S02]  /*5bfd0*/  LDL.LU R15, [R1+0x38c] ;  /* 0x00038c00010f7983 */ /* 0x000ea40000300800 */
[----:B0-----:R-:W-:-:S02]  /*5bfe0*/  IMAD.MOV.U32 R18, RZ, RZ, R0 ;  /* 0x000000ffff127224 */ /* 0x001fc400078e0000 */
[----:B---3--:R-:W-:Y:S01]  /*5bff0*/  IMAD.MOV.U32 R19, RZ, RZ, R17 ;  /* 0x000000ffff137224 */ /* 0x008fe200078e0011 */
        /* <DEDUP_REMOVED lines=13> */
[----:B------:R-:W2:Y:S02]  /*5c0d0*/  LDL.LU R15, [R1+0x3ac] ;  /* 0x0003ac00010f7983 */ /* 0x000ea40000300800 */
[----:B------:R-:W-:-:S02]  /*5c0e0*/  IMAD.MOV.U32 R26, RZ, RZ, R11 ;  /* 0x000000ffff1a7224 */ /* 0x000fc400078e000b */
[----:B------:R-:W-:Y:S02]  /*5c0f0*/  IMAD.MOV.U32 R27, RZ, RZ, R10 ;  /* 0x000000ffff1b7224 */ /* 0x000fe400078e000a */
[----:B------:R-:W-:Y:S02]  /*5c100*/  IMAD.MOV.U32 R19, RZ, RZ, R8 ;  /* 0x000000ffff137224 */ /* 0x000fe400078e0008 */
[----:B------:R-:W-:Y:S01]  /*5c110*/  IMAD.MOV.U32 R18, RZ, RZ, R9 ;  /* 0x000000ffff127224 */ /* 0x000fe200078e0009 */
[----:B--2---:R-:W-:Y:S01]  /*5c120*/  STL.64 [R1+0x3488], R14 ;  /* 0x0034880e01007387 */ /* 0x004fe20000100a00 */
[----:B------:R0:W-:Y:S03]  /*5c130*/  STL.64 [R1+0x3480], R12 ;  /* 0x0034800c01007387 */ /* 0x0001e60000100a00 */
        /* <DEDUP_REMOVED lines=8> */
[----:B------:R0:W-:Y:S01]  /*5c1c0*/  STL.64 [R1+0x3420], R26 ;  /* 0x0034201a01007387 */ /* 0x0001e20000100a00 */
[----:B------:R-:W2:Y:S02]  /*5c1d0*/  LDL.LU R24, [R1+0x360] ;  /* 0x0003600001187983 */ /* 0x000ea40000300800 */
[----:B------:R-:W2:Y:S01]  /*5c1e0*/  LDL.LU R25, [R1+0x364] ;  /* 0x0003640001197983 */ /* 0x000ea20000300800 */
[----:B0-----:R-:W2:Y:S01]  /*5c1f0*/  LDL.LU R26, [R1+0x368] ;  /* 0x00036800011a7983 */ /* 0x001ea20000300800 */
[----:B------:R-:W2:Y:S02]  /*5c200*/  LDL.LU R27, [R1+0x36c] ;  /* 0x00036c00011b7983 */ /* 0x000ea40000300800 */
[----:B----4-:R-:W-:Y:S02]  /*5c210*/  STL.64 [R1+0x33e8], R6 ;  /* 0x0033e80601007387 */ /* 0x010fe40000100a00 */
[----:B------:R0:W-:Y:S02]  /*5c220*/  STL.64 [R1+0x33e0], R4 ;  /* 0x0033e00401007387 */ /* 0x0001e40000100a00 */
[----:B0-----:R-:W4:Y:S01]  /*5c230*/  LDL.LU R4, [R1+0x330] ;  /* 0x0003300001047983 */ /* 0x001f220000300800 */
[----:B------:R-:W4:Y:S02]  /*5c240*/  LDL.LU R5, [R1+0x334] ;  /* 0x0003340001057983 */ /* 0x000f240000300800 */
[----:B------:R-:W2:Y:S02]  /*5c250*/  LDL.LU R6, [R1+0x338] ;  /* 0x0003380001067983 */ /* 0x000ea40000300800 */
[----:B------:R-:W2:Y:S02]  /*5c260*/  LDL.LU R7, [R1+0x33c] ;  /* 0x00033c0001077983 */ /* 0x000ea40000300800 */
[----:B--2---:R-:W-:Y:S01]  /*5c270*/  STL.64 [R1+0x3400], R6 ;  /* 0x0034000601007387 */ /* 0x004fe20000100a00 */
[----:B----4-:R0:W-:Y:S03]  /*5c280*/  STL.64 [R1+0x33f8], R4 ;  /* 0x0033f80401007387 */ /* 0x0101e60000100a00 */
[----:B0-----:R-:W2:Y:S01]  /*5c290*/  LDL.LU R4, [R1+0x340] ;  /* 0x0003400001047983 */ /* 0x001ea20000300800 */
[----:B------:R-:W2:Y:S02]  /*5c2a0*/  LDL.LU R5, [R1+0x344] ;  /* 0x0003440001057983 */ /* 0x000ea40000300800 */
[----:B------:R-:W4:Y:S02]  /*5c2b0*/  LDL.LU R6, [R1+0x348] ;  /* 0x0003480001067983 */ /* 0x000f240000300800 */
[----:B------:R-:W4:Y:S01]  /*5c2c0*/  LDL.LU R7, [R1+0x34c] ;  /* 0x00034c0001077983 */ /* 0x000f220000300800 */
[C---:B------:R-:W-:Y:S01]  /*5c2d0*/  HMMA.16816.F32.BF16 R16, R20.reuse, R18, R12 ;  /* 0x000000121410723c */ /* 0x040fe2000004180c */
[----:B----4-:R-:W-:Y:S01]  /*5c2e0*/  STL.64 [R1+0x3418], R6 ;  /* 0x0034180601007387 */ /* 0x010fe20000100a00 */
[----:B--2---:R0:W-:Y:S03]  /*5c2f0*/  STL.64 [R1+0x3410], R4 ;  /* 0x0034100401007387 */ /* 0x0041e60000100a00 */
[----:B0-----:R-:W2:Y:S01]  /*5c300*/  LDL.LU R4, [R1+0x350] ;  /* 0x0003500001047983 */ /* 0x001ea20000300800 */
[----:B------:R-:W2:Y:S02]  /*5c310*/  LDL.LU R5, [R1+0x354] ;  /* 0x0003540001057983 */ /* 0x000ea40000300800 */
[----:B------:R-:W2:Y:S02]  /*5c320*/  LDL.LU R6, [R1+0x358] ;  /* 0x0003580001067983 */ /* 0x000ea40000300800 */
[----:B------:R-:W2:Y:S01]  /*5c330*/  LDL.LU R7, [R1+0x35c] ;  /* 0x00035c0001077983 */ /* 0x000ea20000300800 */
[----:B------:R-:W4:Y:S01]  /*5c340*/  LDL.LU.64 R14, [R1+0x3488] ;  /* 0x00348800010e7983 */ /* 0x000f220000300a00 */
[----:B------:R-:W4:Y:S11]  /*5c350*/  LDL.LU.64 R12, [R1+0x3480] ;  /* 0x00348000010c7983 */ /* 0x000f360000300a00 */
[----:B------:R-:W-:Y:S02]  /*5c360*/  STL.64 [R1+0x3b0], R16 ;  /* 0x0003b01001007387 */ /* 0x000fe40000100a00 */
[----:B------:R0:W-:Y:S02]  /*5c370*/  STL.64 [R1+0x3b8], R18 ;  /* 0x0003b81201007387 */ /* 0x0001e40000100a00 */
[----:B0-----:R-:W4:Y:S02]  /*5c380*/  LDL.LU.64 R18, [R1+0x3478] ;  /* 0x0034780001127983 */ /* 0x001f240000300a00 */
[C---:B----4-:R-:W-:Y:S02]  /*5c390*/  HMMA.16816.F32.BF16 R16, R20.reuse, R18, R12 ;  /* 0x000000121410723c */ /* 0x050fe4000004180c */
[----:B------:R-:W4:Y:S01]  /*5c3a0*/  LDL.LU.64 R14, [R1+0x3470] ;  /* 0x00347000010e7983 */ /* 0x000f220000300a00 */
[----:B------:R-:W4:Y:S11]  /*5c3b0*/  LDL.LU.64 R12, [R1+0x3468] ;  /* 0x00346800010c7983 */ /* 0x000f360000300a00 */
[----:B------:R-:W-:Y:S09]  /*5c3c0*/  @!UPT UIADD3 URZ, URZ, URZ, URZ ;  /* 0x0000003f3f3ff290 */ /* 0x000ff2000fffe03f */
[----:B------:R-:W-:Y:S01]  /*5c3d0*/  STL.64 [R1+0x3a0], R16 ;  /* 0x0003a01001007387 */ /* 0x000fe20000100a00 */
        /* <DEDUP_REMOVED lines=8> */
[----:B0-----:R-:W4:Y:S01]  /*5c460*/  LDL.LU.64 R18, [R1+0x3448] ;  /* 0x0034480001127983 */ /* 0x001f220000300a00 */
[----:B------:R-:W2:Y:S01]  /*5c470*/  LDL.LU R16, [R1+0x3440] ;  /* 0x0034400001107983 */ /* 0x000ea20000300800 */
[C---:B----4-:R-:W-:Y:S11]  /*5c480*/  HMMA.16816.F32.BF16 R12, R20.reuse, R18, R12 ;  /* 0x00000012140c723c */ /* 0x050ff6000004180c */
[----:B------:R-:W-:Y:S11]  /*5c490*/  @!UPT UIADD3 URZ, URZ, URZ, URZ ;  /* 0x0000003f3f3ff290 */ /* 0x000ff6000fffe03f */
[----:B------:R-:W-:Y:S01]  /*5c4a0*/  @!UPT UIADD3 URZ, URZ, URZ, URZ ;  /* 0x0000003f3f3ff290 */ /* 0x000fe2000fffe03f */
[----:B------:R-:W-:Y:S01]  /*5c4b0*/  STL.64 [R1+0x380], R12 ;  /* 0x0003800c01007387 */ /* 0x000fe20000100a00 */
[----:B------:R0:W-:Y:S03]  /*5c4c0*/  STL.64 [R1+0x388], R14 ;  /* 0x0003880e01007387 */ /* 0x0001e60000100a00 */
[----:B0-----:R-:W4:Y:S01]  /*5c4d0*/  LDL.LU.64 R14, [R1+0x3438] ;  /* 0x00343800010e7983 */ /* 0x001f220000300a00 */
[----:B------:R-:W2:Y:S02]  /*5c4e0*/  LDL.LU.64 R12, [R1+0x3430] ;  /* 0x00343000010c7983 */ /* 0x000ea40000300a00 */
[----:B------:R-:W-:Y:S01]  /*5c4f0*/  STL.64 [R1+0x3330], R18 ;  /* 0x0033301201007387 */ /* 0x000fe20000100a00 */
[C---:B----4-:R-:W-:Y:S11]  /*5c500*/  HMMA.16816.F32.BF16 R8, R20.reuse, R14, R8 ;  /* 0x0000000e1408723c */ /* 0x050ff60000041808 */
[----:B------:R-:W-:Y:S11]  /*5c510*/  @!UPT UIADD3 URZ, URZ, URZ, URZ ;  /* 0x0000003f3f3ff290 */ /* 0x000ff6000fffe03f */
[----:B------:R-:W-:Y:S01]  /*5c520*/  @!UPT UIADD3 URZ, URZ, URZ, URZ ;  /* 0x0000003f3f3ff290 */ /* 0x000fe2000fffe03f */
[----:B------:R-:W-:Y:S01]  /*5c530*/  STL.64 [R1+0x370], R8 ;  /* 0x0003700801007387 */ /* 0x000fe20000100a00 */
[----:B------:R0:W-:Y:S03]  /*5c540*/  STL.64 [R1+0x378], R10 ;  /* 0x0003780a01007387 */ /* 0x0001e60000100a00 */
[----:B0-----:R-:W4:Y:S01]  /*5c550*/  LDL.LU.64 R10, [R1+0x3428] ;  /* 0x00342800010a7983 */ /* 0x001f220000300a00 */
[----:B------:R0:W-:Y:S02]  /*5c560*/  STL.64 [R1+0x3328], R14 ;  /* 0x0033280e01007387 */ /* 0x0001e40000100a00 */
[----:B--2---:R-:W-:Y:S01]  /*5c570*/  STL.64 [R1+0x3320], R12 ;  /* 0x0033200c01007387 */ /* 0x004fe20000100a00 */
[----:B0-----:R-:W2:Y:S01]  /*5c580*/  LDL.LU.64 R14, [R1+0x18] ;  /* 0x00001800010e7983 */ /* 0x001ea20000300a00 */
[C---:B----4-:R-:W-:Y:S03]  /*5c590*/  HMMA.16816.F32.BF16 R24, R20.reuse, R10, R24 ;  /* 0x0000000a1418723c */ /* 0x050fe60000041818 */
[----:B--2---:R0:W-:Y:S04]  /*5c5a0*/  STL.64 [R1+0x3338], R14 ;  /* 0x0033380e01007387 */ /* 0x0041e80000100a00 */
[----:B0-----:R-:W2:Y:S11]  /*5c5b0*/  LDL.LU.64 R14, [R1+0x28] ;  /* 0x00002800010e7983 */ /* 0x001eb60000300a00 */
[----:B------:R-:W-:Y:S05]  /*5c5c0*/  @!UPT UIADD3 URZ, URZ, URZ, URZ ;  /* 0x0000003f3f3ff290 */ /* 0x000fea000fffe03f */
[----:B------:R-:W-:Y:S02]  /*5c5d0*/  STL.64 [R1+0x360], R24 ;  /* 0x0003601801007387 */ /* 0x000fe40000100a00 */
[----:B------:R0:W-:Y:S02]  /*5c5e0*/  STL.64 [R1+0x368], R26 ;  /* 0x0003681a01007387 */ /* 0x0001e40000100a00 */
[----:B0-----:R-:W4:Y:S01]  /*5c5f0*/  LDL.LU.64 R26, [R1+0x3420] ;  /* 0x00342000011a7983 */ /* 0x001f220000300a00 */
[----:B------:R0:W-:Y:S02]  /*5c600*/  STL.64 [R1+0x3318], R10 ;  /* 0x0033180a01007387 */ /* 0x0001e40000100a00 */
[----:B------:R-:W2:Y:S02]  /*5c610*/  LDL.LU R8, [R1+0x210] ;  /* 0x0002100001087983 */ /* 0x000ea40000300800 */
[----:B------:R-:W2:Y:S01]  /*5c620*/  LDL.LU R9, [R1+0x214] ;  /* 0x0002140001097983 */ /* 0x000ea20000300800 */
[----:B0-----:R-:W2:Y:S01]  /*5c630*/  LDL.LU R10, [R1+0x218] ;  /* 0x00021800010a7983 */ /* 0x001ea20000300800 */
[----:B------:R-:W2:Y:S01]  /*5c640*/  LDL.LU R11, [R1+0x21c] ;  /* 0x00021c00010b7983 */ /* 0x000ea20000300800 */
        /* <DEDUP_REMOVED lines=49> */
[----:B----4-:R-:W-:Y:S02]  /*5c960*/  HMMA.16816.F32.BF16 R24, R20, R26, R4 ;  /* 0x0000001a1418723c */ /* 0x010fe40000041804 */
[----:B------:R-:W4:Y:S11]  /*5c970*/  LDL.LU.64 R6, [R1+0x3370] ;  /* 0x0033700001067983 */ /* 0x000f360000300a00 */
[----:B------:R-:W-:Y:S10]  /*5c980*/  @!UPT UIADD3 URZ, URZ, URZ, URZ ;  /* 0x0000003f3f3ff290 */ /* 0x000ff4000fffe03f */
[----:B------:R-:W-:Y:S01]  /*5c990*/  STL.64 [R1+0x2e0], R24 ;  /* 0x0002e01801007387 */ /* 0x000fe20000100a00 */
[----:B------:R0:W-:Y:S03]  /*5c9a0*/  STL.64 [R1+0x2e8], R26 ;  /* 0x0002e81a01007387 */ /* 0x0001e60000100a00 */
[----:B0-----:R-:W2:Y:S01]  /*5c9b0*/  LDL.LU.64 R26, [R1+0x3368] ;  /* 0x00336800011a7983 */ /* 0x001ea20000300a00 */
[----:B------:R-:W2:Y:S02]  /*5c9c0*/  LDL.LU.64 R24, [R1+0x3360] ;  /* 0x0033600001187983 */ /* 0x000ea40000300a00 */
[----:B------:R-:W-:Y:S02]  /*5c9d0*/  IMAD.MOV.U32 R18, RZ, RZ, R16 ;  /* 0x000000ffff127224 */ /* 0x000fe400078e0010 */
[----:B------:R-:W-:-:S07]  /*5c9e0*/  IMAD.MOV.U32 R19, RZ, RZ, R3 ;  /* 0x000000ffff137224 */ /* 0x000fce00078e0003 */
[C---:B--2---:R-:W-:Y:S01]  /*5c9f0*/  HMMA.16816.F32.BF16 R16, R20.reuse, R18, R24 ;  /* 0x000000121410723c */ /* 0x044fe20000041818 */
[----:B------:R-:W4:Y:S01]  /*5ca00*/  LDL.LU.64 R26, [R1+0x3358] ;  /* 0x00335800011a7983 */ /* 0x000f220000300a00 */
[----:B------:R-:W4:Y:S11]  /*5ca10*/  LDL.LU.64 R24, [R1+0x3350] ;  /* 0x0033500001187983 */ /* 0x000f360000300a00 */
[----:B------:R-:W-:Y:S10]  /*5ca20*/  @!UPT UIADD3 URZ, URZ, URZ, URZ ;  /* 0x0000003f3f3ff290 */ /* 0x000ff4000fffe03f */
[----:B------:R-:W-:Y:S01]  /*5ca30*/  STL.64 [R1+0x2d0], R16 ;  /* 0x0002d01001007387 */ /* 0x000fe20000100a00 */
[----:B------:R0:W-:Y:S03]  /*5ca40*/  STL.64 [R1+0x2d8], R18 ;  /* 0x0002d81201007387 */ /* 0x0001e60000100a00 */
[----:B0-----:R-:W2:Y:S01]  /*5ca50*/  LDL.LU.64 R18, [R1+0x8] ;  /* 0x0000080001127983 */ /* 0x001ea20000300a00 */
[----:B----4-:R-:W-:Y:S03]  /*5ca60*/  HMMA.16816.F32.BF16 R20, R20, R6, R24 ;  /* 0x000000061414723c */ /* 0x010fe60000041818 */
[----:B------:R-:W4:Y:S01]  /*5ca70*/  LDL.LU.64 R26, [R1+0x3348] ;  /* 0x00334800011a7983 */ /* 0x000f220000300a00 */
[----:B------:R-:W4:Y:S11]  /*5ca80*/  LDL.LU.64 R24, [R1+0x3340] ;  /* 0x0033400001187983 */ /* 0x000f360000300a00 */
[----:B------:R-:W-:Y:S08]  /*5ca90*/  @!UPT UIADD3 URZ, URZ, URZ, URZ ;  /* 0x0000003f3f3ff290 */ /* 0x000ff0000fffe03f */
[----:B------:R0:W-:Y:S01]  /*5caa0*/  STL.64 [R1+0x230], R20 ;  /* 0x0002301401007387 */ /* 0x0001e20000100a00 */
[----:B------:R1:W-:Y:S03]  /*5cab0*/  STL.64 [R1+0x238], R22 ;  /* 0x0002381601007387 */ /* 0x0003e60000100a00 */
[----:B0-----:R-:W2:Y:S01]  /*5cac0*/  LDL.LU R20, [R1+0x200] ;  /* 0x0002000001147983 */ /* 0x001ea20000300800 */
[----:B------:R-:W2:Y:S02]  /*5cad0*/  LDL.LU R21, [R1+0x204] ;  /* 0x0002040001157983 */ /* 0x000ea40000300800 */
[----:B-1----:R-:W2:Y:S02]  /*5cae0*/  LDL.LU R22, [R1+0x208] ;  /* 0x0002080001167983 */ /* 0x002ea40000300800 */
[----:B------:R-:W2:Y:S01]  /*5caf0*/  LDL.LU R23, [R1+0x20c] ;  /* 0x00020c0001177983 */ /* 0x000ea20000300800 */
[----:B------:R0:W-:Y:S01]  /*5cb00*/  STL.64 [R1+0x3250], R6 ;  /* 0x0032500601007387 */ /* 0x0001e20000100a00 */
[----:B------:R-:W4:Y:S02]  /*5cb10*/  LDL.LU R4, [R1+0x220] ;  /* 0x0002200001047983 */ /* 0x000f240000300800 */
[----:B------:R-:W4:Y:S01]  /*5cb20*/  LDL.LU R5, [R1+0x224] ;  /* 0x0002240001057983 */ /* 0x000f220000300800 */
[----:B0-----:R-:W4:Y:S01]  /*5cb30*/  LDL.LU R6, [R1+0x228] ;  /* 0x0002280001067983 */ /* 0x001f220000300800 */
[----:B------:R-:W4:Y:S02]  /*5cb40*/  LDL.LU R7, [R1+0x22c] ;  /* 0x00022c0001077983 */ /* 0x000f240000300800 */
[C---:B----4-:R-:W-:Y:S11]  /*5cb50*/  HMMA.16816.F32.BF16 R4, R24.reuse, R14, R4 ;  /* 0x0000000e1804723c */ /* 0x050ff60000041804 */
[----:B------:R-:W-:Y:S11]  /*5cb60*/  @!UPT UIADD3 URZ, URZ, URZ, URZ ;  /* 0x0000003f3f3ff290 */ /* 0x000ff6000fffe03f */
[----:B------:R-:W-:Y:S01]  /*5cb70*/  @!UPT UIADD3 URZ, URZ, URZ, URZ ;  /* 0x0000003f3f3ff290 */ /* 0x000fe2000fffe03f */
[----:B------:R0:W-:Y:S01]  /*5cb80*/  STL.64 [R1+0x220], R4 ;  /* 0x0002200401007387 */ /* 0x0001e20000100a00 */
[----:B------:R1:W-:Y:S02]  /*5cb90*/  STL.64 [R1+0x228], R6 ;  /* 0x0002280601007387 */ /* 0x0003e40000100a00 */
[----:B0-----:R-:W-:Y:S02]  /*5cba0*/  IMAD.MOV.U32 R5, RZ, RZ, R14 ;  /* 0x000000ffff057224 */ /* 0x001fe400078e000e */
[----:B------:R-:W-:Y:S02]  /*5cbb0*/  IMAD.MOV.U32 R4, RZ, RZ, R15 ;  /* 0x000000ffff047224 */ /* 0x000fe400078e000f */
[----:B------:R-:W4:Y:S02]  /*5cbc0*/  LDL.LU.64 R14, [R1+0x3338] ;  /* 0x00333800010e7983 */ /* 0x000f240000300a00 */
[----:B----4-:R-:W-:Y:S01]  /*5cbd0*/  HMMA.16816.F32.BF16 R8, R24, R14, R8 ;  /* 0x0000000e1808723c */ /* 0x010fe20000041808 */
[----:B-1----:R-:W-:-:S02]  /*5cbe0*/  IMAD.MOV.U32 R7, RZ, RZ, R14 ;  /* 0x000000ffff077224 */ /* 0x002fc400078e000e */
[----:B------:R-:W-:Y:S11]  /*5cbf0*/  IMAD.MOV.U32 R6, RZ, RZ, R15 ;  /* 0x000000ffff067224 */ /* 0x000ff600078e000f */
[----:B------:R-:W-:Y:S09]  /*5cc00*/  @!UPT UIADD3 URZ, URZ, URZ, URZ ;  /* 0x0000003f3f3ff290 */ /* 0x000ff2000fffe03f */
[----:B------:R0:W-:Y:S01]  /*5cc10*/  STL.64 [R1+0x210], R8 ;  /* 0x0002100801007387 */ /* 0x0001e20000100a00 */
[----:B------:R1:W-:Y:S03]  /*5cc20*/  STL.64 [R1+0x218], R10 ;  /* 0x0002180a01007387 */ /* 0x0003e60000100a00 */
[----:B0-----:R-:W4:Y:S01]  /*5cc30*/  LDL.LU R8, [R1+0x1e0] ;  /* 0x0001e00001087983 */ /* 0x001f220000300800 */
[----:B------:R-:W4:Y:S02]  /*5cc40*/  LDL.LU R9, [R1+0x1e4] ;  /* 0x0001e40001097983 */ /* 0x000f240000300800 */
[----:B-1----:R-:W4:Y:S02]  /*5cc50*/  LDL.LU R10, [R1+0x1e8] ;  /* 0x0001e800010a7983 */ /* 0x002f240000300800 */
[----:B------:R-:W4:Y:S01]  /*5cc60*/  LDL.LU R11, [R1+0x1ec] ;  /* 0x0001ec00010b7983 */ /* 0x000f220000300800 */
[----:B------:R-:W2:Y:S01]  /*5cc70*/  LDL.LU R12, [R1+0x1f0] ;  /* 0x0001f000010c7983 */ /* 0x000ea20000300800 */
[----:B------:R-:W2:Y:S02]  /*5cc80*/  LDL.LU R13, [R1+0x1f4] ;  /* 0x0001f400010d7983 */ /* 0x000ea40000300800 */
[----:B------:R-:W2:Y:S02]  /*5cc90*/  LDL.LU R14, [R1+0x1f8] ;  /* 0x0001f800010e7983 */ /* 0x000ea40000300800 */
[----:B------:R-:W2:Y:S01]  /*5cca0*/  LDL.LU R15, [R1+0x1fc] ;  /* 0x0001fc00010f7983 */ /* 0x000ea20000300800 */
[----:B------:R0:W-:Y:S01]  /*5ccb0*/  STL.64 [R1+0x32b8], R6 ;  /* 0x0032b80601007387 */ /* 0x0001e20000100a00 */
[----:B------:R-:W-:Y:S03]  /*5ccc0*/  STL.64 [R1+0x32b0], R4 ;  /* 0x0032b00401007387 */ /* 0x000fe60000100a00 */
[----:B0-----:R-:W2:Y:S04]  /*5ccd0*/  LDL.LU.64 R6, [R1+0x138] ;  /* 0x0001380001067983 */ /* 0x001ea80000300a00 */
[----:B--2---:R0:W-:Y:S04]  /*5cce0*/  STL.64 [R1+0x32c8], R6 ;  /* 0x0032c80601007387 */ /* 0x0041e80000100a00 */
[----:B0-----:R-:W2:Y:S04]  /*5ccf0*/  LDL.LU.64 R6, [R1+0x148] ;  /* 0x0001480001067983 */ /* 0x001ea80000300a00 */
[----:B--2---:R0:W-:Y:S04]  /*5cd00*/  STL.64 [R1+0x32e0], R6 ;  /* 0x0032e00601007387 */ /* 0x0041e80000100a00 */
[----:B0-----:R-:W2:Y:S01]  /*5cd10*/  LDL.LU.64 R6, [R1+0x158] ;  /* 0x0001580001067983 */ /* 0x001ea20000300a00 */
[----:B------:R-:W-:Y:S03]  /*5cd20*/  HMMA.16816.F32.BF16 R20, R24, R18, R20 ;  /* 0x000000121814723c */ /* 0x000fe60000041814 */
[----:B--2---:R0:W-:Y:S04]  /*5cd30*/  STL.64 [R1+0x32f8], R6 ;  /* 0x0032f80601007387 */ /* 0x0041e80000100a00 */
[----:B0-----:R-:W2:Y:S04]  /*5cd40*/  LDL.LU.64 R6, [R1+0x38] ;  /* 0x0000380001067983 */ /* 0x001ea80000300a00 */
[----:B--2---:R0:W-:Y:S01]  /*5cd50*/  STL.64 [R1+0x3310], R6 ;  /* 0x0033100601007387 */ /* 0x0041e20000100a00 */
[----:B------:R-:W2:Y:S02]  /*5cd60*/  LDL.LU R4, [R1+0x1d0] ;  /* 0x0001d00001047983 */ /* 0x000ea40000300800 */
[----:B------:R-:W2:Y:S01]  /*5cd70*/  LDL.LU R5, [R1+0x1d4] ;  /* 0x0001d40001057983 */ /* 0x000ea20000300800 */
[----:B0-----:R-:W2:Y:S01]  /*5cd80*/  LDL.LU R6, [R1+0x1d8] ;  /* 0x0001d80001067983 */ /* 0x001ea20000300800 */
[----:B------:R-:W2:Y:S07]  /*5cd90*/  LDL.LU R7, [R1+0x1dc] ;  /* 0x0001dc0001077983 */ /* 0x000eae0000300800 */
[----:B------:R0:W-:Y:S02]  /*5cda0*/  STL.64 [R1+0x200], R20 ;  /* 0x0002001401007387 */ /* 0x0001e40000100a00 */
[----:B------:R-:W-:Y:S02]  /*5cdb0*/  STL.64 [R1+0x208], R22 ;  /* 0x0002081601007387 */ /* 0x000fe40000100a00 */
[----:B0-----:R-:W-:-:S02]  /*5cdc0*/  IMAD.MOV.U32 R21, RZ, RZ, R18 ;  /* 0x000000ffff157224 */ /* 0x001fc400078e0012 */
[----:B------:R-:W-:Y:S02]  /*5cdd0*/  IMAD.MOV.U32 R20, RZ, RZ, R19 ;  /* 0x000000ffff147224 */ /* 0x000fe400078e0013 */
[----:B------:R-:W2:Y:S03]  /*5cde0*/  LDL.LU.64 R18, [R1+0x3330] ;  /* 0x0033300001127983 */ /* 0x000ea60000300a00 */
[----:B------:R0:W-:Y:S02]  /*5cdf0*/  STL.64 [R1+0x32c0], R20 ;  /* 0x0032c01401007387 */ /* 0x0001e40000100a00 */
        /* <DEDUP_REMOVED lines=36> */
[C---:B----4-:R-:W-:Y:S11]  /*5d040*/  HMMA.16816.F32.BF16 R4, R24.reuse, R10, R4 ;  /* 0x0000000a1804723c */ /* 0x050ff60000041804 */
[----:B------:R-:W-:Y:S11]  /*5d050*/  @!UPT UIADD3 URZ, URZ, URZ, URZ ;  /* 0x0000003f3f3ff290 */ /* 0x000ff6000fffe03f */
[----:B------:R-:W-:Y:S01]  /*5d060*/  @!UPT UIADD3 URZ, URZ, URZ, URZ ;  /* 0x0000003f3f3ff290 */ /* 0x000fe2000fffe03f */
[----:B------:R-:W-:Y:S01]  /*5d070*/  STL.64 [R1+0x4f0], R4 ;  /* 0x0004f00401007387 */ /* 0x000fe20000100a00 */
[----:B------:R0:W-:Y:S03]  /*5d080*/  STL.64 [R1+0x4f8], R6 ;  /* 0x0004f80601007387 */ /* 0x0001e60000100a00 */
[----:B0-----:R-:W4:Y:S02]  /*5d090*/  LDL.LU.64 R6, [R1+0x3310] ;  /* 0x0033100001067983 */ /* 0x001f240000300a00 */
        /* <DEDUP_REMOVED lines=9> */
[----:B------:R-:W-:Y:S01]  /*5d130*/  STL.64 [R1+0x31e8], R18 ;  /* 0x0031e81201007387 */ /* 0x000fe20000100a00 */
[----:B------:R0:W-:Y:S04]  /*5d140*/  STL.64 [R1+0x31e0], R16 ;  /* 0x0031e01001007387 */ /* 0x0001e80000100a00 */
[----:B0-----:R-:W2:Y:S01]  /*5d150*/  LDL.LU R16, [R1+0x180] ;  /* 0x0001800001107983 */ /* 0x001ea20000300800 */
[----:B------:R-:W2:Y:S02]  /*5d160*/  LDL.LU R17, [R1+0x184] ;  /* 0x0001840001117983 */ /* 0x000ea40000300800 */
[----:B------:R-:W2:Y:S02]  /*5d170*/  LDL.LU R18, [R1+0x188] ;  /* 0x0001880001127983 */ /* 0x000ea40000300800 */
[----:B------:R-:W2:Y:S01]  /*5d180*/  LDL.LU R19, [R1+0x18c] ;  /* 0x00018c0001137983 */ /* 0x000ea20000300800 */
[----:B----4-:R-:W-:Y:S01]  /*5d190*/  HMMA.16816.F32.BF16 R20, R24, R6, R20 ;  /* 0x000000061814723c */ /* 0x010fe20000041814 */
[----:B------:R-:W-:-:S02]  /*5d1a0*/  IMAD.MOV.U32 R8, RZ, RZ, R6 ;  /* 0x000000ffff087224 */ /* 0x000fc400078e0006 */
[----:B------:R-:W-:Y:S11]  /*5d1b0*/  IMAD.MOV.U32 R9, RZ, RZ, R7 ;  /* 0x000000ffff097224 */ /* 0x000ff600078e0007 */
[----:B------:R-:W-:Y:S09]  /*5d1c0*/  @!UPT UIADD3 URZ, URZ, URZ, URZ ;  /* 0x0000003f3f3ff290 */ /* 0x000ff2000fffe03f */
[----:B------:R-:W-:Y:S01]  /*5d1d0*/  STL.64 [R1+0x560], R20 ;  /* 0x0005601401007387 */ /* 0x000fe20000100a00 */
[----:B------:R0:W-:Y:S03]  /*5d1e0*/  STL.64 [R1+0x568], R22 ;  /* 0x0005681601007387 */ /* 0x0001e60000100a00 */
[----:B0-----:R-:W4:Y:S01]  /*5d1f0*/  LDL.LU.64 R22, [R1+0x32f0] ;  /* 0x0032f00001167983 */ /* 0x001f220000300a00 */
[----:B------:R-:W4:Y:S02]  /*5d200*/  LDL.LU.64 R20, [R1+0x32e8] ;  /* 0x0032e80001147983 */ /* 0x000f240000300a00 */
[----:B------:R-:W4:Y:S02]  /*5d210*/  LDL.LU.64 R6, [R1+0x32e0] ;  /* 0x0032e00001067983 */ /* 0x000f240000300a00 */
[----:B------:R-:W-:Y:S01]  /*5d220*/  STL [R1+0x319c], R9 ;  /* 0x00319c0901007387 */ /* 0x000fe20000100800 */
[----:B------:R-:W-:Y:S01]  /*5d230*/  STL [R1+0x3198], R8 ;  /* 0x0031980801007387 */ /* 0x000fe20000100800 */
        /* <DEDUP_REMOVED lines=15> */
[----:B------:R0:W-:Y:S01]  /*5d330*/  STL.64 [R1+0x540], R20 ;  /* 0x0005401401007387 */ /* 0x0001e20000100a00 */
[----:B------:R1:W-:Y:S03]  /*5d340*/  STL.64 [R1+0x548], R22 ;  /* 0x0005481601007387 */ /* 0x0003e60000100a00 */
[----:B0-----:R-:W4:Y:S01]  /*5d350*/  LDL.LU.64 R20, [R1+0x32c0] ;  /* 0x0032c00001147983 */ /* 0x001f220000300a00 */
[----:B------:R-:W3:Y:S02]  /*5d360*/  LDL.LU.64 R6, [R1+0x32b8] ;  /* 0x0032b80001067983 */ /* 0x000ee40000300a00 */
[----:B------:R-:W3:Y:S02]  /*5d370*/  LDL.LU.64 R4, [R1+0x32b0] ;  /* 0x0032b00001047983 */ /* 0x000ee40000300a00 */
[----:B-1----:R-:W3:Y:S01]  /*5d380*/  LDL R23, [R1+0x694] ;  /* 0x0006940001177983 */ /* 0x002ee20000100800 */
[----:B--2---:R-:W-:Y:S01]  /*5d390*/  HMMA.16816.F32.BF16 R16, R24, R14, R16 ;  /* 0x0000000e1810723c */ /* 0x004fe20000041810 */
[----:B------:R-:W-:-:S02]  /*5d3a0*/  IMAD.MOV.U32 R29, RZ, RZ, R14 ;  /* 0x000000ffff1d7224 */ /* 0x000fc400078e000e */
[----:B------:R-:W-:Y:S01]  /*5d3b0*/  IMAD.MOV.U32 R9, RZ, RZ, R15 ;  /* 0x000000ffff097224 */ /* 0x000fe200078e000f */
[----:B---3--:R-:W-:Y:S01]  /*5d3c0*/  STL [R1+0x31cc], R23 ;  /* 0x0031cc1701007387 */ /* 0x008fe20000100800 */
[----:B------:R-:W-:Y:S02]  /*5d3d0*/  STL [R1+0x31ac], R28 ;  /* 0x0031ac1c01007387 */ /* 0x000fe40000100800 */
[----:B------:R-:W-:Y:S11]  /*5d3e0*/  STL [R1+0x31a8], R8 ;  /* 0x0031a80801007387 */ /* 0x000ff60000100800 */
[----:B------:R-:W-:Y:S05]  /*5d3f0*/  @!UPT UIADD3 URZ, URZ, URZ, URZ ;  /* 0x0000003f3f3ff290 */ /* 0x000fea000fffe03f */
[----:B------:R-:W-:Y:S01]  /*5d400*/  STL.64 [R1+0x530], R16 ;  /* 0x0005301001007387 */ /* 0x000fe20000100a00 */
[----:B------:R4:W-:Y:S01]  /*5d410*/  STL.64 [R1+0x538], R18 ;  /* 0x0005381201007387 */ /* 0x0009e20000100a00 */
[----:B------:R-:W2:Y:S02]  /*5d420*/  LDL.LU R12, [R1+0x60] ;  /* 0x00006000010c7983 */ /* 0x000ea40000300800 */
[----:B------:R-:W2:Y:S02]  /*5d430*/  LDL.LU R13, [R1+0x64] ;  /* 0x00006400010d7983 */ /* 0x000ea40000300800 */
[----:B------:R-:W3:Y:S01]  /*5d440*/  LDL.LU R14, [R1+0x68] ;  /* 0x00006800010e7983 */ /* 0x000ee20000300800 */
[----:B------:R-:W3:Y:S01]  /*5d450*/  LDL.LU R15, [R1+0x6c] ;  /* 0x00006c00010f7983 */ /* 0x000ee20000300800 */
[----:B----4-:R-:W-:Y:S02]  /*5d460*/  IMAD.MOV.U32 R18, RZ, RZ, R21 ;  /* 0x000000ffff127224 */ /* 0x010fe400078e0015 */
[----:B------:R-:W-:Y:S01]  /*5d470*/  IMAD.MOV.U32 R19, RZ, RZ, R20 ;  /* 0x000000ffff137224 */ /* 0x000fe200078e0014 */
[----:B---3--:R-:W-:Y:S01]  /*5d480*/  STL.64 [R1+0x31f8], R14 ;  /* 0x0031f80e01007387 */ /* 0x008fe20000100a00 */
[----:B--2---:R0:W-:Y:S03]  /*5d490*/  STL.64 [R1+0x31f0], R12 ;  /* 0x0031f00c01007387 */ /* 0x0041e60000100a00 */
[----:B------:R1:W-:Y:S01]  /*5d4a0*/  STL.64 [R1+0x3200], R18 ;  /* 0x0032001201007387 */ /* 0x0003e20000100a00 */
[----:B0-----:R-:W2:Y:S01]  /*5d4b0*/  LDL.LU R12, [R1+0x70] ;  /* 0x00007000010c7983 */ /* 0x001ea20000300800 */
[----:B------:R-:W2:Y:S02]  /*5d4c0*/  LDL.LU R13, [R1+0x74] ;  /* 0x00007400010d7983 */ /* 0x000ea40000300800 */
[----:B------:R-:W3:Y:S02]  /*5d4d0*/  LDL.LU R14, [R1+0x78] ;  /* 0x00007800010e7983 */ /* 0x000ee40000300800 */
[----:B------:R-:W3:Y:S02]  /*5d4e0*/  LDL.LU R15, [R1+0x7c] ;  /* 0x00007c00010f7983 */ /* 0x000ee40000300800 */
[----:B-1----:R-:W-:-:S02]  /*5d4f0*/  IMAD.MOV.U32 R18, RZ, RZ, R7 ;  /* 0x000000ffff127224 */ /* 0x002fc400078e0007 */
[----:B------:R-:W-:Y:S01]  /*5d500*/  IMAD.MOV.U32 R19, RZ, RZ, R6 ;  /* 0x000000ffff137224 */ /* 0x000fe200078e0006 */
[----:B---3--:R-:W-:Y:S01]  /*5d510*/  STL.64 [R1+0x3210], R14 ;  /* 0x0032100e01007387 */ /* 0x008fe20000100a00 */
[----:B--2---:R0:W-:Y:S03]  /*5d520*/  STL.64 [R1+0x3208], R12 ;  /* 0x0032080c01007387 */ /* 0x0041e60000100a00 */
[----:B------:R-:W-:Y:S01]  /*5d530*/  STL.64 [R1+0x3218], R18 ;  /* 0x0032181201007387 */ /* 0x000fe20000100a00 */
[----:B0-----:R-:W2:Y:S01]  /*5d540*/  LDL.LU R12, [R1+0x80] ;  /* 0x00008000010c7983 */ /* 0x001ea20000300800 */
[----:B------:R-:W2:Y:S02]  /*5d550*/  LDL.LU R13, [R1+0x84] ;  /* 0x00008400010d7983 */ /* 0x000ea40000300800 */
[----:B------:R-:W3:Y:S02]  /*5d560*/  LDL.LU R14, [R1+0x88] ;  /* 0x00008800010e7983 */ /* 0x000ee40000300800 */
[----:B------:R-:W3:Y:S01]  /*5d570*/  LDL.LU R15, [R1+0x8c] ;  /* 0x00008c00010f7983 */ /* 0x000ee20000300800 */
[----:B------:R-:W4:Y:S04]  /*5d580*/  LDL.LU.64 R6, [R1+0xe8] ;  /* 0x0000e80001067983 */ /* 0x000f280000300a00 */
[----:B----4-:R0:W-:Y:S01]  /*5d590*/  STL.64 [R1+0x3268], R6 ;  /* 0x0032680601007387 */ /* 0x0101e20000100a00 */
[----:B---3--:R-:W-:Y:S02]  /*5d5a0*/  STL.64 [R1+0x3228], R14 ;  /* 0x0032280e01007387 */ /* 0x008fe40000100a00 */
[----:B--2---:R-:W-:Y:S01]  /*5d5b0*/  STL.64 [R1+0x3220], R12 ;  /* 0x0032200c01007387 */ /* 0x004fe20000100a00 */
[----:B0-----:R-:W2:Y:S01]  /*5d5c0*/  LDL.LU.64 R6, [R1+0xf8] ;  /* 0x0000f80001067983 */ /* 0x001ea20000300a00 */
[----:B------:R-:W-:-:S02]  /*5d5d0*/  IMAD.MOV.U32 R18, RZ, RZ, R5 ;  /* 0x000000ffff127224 */ /* 0x000fc400078e0005 */
[----:B------:R-:W-:Y:S01]  /*5d5e0*/  IMAD.MOV.U32 R19, RZ, RZ, R4 ;  /* 0x000000ffff137224 */ /* 0x000fe200078e0004 */
[----:B--2---:R0:W-:Y:S04]  /*5d5f0*/  STL.64 [R1+0x3280], R6 ;  /* 0x0032800601007387 */ /* 0x0041e80000100a00 */
[----:B0-----:R-:W2:Y:S04]  /*5d600*/  LDL.LU.64 R6, [R1+0x108] ;  /* 0x0001080001067983 */ /* 0x001ea80000300a00 */
[----:B--2---:R0:W-:Y:S04]  /*5d610*/  STL.64 [R1+0x3298], R6 ;  /* 0x0032980601007387 */ /* 0x0041e80000100a00 */
[----:B0-----:R-:W2:Y:S01]  /*5d620*/  LDL.LU.64 R6, [R1+0x118] ;  /* 0x0001180001067983 */ /* 0x001ea20000300a00 */
[----:B------:R0:W-:Y:S02]  /*5d630*/  STL.64 [R1+0x3248], R18 ;  /* 0x0032481201007387 */ /* 0x0001e40000100a00 */
        /* <DEDUP_REMOVED lines=36> */
[----:B------:R-:W-:Y:S01]  /*5d880*/  STL [R1+0x31b4], R9 ;  /* 0x0031b40901007387 */ /* 0x000fe20000100800 */
        /* <DEDUP_REMOVED lines=43> */
[----:B--2---:R-:W-:Y:S01]  /*5db40*/  HMMA.16816.F32.BF16 R24, R24, R6, R16 ;  /* 0x000000061818723c */ /* 0x004fe20000041810 */
        /* <DEDUP_REMOVED lines=11> */
[----:B------:R-:W-:-:S02]  /*5dc00*/  IMAD.MOV.U32 R27, RZ, RZ, R0 ;  /* 0x000000ffff1b7224 */ /* 0x000fc400078e0000 */
[----:B------:R-:W3:Y:S01]  /*5dc10*/  LDL.LU R0, [R1+0x3230] ;  /* 0x0032300001007983 */ /* 0x000ee20000300800 */
[C---:B----4-:R-:W-:Y:S03]  /*5dc20*/  HMMA.16816.F32.BF16 R16, R4.reuse, R18, R12 ;  /* 0x000000120410723c */ /* 0x050fe6000004180c */
[----:B------:R-:W4:Y:S01]  /*5dc30*/  LDL.LU.64 R14, [R1+0x3228] ;  /* 0x00322800010e7983 */ /* 0x000f220000300a00 */
[----:B------:R-:W4:Y:S11]  /*5dc40*/  LDL.LU.64 R12, [R1+0x3220] ;  /* 0x00322000010c7983 */ /* 0x000f360000300a00 */
[----:B------:R-:W-:Y:S08]  /*5dc50*/  @!UPT UIADD3 URZ, URZ, URZ, URZ ;  /* 0x0000003f3f3ff290 */ /* 0x000ff0000fffe03f */
        /* <DEDUP_REMOVED lines=30> */
[----:B0-----:R-:W4:Y:S01]  /*5de40*/  LDL.LU R23, [R1+0x31cc] ;  /* 0x0031cc0001177983 */ /* 0x001f220000300800 */
[----:B--2---:R-:W-:Y:S11]  /*5de50*/  HMMA.16816.F32.BF16 R24, R4, R10, R24 ;  /* 0x0000000a0418723c */ /* 0x004ff60000041818 */
[----:B------:R-:W-:Y:S11]  /*5de60*/  @!UPT UIADD3 URZ, URZ, URZ, URZ ;  /* 0x0000003f3f3ff290 */ /* 0x000ff6000fffe03f */
[----:B------:R-:W-:Y:S01]  /*5de70*/  @!UPT UIADD3 URZ, URZ, URZ, URZ ;  /* 0x0000003f3f3ff290 */ /* 0x000fe2000fffe03f */
[----:B------:R-:W-:Y:S01]  /*5de80*/  STL.64 [R1+0x40], R24 ;  /* 0x0000401801007387 */ /* 0x000fe20000100a00 */
[----:B------:R-:W-:Y:S03]  /*5de90*/  STL.64 [R1+0x48], R26 ;  /* 0x0000481a01007387 */ /* 0x000fe60000100a00 */
[----:B----4-:R-:W0:Y:S02]  /*5dea0*/  LDSM.16.MT88.4 R24, [R23+0x22000] ;  /* 0x022000001718783b */ /* 0x010e240000004200 */
[----:B---3--:R-:W-:Y:S02]  /*5deb0*/  LDSM.16.M88.4 R20, [R0+0x2080] ;  /* 0x002080000014783b */ /* 0x008fe40000000200 */
[----:B0-----:R0:W-:Y:S02]  /*5dec0*/  STL.64 [R1+0x30b0], R26 ;  /* 0x0030b01a01007387 */ /* 0x0011e40000100a00 */
[----:B0-----:R-:W-:-:S02]  /*5ded0*/  IMAD.MOV.U32 R26, RZ, RZ, R17 ;  /* 0x000000ffff1a7224 */ /* 0x001fc400078e0011 */
[----:B------:R-:W-:Y:S02]  /*5dee0*/  IMAD.MOV.U32 R27, RZ, RZ, R16 ;  /* 0x000000ffff1b7224 */ /* 0x000fe400078e0010 */
[----:B------:R-:W0:Y:S04]  /*5def0*/  LDSM.16.M88.4 R16, [R0+0x80] ;  /* 0x000080000010783b */ /* 0x000e280000000200 */
[----:B------:R-:W-:Y:S04]  /*5df00*/  STL.64 [R1+0x30a8], R24 ;  /* 0x0030a81801007387 */ /* 0x000fe80000100a00 */
[----:B0-----:R-:W-:Y:S01]  /*5df10*/  STL.64 [R1+0x20], R16 ;  /* 0x0000201001007387 */ /* 0x001fe20000100a00 */
[----:B------:R-:W-:Y:S02]  /*5df20*/  STL.64 [R1+0x28], R18 ;  /* 0x0000281201007387 */ /* 0x000fe40000100a00 */
[----:B------:R-:W-:Y:S02]  /*5df30*/  STL.64 [R1+0x10], R20 ;  /* 0x0000101401007387 */ /* 0x000fe40000100a00 */
[----:B------:R-:W-:Y:S02]  /*5df40*/  STL.64 [R1+0x18], R22 ;  /* 0x0000181601007387 */ /* 0x000fe40000100a00 */
[----:B------:R-:W0:Y:S04]  /*5df50*/  LDSM.16.M88.4 R20, [R0+0x6080] ;  /* 0x006080000014783b */ /* 0x000e280000000200 */
[----:B------:R-:W1:Y:S04]  /*5df60*/  LDSM.16.M88.4 R16, [R0+0x4080] ;  /* 0x004080000010783b */ /* 0x000e680000000200 */
[----:B0-----:R-:W-:Y:S01]  /*5df70*/  STL [R1+0x2f6c], R22 ;  /* 0x002f6c1601007387 */ /* 0x001fe20000100800 */
[----:B-1----:R-:W-:Y:S02]  /*5df80*/  STL.64 [R1], R16 ;  /* 0x0000001001007387 */ /* 0x002fe40000100a00 */
[----:B------:R-:W-:Y:S02]  /*5df90*/  STL.64 [R1+0x8], R18 ;  /* 0x0000081201007387 */ /* 0x000fe40000100a00 */
[----:B------:R-:W0:Y:S04]  /*5dfa0*/  LDSM.16.M88.4 R16, [R0+0x8080] ;  /* 0x008080000010783b */ /* 0x000e280000000200 */
[----:B------:R-:W-:Y:S04]  /*5dfb0*/  STL [R1+0x2f68], R23 ;  /* 0x002f681701007387 */ /* 0x000fe80000100800 */
[----:B0-----:R-:W-:Y:S01]  /*5dfc0*/  STL [R1+0x2cac], R18 ;  /* 0x002cac1201007387 */ /* 0x001fe20000100800 */
[----:B------:R-:W-:Y:S02]  /*5dfd0*/  STL [R1+0x2ca8], R19 ;  /* 0x002ca81301007387 */ /* 0x000fe40000100800 */
[----:B------:R0:W-:Y:S02]  /*5dfe0*/  STL.64 [R1+0x3090], R16 ;  /* 0x0030901001007387 */ /* 0x0001e40000100a00 */
[----:B0-----:R-:W2:Y:S01]  /*5dff0*/  LDL.LU R16, [R1+0x490] ;  /* 0x0004900001107983 */ /* 0x001ea20000300800 */
[----:B------:R-:W-:-:S02]  /*5e000*/  IMAD.MOV.U32 R17, RZ, RZ, R13 ;  /* 0x000000ffff117224 */ /* 0x000fc400078e000d */
[----:B------:R-:W-:Y:S02]  /*5e010*/  IMAD.MOV.U32 R18, RZ, RZ, R12 ;  /* 0x000000ffff127224 */ /* 0x000fe400078e000c */
[----:B------:R-:W-:Y:S01]  /*5e020*/  IMAD.MOV.U32 R19, RZ, RZ, R2 ;  /* 0x000000ffff137224 */ /* 0x000fe200078e0002 */
[----:B------:R-:W0:Y:S04]  /*5e030*/  LDSM.16.M88.4 R12, [R0+0xa080] ;  /* 0x00a08000000c783b */ /* 0x000e280000000200 */
[----:B0-----:R-:W-:Y:S01]  /*5e040*/  STL [R1+0x2bfc], R14 ;  /* 0x002bfc0e01007387 */ /* 0x001fe20000100800 */
[----:B------:R-:W-:Y:S01]  /*5e050*/  STL [R1+0x2bf8], R15 ;  /* 0x002bf80f01007387 */ /* 0x000fe20000100800 */
[----:B--2---:R-:W-:Y:S02]  /*5e060*/  HMMA.16816.F32.BF16 R24, R4, R26, R16 ;  /* 0x0000001a0418723c */ /* 0x004fe40000041810 */
[----:B------:R-:W0:Y:S11]  /*5e070*/  LDSM.16.M88.4 R16, [R0+0xc080] ;  /* 0x00c080000010783b */ /* 0x000e360000000200 */
[----:B------:R-:W-:Y:S10]  /*5e080*/  @!UPT UIADD3 URZ, URZ, URZ, URZ ;  /* 0x0000003f3f3ff290 */ /* 0x000ff4000fffe03f */
[----:B------:R-:W-:Y:S01]  /*5e090*/  STL.64 [R1+0x4a0], R24 ;  /* 0x0004a01801007387 */ /* 0x000fe20000100a00 */
[----:B------:R-:W-:Y:S02]  /*5e0a0*/  STL.64 [R1+0x4a8], R26 ;  /* 0x0004a81a01007387 */ /* 0x000fe40000100a00 */
[----:B------:R-:W1:Y:S01]  /*5e0b0*/  LDSM.16.M88.4 R24, [R0+0xe080] ;  /* 0x00e080000018783b */ /* 0x000e620000000200 */
[----:B0-----:R-:W-:Y:S03]  /*5e0c0*/  STL.64 [R1+0x30], R16 ;  /* 0x0000301001007387 */ /* 0x001fe60000100a00 */
[----:B------:R-:W-:Y:S02]  /*5e0d0*/  STL.64 [R1+0x38], R18 ;  /* 0x0000381201007387 */ /* 0x000fe40000100a00 */
[----:B------:R-:W0:Y:S01]  /*5e0e0*/  LDSM.16.M88.4 R16, [R0+0x10080] ;  /* 0x010080000010783b */ /* 0x000e220000000200 */
[----:B-1----:R-:W-:Y:S03]  /*5e0f0*/  STL.64 [R1+0x1e0], R24 ;  /* 0x0001e01801007387 */ /* 0x002fe60000100a00 */
[----:B------:R-:W-:Y:S02]  /*5e100*/  STL.64 [R1+0x1e8], R26 ;  /* 0x0001e81a01007387 */ /* 0x000fe40000100a00 */
[----:B------:R-:W-:Y:S04]  /*5e110*/  LDSM.16.M88.4 R24, [R0+0x14080] ;  /* 0x014080000018783b */ /* 0x000fe80000000200 */
[----:B0-----:R-:W-:-:S02]  /*5e120*/  IMAD.MOV.U32 R15, RZ, RZ, R16 ;  /* 0x000000ffff0f7224 */ /* 0x001fc400078e0010 */
[----:B------:R-:W-:Y:S01]  /*5e130*/  IMAD.MOV.U32 R14, RZ, RZ, R17 ;  /* 0x000000ffff0e7224 */ /* 0x000fe200078e0011 */
[----:B------:R-:W-:Y:S01]  /*5e140*/  STL.64 [R1+0x1d0], R16 ;  /* 0x0001d01001007387 */ /* 0x000fe20000100a00 */
[----:B------:R-:W-:Y:S02]  /*5e150*/  STL.64 [R1+0x1d8], R18 ;  /* 0x0001d81201007387 */ /* 0x000fe40000100a00 */
[----:B------:R-:W-:Y:S01]  /*5e160*/  LDSM.16.M88.4 R16, [R0+0x16080] ;  /* 0x016080000010783b */ /* 0x000fe20000000200 */
[----:B------:R-:W-:Y:S03]  /*5e170*/  STL.64 [R1+0x3070], R14 ;  /* 0x0030700e01007387 */ /* 0x000fe60000100a00 */
[----:B------:R-:W-:Y:S02]  /*5e180*/  STL.64 [R1+0x3068], R12 ;  /* 0x0030680c01007387 */ /* 0x000fe40000100a00 */
[----:B------:R-:W0:Y:S02]  /*5e190*/  LDSM.16.M88.4 R12, [R0+0x12080] ;  /* 0x01208000000c783b */ /* 0x000e240000000200 */
[----:B0-----:R-:W-:Y:S02]  /*5e1a0*/  STL.64 [R1+0x1c0], R12 ;  /* 0x0001c00c01007387 */ /* 0x001fe40000100a00 */
[----:B------:R-:W-:Y:S02]  /*5e1b0*/  STL.64 [R1+0x1c8], R14 ;  /* 0x0001c80e01007387 */ /* 0x000fe40000100a00 */
[----:B------:R-:W0:Y:S04]  /*5e1c0*/  LDSM.16.M88.4 R12, [R0+0x18080] ;  /* 0x01808000000c783b */ /* 0x000e280000000200 */
[----:B------:R-:W-:Y:S01]  /*5e1d0*/  STL.64 [R1+0x1b0], R24 ;  /* 0x0001b01801007387 */ /* 0x000fe20000100a00 */
[----:B------:R-:W-:Y:S02]  /*5e1e0*/  STL.64 [R1+0x1b8], R26 ;  /* 0x0001b81a01007387 */ /* 0x000fe40000100a00 */
[----:B------:R-:W1:Y:S04]  /*5e1f0*/  LDSM.16.M88.4 R24, [R0+0x1a080] ;  /* 0x01a080000018783b */ /* 0x000e680000000200 */
[----:B------:R-:W-:Y:S02]  /*5e200*/  STL.64 [R1+0x1a0], R16 ;  /* 0x0001a01001007387 */ /* 0x000fe40000100a00 */
[----:B------:R-:W-:Y:S02]  /*5e210*/  STL.64 [R1+0x1a8], R18 ;  /* 0x0001a81201007387 */ /* 0x000fe40000100a00 */
[----:B------:R-:W2:Y:S04]  /*5e220*/  LDSM.16.M88.4 R16, [R0+0x1c080] ;  /* 0x01c080000010783b */ /* 0x000ea80000000200 */
[----:B0-----:R-:W-:Y:S01]  /*5e230*/  STL.64 [R1+0x190], R12 ;  /* 0x0001900c01007387 */ /* 0x001fe20000100a00 */
[----:B------:R-:W-:Y:S02]  /*5e240*/  STL.64 [R1+0x198], R14 ;  /* 0x0001980e01007387 */ /* 0x000fe40000100a00 */
[----:B------:R-:W0:Y:S04]  /*5e250*/  LDSM.16.M88.4 R12, [R0+0x1e080] ;  /* 0x01e08000000c783b */ /* 0x000e280000000200 */
[----:B-1----:R-:W-:Y:S01]  /*5e260*/  STL.64 [R1+0x180], R24 ;  /* 0x0001801801007387 */ /* 0x002fe20000100a00 */
[----:B------:R1:W-:Y:S01]  /*5e270*/  STL.64 [R1+0x188], R26 ;  /* 0x0001881a01007387 */ /* 0x0003e20000100a00 */
[----:B--2---:R2:W-:Y:S03]  /*5e280*/  STL.64 [R1+0x170], R16 ;  /* 0x0001701001007387 */ /* 0x0045e60000100a00 */
[----:B------:R3:W-:Y:S01]  /*5e290*/  STL.64 [R1+0x178], R18 ;  /* 0x0001781201007387 */ /* 0x0007e20000100a00 */
[----:B-1----:R-:W-:-:S02]  /*5e2a0*/  IMAD.MOV.U32 R26, RZ, RZ, R8 ;  /* 0x000000ffff1a7224 */ /* 0x002fc400078e0008 */
[----:B------:R-:W-:Y:S01]  /*5e2b0*/  IMAD.MOV.U32 R27, RZ, RZ, R28 ;  /* 0x000000ffff1b7224 */ /* 0x000fe200078e001c */
[----:B0-----:R-:W-:Y:S01]  /*5e2c0*/  STL.64 [R1+0x160], R12 ;  /* 0x0001600c01007387 */ /* 0x001fe20000100a00 */
[----:B------:R-:W-:Y:S02]  /*5e2d0*/  STL.64 [R1+0x168], R14 ;  /* 0x0001680e01007387 */ /* 0x000fe40000100a00 */
[----:B------:R-:W4:Y:S02]  /*5e2e0*/  LDL.LU R8, [R1+0x31c8] ;  /* 0x0031c80001087983 */ /* 0x000f240000300800 */
[----:B------:R-:W4:Y:S01]  /*5e2f0*/  LDL.LU R28, [R1+0x31c4] ;  /* 0x0031c400011c7983 */ /* 0x000f220000300800 */
[----:B------:R0:W-:Y:S01]  /*5e300*/  STL.64 [R1+0x30c0], R26 ;  /* 0x0030c01a01007387 */ /* 0x0001e20000100a00 */
[----:B--2---:R-:W2:Y:S02]  /*5e310*/  LDL.LU R16, [R1+0x2a0] ;  /* 0x0002a00001107983 */ /* 0x004ea40000300800 */
[----:B------:R-:W2:Y:S02]  /*5e320*/  LDL.LU R17, [R1+0x2a4] ;  /* 0x0002a40001117983 */ /* 0x000ea40000300800 */
[----:B---3--:R-:W3:Y:S01]  /*5e330*/  LDL.LU R18, [R1+0x2a8] ;  /* 0x0002a80001127983 */ /* 0x008ee20000300800 */
[----:B------:R-:W3:Y:S01]  /*5e340*/  LDL.LU R19, [R1+0x2ac] ;  /* 0x0002ac0001137983 */ /* 0x000ee20000300800 */
[----:B0-----:R-:W-:-:S02]  /*5e350*/  IMAD.MOV.U32 R26, RZ, RZ, R29 ;  /* 0x000000ffff1a7224 */ /* 0x001fc400078e001d */
[----:B------:R-:W-:Y:S01]  /*5e360*/  IMAD.MOV.U32 R27, RZ, RZ, R3 ;  /* 0x000000ffff1b7224 */ /* 0x000fe200078e0003 */
[----:B------:R-:W4:Y:S01]  /*5e370*/  LDL.LU R29, [R1+0x31c0] ;  /* 0x0031c000011d7983 */ /* 0x000f220000300800 */
[----:B------:R-:W4:Y:S03]  /*5e380*/  LDL.LU R3, [R1+0x31bc] ;  /* 0x0031bc0001037983 */ /* 0x000f260000300800 */
[----:B------:R-:W-:Y:S04]  /*5e390*/  STL.64 [R1+0x30d8], R26 ;  /* 0x0030d81a01007387 */ /* 0x000fe80000100a00 */
[----:B---3--:R-:W-:Y:S01]  /*5e3a0*/  STL.64 [R1+0x30a0], R18 ;  /* 0x0030a01201007387 */ /* 0x008fe20000100a00 */
[----:B--2---:R0:W-:Y:S03]  /*5e3b0*/  STL.64 [R1+0x3098], R16 ;  /* 0x0030981001007387 */ /* 0x0041e60000100a00 */
[----:B0-----:R-:W2:Y:S01]  /*5e3c0*/  LDL.64 R16, [R1+0x20] ;  /* 0x0000200001107983 */ /* 0x001ea20000100a00 */
[----:B----4-:R-:W-:-:S02]  /*5e3d0*/  IMAD.MOV.U32 R26, RZ, RZ, R8 ;  /* 0x000000ffff1a7224 */ /* 0x010fc400078e0008 */
[----:B------:R-:W-:Y:S01]  /*5e3e0*/  IMAD.MOV.U32 R27, RZ, RZ, R9 ;  /* 0x000000ffff1b7224 */ /* 0x000fe200078e0009 */
[----:B--2---:R0:W-:Y:S04]  /*5e3f0*/  STL.64 [R1+0x30b8], R16 ;  /* 0x0030b81001007387 */ /* 0x0041e80000100a00 */
[----:B0-----:R-:W2:Y:S01]  /*5e400*/  LDL.LU R16, [R1+0x2c0] ;  /* 0x0002c00001107983 */ /* 0x001ea20000300800 */
[----:B------:R-:W2:Y:S02]  /*5e410*/  LDL.LU R17, [R1+0x2c4] ;  /* 0x0002c40001117983 */ /* 0x000ea40000300800 */
[----:B------:R-:W3:Y:S02]  /*5e420*/  LDL.LU R18, [R1+0x2c8] ;  /* 0x0002c80001127983 */ /* 0x000ee40000300800 */
[----:B------:R-:W3:Y:S01]  /*5e430*/  LDL.LU R19, [R1+0x2cc] ;  /* 0x0002cc0001137983 */ /* 0x000ee20000300800 */
[----:B------:R-:W4:Y:S01]  /*5e440*/  LDL.LU R8, [R1+0x31b8] ;  /* 0x0031b80001087983 */ /* 0x000f220000300800 */
[----:B------:R-:W4:Y:S02]  /*5e450*/  LDL.LU R9, [R1+0x31b4] ;  /* 0x0031b40001097983 */ /* 0x000f240000300800 */
[----:B------:R0:W-:Y:S02]  /*5e460*/  STL.64 [R1+0x30f0], R26 ;  /* 0x0030f01a01007387 */ /* 0x0001e40000100a00 */
[----:B0-----:R-:W-:-:S02]  /*5e470*/  IMAD.MOV.U32 R26, RZ, RZ, R29 ;  /* 0x000000ffff1a7224 */ /* 0x001fc400078e001d */
[----:B------:R-:W-:Y:S01]  /*5e480*/  IMAD.MOV.U32 R27, RZ, RZ, R28 ;  /* 0x000000ffff1b7224 */ /* 0x000fe200078e001c */
[----:B------:R-:W4:Y:S01]  /*5e490*/  LDL.LU R29, [R1+0x31b0] ;  /* 0x0031b000011d7983 */ /* 0x000f220000300800 */
[----:B------:R-:W4:Y:S03]  /*5e4a0*/  LDL.LU R28, [R1+0x31ac] ;  /* 0x0031ac00011c7983 */ /* 0x000f260000300800 */
[----:B------:R-:W-:Y:S04]  /*5e4b0*/  STL.64 [R1+0x3108], R26 ;  /* 0x0031081a01007387 */ /* 0x000fe80000100a00 */
[----:B---3--:R-:W-:Y:S01]  /*5e4c0*/  STL.64 [R1+0x30d0], R18 ;  /* 0x0030d01201007387 */ /* 0x008fe20000100a00 */
[----:B--2---:R0:W-:Y:S03]  /*5e4d0*/  STL.64 [R1+0x30c8], R16 ;  /* 0x0030c81001007387 */ /* 0x0041e60000100a00 */
[----:B0-----:R-:W2:Y:S01]  /*5e4e0*/  LDL.LU R16, [R1+0x440] ;  /* 0x0004400001107983 */ /* 0x001ea20000300800 */
[----:B------:R-:W2:Y:S02]  /*5e4f0*/  LDL.LU R17, [R1+0x444] ;  /* 0x0004440001117983 */ /* 0x000ea40000300800 */
[----:B------:R-:W3:Y:S02]  /*5e500*/  LDL.LU R18, [R1+0x448] ;  /* 0x0004480001127983 */ /* 0x000ee40000300800 */
[----:B------:R-:W3:Y:S02]  /*5e510*/  LDL.LU R19, [R1+0x44c] ;  /* 0x00044c0001137983 */ /* 0x000ee40000300800 */
[----:B----4-:R-:W-:-:S02]  /*5e520*/  IMAD.MOV.U32 R26, RZ, RZ, R8 ;  /* 0x000000ffff1a7224 */ /* 0x010fc400078e0008 */
        /* <DEDUP_REMOVED lines=47> */
[----:B---3--:R-:W-:Y:S01]  /*5e820*/  STL.64 [R1+0x3148], R18 ;  /* 0x0031481201007387 */ /* 0x008fe20000100a00 */
[----:B--2---:R0:W-:Y:S03]  /*5e830*/  STL.64 [R1+0x3140], R16 ;  /* 0x0031401001007387 */ /* 0x0041e60000100a00 */
[----:B0-----:R-:W2:Y:S01]  /*5e840*/  LDL.LU R16, [R1+0x570] ;  /* 0x0005700001107983 */ /* 0x001ea20000300800 */
[----:B------:R-:W2:Y:S02]  /*5e850*/  LDL.LU R17, [R1+0x574] ;  /* 0x0005740001117983 */ /* 0x000ea40000300800 */
[----:B------:R-:W3:Y:S02]  /*5e860*/  LDL.LU R18, [R1+0x578] ;  /* 0x0005780001127983 */ /* 0x000ee40000300800 */
[----:B----4-:R-:W-:-:S02]  /*5e870*/  IMAD.MOV.U32 R19, RZ, RZ, R8 ;  /* 0x000000ffff137224 */ /* 0x010fc400078e0008 */
[----:B------:R-:W4:Y:S04]  /*5e880*/  LDL.LU R8, [R1+0x3180] ;  /* 0x0031800001087983 */ /* 0x000f280000300800 */
        /* <DEDUP_REMOVED lines=8> */
[----:B---3--:R-:W-:Y:S01]  /*5e910*/  STL.64 [R1+0x3178], R18 ;  /* 0x0031781201007387 */ /* 0x008fe20000100a00 */
[----:B--2---:R0:W-:Y:S03]  /*5e920*/  STL.64 [R1+0x3170], R16 ;  /* 0x0031701001007387 */ /* 0x0041e60000100a00 */
[----:B0-----:R-:W2:Y:S01]  /*5e930*/  LDL.LU R16, [R1+0x4d0] ;  /* 0x0004d00001107983 */ /* 0x001ea20000300800 */
[----:B------:R-:W2:Y:S02]  /*5e940*/  LDL.LU R17, [R1+0x4d4] ;  /* 0x0004d40001117983 */ /* 0x000ea40000300800 */
[----:B------:R-:W2:Y:S02]  /*5e950*/  LDL.LU R18, [R1+0x4d8] ;  /* 0x0004d80001127983 */ /* 0x000ea40000300800 */
[----:B------:R-:W-:Y:S01]  /*5e960*/  STL.64 [R1+0x3080], R22 ;  /* 0x0030801601007387 */ /* 0x000fe20000100a00 */
[----:B------:R0:W-:Y:S04]  /*5e970*/  STL.64 [R1+0x3078], R20 ;  /* 0x0030781401007387 */ /* 0x0001e80000100a00 */
[----:B0-----:R-:W3:Y:S01]  /*5e980*/  LDL.64 R20, [R1] ;  /* 0x0000000001147983 */ /* 0x001ee20000100a00 */
[----:B----4-:R-:W-:-:S02]  /*5e990*/  IMAD.MOV.U32 R19, RZ, RZ, R8 ;  /* 0x000000ffff137224 */ /* 0x010fc400078e0008 */
[----:B------:R-:W0:Y:S04]  /*5e9a0*/  LDSM.16.MT88.4 R8, [R9+0x22000] ;  /* 0x022000000908783b */ /* 0x000e280000004200 */
[----:B------:R-:W-:Y:S02]  /*5e9b0*/  IMAD.MOV.U32 R0, RZ, RZ, R15 ;  /* 0x000000ffff007224 */ /* 0x000fe400078e000f */
[----:B------:R-:W-:Y:S01]  /*5e9c0*/  IMAD.MOV.U32 R2, RZ, RZ, R14 ;  /* 0x000000ffff027224 */ /* 0x000fe200078e000e */
[C---:B--2---:R-:W-:Y:S01]  /*5e9d0*/  HMMA.16816.F32.BF16 R24, R4.reuse, R26, R16 ;  /* 0x0000001a0418723c */ /* 0x044fe20000041810 */
[----:B---3--:R1:W-:Y:S04]  /*5e9e0*/  STL.64 [R1+0x3088], R20 ;  /* 0x0030881401007387 */ /* 0x0083e80000100a00 */
[----:B-1----:R-:W2:Y:S01]  /*5e9f0*/  LDL.64 R20, [R1+0x10] ;  /* 0x0000100001147983 */ /* 0x002ea20000100a00 */
[----:B------:R-:W-:Y:S02]  /*5ea00*/  STL [R1+0x2c44], R0 ;  /* 0x002c440001007387 */ /* 0x000fe40000100800 */
[----:B------:R-:W-:Y:S02]  /*5ea10*/  STL [R1+0x2c40], R2 ;  /* 0x002c400201007387 */ /* 0x000fe40000100800 */
[----:B------:R-:W3:Y:S01]  /*5ea20*/  LDL.LU R12, [R1+0x280] ;  /* 0x00028000010c7983 */ /* 0x000ee20000300800 */
[----:B------:R-:W3:Y:S01]  /*5ea30*/  LDL.LU R13, [R1+0x284] ;  /* 0x00028400010d7983 */ /* 0x000ee20000300800 */
[----:B------:R-:W3:Y:S02]  /*5ea40*/  LDL.LU R14, [R1+0x288] ;  /* 0x00028800010e7983 */ /* 0x000ee40000300800 */
[----:B------:R-:W3:Y:S02]  /*5ea50*/  LDL.LU R15, [R1+0x28c] ;  /* 0x00028c00010f7983 */ /* 0x000ee40000300800 */
[----:B0-----:R-:W-:Y:S01]  /*5ea60*/  STL.64 [R1+0x2fb8], R10 ;  /* 0x002fb80a01007387 */ /* 0x001fe20000100a00 */
[----:B------:R0:W-:Y:S04]  /*5ea70*/  STL.64 [R1+0x2fb0], R8 ;  /* 0x002fb00801007387 */ /* 0x0001e80000100a00 */
[----:B0-----:R-:W4:Y:S01]  /*5ea80*/  LDL.LU R8, [R1+0x2b0] ;  /* 0x0002b00001087983 */ /* 0x001f220000300800 */
[----:B------:R-:W4:Y:S02]  /*5ea90*/  LDL.LU R9, [R1+0x2b4] ;  /* 0x0002b40001097983 */ /* 0x000f240000300800 */
[----:B------:R-:W4:Y:S02]  /*5eaa0*/  LDL.LU R10, [R1+0x2b8] ;  /* 0x0002b800010a7983 */ /* 0x000f240000300800 */
[----:B------:R-:W4:Y:S01]  /*5eab0*/  LDL.LU R11, [R1+0x2bc] ;  /* 0x0002bc00010b7983 */ /* 0x000f220000300800 */
[----:B------:R-:W2:Y:S01]  /*5eac0*/  LDL.LU.64 R18, [R1+0x3178] ;  /* 0x0031780001127983 */ /* 0x000ea20000300a00 */
[----:B------:R-:W2:Y:S02]  /*5ead0*/  LDL.LU.64 R16, [R1+0x3170] ;  /* 0x0031700001107983 */ /* 0x000ea40000300a00 */
[----:B------:R-:W-:Y:S02]  /*5eae0*/  STL.64 [R1+0x4d0], R24 ;  /* 0x0004d01801007387 */ /* 0x000fe40000100a00 */
[----:B------:R0:W-:Y:S02]  /*5eaf0*/  STL.64 [R1+0x4d8], R26 ;  /* 0x0004d81a01007387 */ /* 0x0001e40000100a00 */
        /* <DEDUP_REMOVED lines=50> */
[----:B--2---:R-:W-:Y:S02]  /*5ee20*/  HMMA.16816.F32.BF16 R4, R4, R26, R16 ;  /* 0x0000001a0404723c */ /* 0x004fe40000041810 */
[----:B------:R-:W4:Y:S01]  /*5ee30*/  LDL.LU.64 R16, [R1+0x30b8] ;  /* 0x0030b80001107983 */ /* 0x000f220000300a00 */
[----:B------:R-:W4:Y:S02]  /*5ee40*/  LDL.LU.64 R26, [R1+0x30b0] ;  /* 0x0030b000011a7983 */ /* 0x000f240000300a00 */
[----:B------:R-:W4:Y:S11]  /*5ee50*/  LDL.LU.64 R24, [R1+0x30a8] ;  /* 0x0030a80001187983 */ /* 0x000f360000300a00 */
[----:B------:R-:W-:Y:S07]  /*5ee60*/  @!UPT UIADD3 URZ, URZ, URZ, URZ ;  /* 0x0000003f3f3ff290 */ /* 0x000fee000fffe03f */
[----:B------:R0:W-:Y:S01]  /*5ee70*/  STL.64 [R1+0x2c0], R4 ;  /* 0x0002c00401007387 */ /* 0x0001e20000100a00 */
[----:B------:R1:W-:Y:S03]  /*5ee80*/  STL.64 [R1+0x2c8], R6 ;  /* 0x0002c80601007387 */ /* 0x0003e60000100a00 */
[----:B0-----:R-:W2:Y:S01]  /*5ee90*/  LDL.LU R4, [R1+0x260] ;  /* 0x0002600001047983 */ /* 0x001ea20000300800 */
[----:B------:R-:W2:Y:S02]  /*5eea0*/  LDL.LU R5, [R1+0x264] ;  /* 0x0002640001057983 */ /* 0x000ea40000300800 */
[----:B-1----:R-:W2:Y:S02]  /*5eeb0*/  LDL.LU R6, [R1+0x268] ;  /* 0x0002680001067983 */ /* 0x002ea40000300800 */
[----:B------:R-:W2:Y:S01]  /*5eec0*/  LDL.LU R7, [R1+0x26c] ;  /* 0x00026c0001077983 */ /* 0x000ea20000300800 */
[C---:B----4-:R-:W-:Y:S11]  /*5eed0*/  HMMA.16816.F32.BF16 R8, R24.reuse, R16, R8 ;  /* 0x000000101808723c */ /* 0x050ff60000041808 */
[----:B------:R-:W-:Y:S11]  /*5eee0*/  @!UPT UIADD3 URZ, URZ, URZ, URZ ;  /* 0x0000003f3f3ff290 */ /* 0x000ff6000fffe03f */
[----:B------:R-:W-:Y:S01]  /*5eef0*/  @!UPT UIADD3 URZ, URZ, URZ, URZ ;  /* 0x0000003f3f3ff290 */ /* 0x000fe2000fffe03f */
[----:B------:R-:W-:Y:S01]  /*5ef00*/  STL.64 [R1+0x2b0], R8 ;  /* 0x0002b00801007387 */ /* 0x000fe20000100a00 */
[----:B------:R0:W-:Y:S02]  /*5ef10*/  STL.64 [R1+0x2b8], R10 ;  /* 0x0002b80a01007387 */ /* 0x0001e40000100a00 */
[----:B------:R-:W4:Y:S02]  /*5ef20*/  LDL.LU.64 R18, [R1+0x30a0] ;  /* 0x0030a00001127983 */ /* 0x000f240000300a00 */
[----:B0-----:R-:W-:Y:S02]  /*5ef30*/  IMAD.MOV.U32 R11, RZ, RZ, R16 ;  /* 0x000000ffff0b7224 */ /* 0x001fe400078e0010 */
[----:B------:R-:W-:Y:S02]  /*5ef40*/  IMAD.MOV.U32 R10, RZ, RZ, R17 ;  /* 0x000000ffff0a7224 */ /* 0x000fe400078e0011 */
[----:B------:R-:W4:Y:S03]  /*5ef50*/  LDL.LU.64 R16, [R1+0x3098] ;  /* 0x0030980001107983 */ /* 0x000f260000300a00 */
[----:B------:R0:W-:Y:S02]  /*5ef60*/  STL [R1+0x3014], R10 ;  /* 0x0030140a01007387 */ /* 0x0001e40000100800 */
[----:B------:R1:W-:Y:S02]  /*5ef70*/  STL [R1+0x3010], R11 ;  /* 0x0030100b01007387 */ /* 0x0003e40000100800 */
[----:B------:R-:W2:Y:S01]  /*5ef80*/  LDL.LU R8, [R1+0x290] ;  /* 0x0002900001087983 */ /* 0x000ea20000300800 */
[----:B------:R-:W2:Y:S04]  /*5ef90*/  LDL.LU R9, [R1+0x294] ;  /* 0x0002940001097983 */ /* 0x000ea80000300800 */
[----:B0-----:R-:W2:Y:S01]  /*5efa0*/  LDL.LU R10, [R1+0x298] ;  /* 0x00029800010a7983 */ /* 0x001ea20000300800 */
[----:B-1----:R-:W2:Y:S01]  /*5efb0*/  LDL.LU R11, [R1+0x29c] ;  /* 0x00029c00010b7983 */ /* 0x002ea20000300800 */
[C---:B----4-:R-:W-:Y:S11]  /*5efc0*/  HMMA.16816.F32.BF16 R16, R24.reuse, R20, R16 ;  /* 0x000000141810723c */ /* 0x050ff60000041810 */
[----:B------:R-:W-:Y:S11]  /*5efd0*/  @!UPT UIADD3 URZ, URZ, URZ, URZ ;  /* 0x0000003f3f3ff290 */ /* 0x000ff6000fffe03f */
[----:B------:R-:W-:Y:S01]  /*5efe0*/  @!UPT UIADD3 URZ, URZ, URZ, URZ ;  /* 0x0000003f3f3ff290 */ /* 0x000fe2000fffe03f */
[----:B------:R0:W-:Y:S01]  /*5eff0*/  STL.64 [R1+0x2a0], R16 ;  /* 0x0002a01001007387 */ /* 0x0001e20000100a00 */
[----:B------:R1:W-:Y:S03]  /*5f000*/  STL.64 [R1+0x2a8], R18 ;  /* 0x0002a81201007387 */ /* 0x0003e60000100a00 */
[----:B0-----:R-:W4:Y:S01]  /*5f010*/  LDL.LU.64 R16, [R1+0x3090] ;  /* 0x0030900001107983 */ /* 0x001f220000300a00 */
[----:B-1----:R-:W-:Y:S02]  /*5f020*/  IMAD.MOV.U32 R19, RZ, RZ, R20 ;  /* 0x000000ffff137224 */ /* 0x002fe400078e0014 */
[----:B------:R-:W-:Y:S02]  /*5f030*/  IMAD.MOV.U32 R18, RZ, RZ, R21 ;  /* 0x000000ffff127224 */ /* 0x000fe400078e0015 */
[----:B------:R-:W2:Y:S02]  /*5f040*/  LDL.LU.64 R20, [R1+0x3088] ;  /* 0x0030880001147983 */ /* 0x000ea40000300a00 */
[C---:B--2---:R-:W-:Y:S11]  /*5f050*/  HMMA.16816.F32.BF16 R8, R24.reuse, R20, R8 ;  /* 0x000000141808723c */ /* 0x044ff60000041808 */
[----:B------:R-:W-:Y:S11]  /*5f060*/  @!UPT UIADD3 URZ, URZ, URZ, URZ ;  /* 0x0000003f3f3ff290 */ /* 0x000ff6000fffe03f */
[----:B------:R-:W-:Y:S01]  /*5f070*/  @!UPT UIADD3 URZ, URZ, URZ, URZ ;  /* 0x0000003f3f3ff290 */ /* 0x000fe2000fffe03f */
[----:B------:R-:W-:Y:S01]  /*5f080*/  STL.64 [R1+0x290], R8 ;  /* 0x0002900801007387 */ /* 0x000fe20000100a00 */
[----:B------:R0:W-:Y:S02]  /*5f090*/  STL.64 [R1+0x298], R10 ;  /* 0x0002980a01007387 */ /* 0x0001e40000100a00 */
[----:B------:R-:W2:Y:S02]  /*5f0a0*/  LDL.LU.64 R22, [R1+0x3080] ;  /* 0x0030800001167983 */ /* 0x000ea40000300a00 */
[----:B0-----:R-:W-:Y:S02]  /*5f0b0*/  IMAD.MOV.U32 R10, RZ, RZ, R20 ;  /* 0x000000ffff0a7224 */ /* 0x001fe400078e0014 */
[----:B------:R-:W-:Y:S02]  /*5f0c0*/  IMAD.MOV.U32 R11, RZ, RZ, R21 ;  /* 0x000000ffff0b7224 */ /* 0x000fe400078e0015 */
[----:B------:R-:W3:Y:S03]  /*5f0d0*/  LDL.LU.64 R20, [R1+0x3078] ;  /* 0x0030780001147983 */ /* 0x000ee60000300a00 */
[----:B------:R0:W-:Y:S02]  /*5f0e0*/  STL.64 [R1+0x3038], R10 ;  /* 0x0030380a01007387 */ /* 0x0001e40000100a00 */
[----:B------:R-:W4:Y:S02]  /*5f0f0*/  LDL.LU R8, [R1+0x270] ;  /* 0x0002700001087983 */ /* 0x000f240000300800 */
[----:B------:R-:W4:Y:S01]  /*5f100*/  LDL.LU R9, [R1+0x274] ;  /* 0x0002740001097983 */ /* 0x000f220000300800 */
[----:B0-----:R-:W4:Y:S01]  /*5f110*/  LDL.LU R10, [R1+0x278] ;  /* 0x00027800010a7983 */ /* 0x001f220000300800 */
[----:B---3--:R-:W-:Y:S11]  /*5f120*/  HMMA.16816.F32.BF16 R12, R24, R20, R12 ;  /* 0x00000014180c723c */ /* 0x008ff6000004180c */
[----:B------:R-:W-:Y:S11]  /*5f130*/  @!UPT UIADD3 URZ, URZ, URZ, URZ ;  /* 0x0000003f3f3ff290 */ /* 0x000ff6000fffe03f */
[----:B------:R-:W-:Y:S01]  /*5f140*/  @!UPT UIADD3 URZ, URZ, URZ, URZ ;  /* 0x0000003f3f3ff290 */ /* 0x000fe2000fffe03f */
[----:B------:R0:W-:Y:S01]  /*5f150*/  STL.64 [R1+0x288], R14 ;  /* 0x0002880e01007387 */ /* 0x0001e20000100a00 */
[----:B------:R-:W-:Y:S02]  /*5f160*/  IMAD.MOV.U32 R0, RZ, RZ, R12 ;  /* 0x000000ffff007224 */ /* 0x000fe400078e000c */
[----:B------:R-:W-:Y:S01]  /*5f170*/  IMAD.MOV.U32 R2, RZ, RZ, R13 ;  /* 0x000000ffff027224 */ /* 0x000fe200078e000d */
[----:B0-----:R-:W3:Y:S01]  /*5f180*/  LDL.LU.64 R14, [R1+0x3070] ;  /* 0x00307000010e7983 */ /* 0x001ee20000300a00 */
[----:B------:R-:W3:Y:S02]  /*5f190*/  LDL.LU.64 R12, [R1+0x3068] ;  /* 0x00306800010c7983 */ /* 0x000ee40000300a00 */
[----:B------:R-:W-:-:S07]  /*5f1a0*/  IMAD.MOV.U32 R11, RZ, RZ, R3 ;  /* 0x000000ffff0b7224 */ /* 0x000fce00078e0003 */
[C---:B----4-:R-:W-:Y:S01]  /*5f1b0*/  HMMA.16816.F32.BF16 R8, R24.reuse, R16, R8 ;  /* 0x000000101808723c */ /* 0x050fe20000041808 */
[----:B------:R-:W-:Y:S01]  /*5f1c0*/  STL.64 [R1+0x2fd0], R20 ;  /* 0x002fd01401007387 */ /* 0x000fe20000100a00 */
[----:B--2---:R-:W-:Y:S02]  /*5f1d0*/  STL.64 [R1+0x2ff8], R22 ;  /* 0x002ff81601007387 */ /* 0x004fe40000100a00 */
[----:B------:R-:W-:Y:S02]  /*5f1e0*/  STL [R1+0x2cbc], R2 ;  /* 0x002cbc0201007387 */ /* 0x000fe40000100800 */
[----:B------:R-:W-:Y:S11]  /*5f1f0*/  STL [R1+0x2cb8], R0 ;  /* 0x002cb80001007387 */ /* 0x000ff60000100800 */
[----:B------:R-:W-:Y:S06]  /*5f200*/  @!UPT UIADD3 URZ, URZ, URZ, URZ ;  /* 0x0000003f3f3ff290 */ /* 0x000fec000fffe03f */
[----:B------:R-:W-:Y:S01]  /*5f210*/  STL.64 [R1+0x270], R8 ;  /* 0x0002700801007387 */ /* 0x000fe20000100a00 */
[----:B------:R-:W-:Y:S02]  /*5f220*/  IMAD.MOV.U32 R3, RZ, RZ, R11 ;  /* 0x000000ffff037224 */ /* 0x000fe400078e000b */
[----:B------:R-:W-:Y:S02]  /*5f230*/  STL [R1+0x278], R10 ;  /* 0x0002780a01007387 */ /* 0x000fe40000100800 */
[----:B------:R0:W-:Y:S01]  /*5f240*/  STL.64 [R1+0x3008], R18 ;  /* 0x0030081201007387 */ /* 0x0001e20000100a00 */
[----:B------:R-:W-:Y:S01]  /*5f250*/  STL.64 [R1+0x3000], R16 ;  /* 0x0030001001007387 */ /* 0x000fe20000100a00 */
[----:B------:R-:W-:Y:S02]  /*5f260*/  STL [R1+0x2c38], R3 ;  /* 0x002c380301007387 */ /* 0x000fe40000100800 */
[----:B0-----:R-:W-:Y:S01]  /*5f270*/  IMAD.MOV.U32 R19, RZ, RZ, R28 ;  /* 0x000000ffff137224 */ /* 0x001fe200078e001c */
[----:B---3--:R-:W-:Y:S01]  /*5f280*/  HMMA.16816.F32.BF16 R4, R24, R12, R4 ;  /* 0x0000000c1804723c */ /* 0x008fe20000041804 */
[----:B------:R0:W-:Y:S04]  /*5f290*/  STL.64 [R1+0x3058], R12 ;  /* 0x0030580c01007387 */ /* 0x0001e80000100a00 */
[----:B0-----:R-:W2:Y:S11]  /*5f2a0*/  LDL.64 R12, [R1+0x30] ;  /* 0x00003000010c7983 */ /* 0x001eb60000100a00 */
[----:B------:R-:W-:Y:S07]  /*5f2b0*/  @!UPT UIADD3 URZ, URZ, URZ, URZ ;  /* 0x0000003f3f3ff290 */ /* 0x000fee000fffe03f */
[----:B------:R-:W-:Y:S01]  /*5f2c0*/  STL.64 [R1+0x260], R4 ;  /* 0x0002600401007387 */ /* 0x000fe20000100a00 */
[----:B------:R-:W-:Y:S02]  /*5f2d0*/  STL.64 [R1+0x268], R6 ;  /* 0x0002680601007387 */ /* 0x000fe40000100a00 */
[----:B------:R-:W3:Y:S02]  /*5f2e0*/  LDL.LU R16, [R1+0x400] ;  /* 0x0004000001107983 */ /* 0x000ee40000300800 */
[----:B------:R-:W3:Y:S01]  /*5f2f0*/  LDL.LU R17, [R1+0x404] ;  /* 0x0004040001117983 */ /* 0x000ee20000300800 */
[----:B------:R-:W4:Y:S01]  /*5f300*/  LDL.LU R18, [R1+0x408] ;  /* 0x0004080001127983 */ /* 0x000f220000300800 */
[----:B------:R-:W2:Y:S02]  /*5f310*/  LDL.LU R28, [R1+0x3060] ;  /* 0x00306000011c7983 */ /* 0x000ea40000300800 */
[----:B------:R-:W3:Y:S02]  /*5f320*/  LDL.LU R8, [R1+0x430] ;  /* 0x0004300001087983 */ /* 0x000ee40000300800 */
[----:B------:R-:W3:Y:S01]  /*5f330*/  LDL.LU R9, [R1+0x434] ;  /* 0x0004340001097983 */ /* 0x000ee20000300800 */
[----:B------:R-:W3:Y:S01]  /*5f340*/  LDL.LU R10, [R1+0x438] ;  /* 0x00043800010a7983 */ /* 0x000ee20000300800 */
[----:B------:R-:W3:Y:S03]  /*5f350*/  LDL.LU R11, [R1+0x43c] ;  /* 0x00043c00010b7983 */ /* 0x000ee60000300800 */
[----:B--2---:R-:W0:Y:S04]  /*5f360*/  LDSM.16.MT88.4 R4, [R28+0x22000] ;  /* 0x022000001c04783b */ /* 0x004e280000004200 */
[----:B---3--:R-:W-:Y:S01]  /*5f370*/  STL.64 [R1+0x3050], R10 ;  /* 0x0030500a01007387 */ /* 0x008fe20000100a00 */
[----:B------:R1:W-:Y:S03]  /*5f380*/  STL.64 [R1+0x3048], R8 ;  /* 0x0030480801007387 */ /* 0x0003e60000100a00 */
[----:B-1----:R-:W2:Y:S01]  /*5f390*/  LDL.LU R8, [R1+0x250] ;  /* 0x0002500001087983 */ /* 0x002ea20000300800 */
[----:B------:R-:W2:Y:S02]  /*5f3a0*/  LDL.LU R9, [R1+0x254] ;  /* 0x0002540001097983 */ /* 0x000ea40000300800 */
[----:B------:R-:W2:Y:S02]  /*5f3b0*/  LDL.LU R10, [R1+0x258] ;  /* 0x00025800010a7983 */ /* 0x000ea40000300800 */
[----:B------:R-:W2:Y:S01]  /*5f3c0*/  LDL.LU R11, [R1+0x25c] ;  /* 0x00025c00010b7983 */ /* 0x000ea20000300800 */
[----:B----4-:R-:W-:Y:S01]  /*5f3d0*/  STL.64 [R1+0x3020], R18 ;  /* 0x0030201201007387 */ /* 0x010fe20000100a00 */
[----:B------:R1:W-:Y:S03]  /*5f3e0*/  STL.64 [R1+0x3018], R16 ;  /* 0x0030181001007387 */ /* 0x0003e60000100a00 */
[----:B-1----:R-:W3:Y:S04]  /*5f3f0*/  LDL.64 R16, [R1+0x1c0] ;  /* 0x0001c00001107983 */ /* 0x002ee80000100a00 */
[----:B---3--:R1:W-:Y:S02]  /*5f400*/  STL.64 [R1+0x3028], R16 ;  /* 0x0030281001007387 */ /* 0x0083e40000100a00 */
[----:B-1----:R-:W-:-:S02]  /*5f410*/  IMAD.MOV.U32 R16, RZ, RZ, R15 ;  /* 0x000000ffff107224 */ /* 0x002fc400078e000f */
[----:B------:R-:W-:-:S05]  /*5f420*/  IMAD.MOV.U32 R17, RZ, RZ, R14 ;  /* 0x000000ffff117224 */ /* 0x000fca00078e000e */
[----:B------:R1:W-:Y:S01]  /*5f430*/  STL.64 [R1+0x3040], R16 ;  /* 0x0030401001007387 */ /* 0x0003e20000100a00 */
[----:B------:R-:W3:Y:S01]  /*5f440*/  LDL.64 R20, [R1+0x1a0] ;  /* 0x0001a00001147983 */ /* 0x000ee20000100a00 */
[----:B--2---:R-:W-:Y:S02]  /*5f450*/  HMMA.16816.F32.BF16 R8, R24, R12, R8 ;  /* 0x0000000c1808723c */ /* 0x004fe40000041808 */
[----:B-1----:R-:W2:Y:S01]  /*5f460*/  LDL.64 R16, [R1+0x1e0] ;  /* 0x0001e00001107983 */ /* 0x002ea20000100a00 */
[----:B------:R-:W-:Y:S02]  /*5f470*/  IMAD.MOV.U32 R2, RZ, RZ, R12 ;  /* 0x000000ffff027224 */ /* 0x000fe400078e000c */
[----:B------:R-:W-:Y:S11]  /*5f480*/  IMAD.MOV.U32 R0, RZ, RZ, R13 ;  /* 0x000000ffff007224 */ /* 0x000ff600078e000d */
[----:B------:R-:W-:Y:S08]  /*5f490*/  @!UPT UIADD3 URZ, URZ, URZ, URZ ;  /* 0x0000003f3f3ff290 */ /* 0x000ff0000fffe03f */
[----:B------:R-:W-:Y:S02]  /*5f4a0*/  IMAD.MOV.U32 R14, RZ, RZ, R10 ;  /* 0x000000ffff0e7224 */ /* 0x000fe400078e000a */
[----:B------:R-:W-:Y:S01]  /*5f4b0*/  IMAD.MOV.U32 R15, RZ, RZ, R11 ;  /* 0x000000ffff0f7224 */ /* 0x000fe200078e000b */
[----:B---3--:R1:W-:Y:S04]  /*5f4c0*/  STL.64 [R1+0x3030], R20 ;  /* 0x0030301401007387 */ /* 0x0083e80000100a00 */
[----:B-1----:R-:W3:Y:S01]  /*5f4d0*/  LDL.LU R20, [R1+0x420] ;  /* 0x0004200001147983 */ /* 0x002ee20000300800 */
[----:B------:R-:W3:Y:S02]  /*5f4e0*/  LDL.LU R21, [R1+0x424] ;  /* 0x0004240001157983 */ /* 0x000ee40000300800 */
[----:B------:R-:W3:Y:S02]  /*5f4f0*/  LDL.LU R22, [R1+0x428] ;  /* 0x0004280001167983 */ /* 0x000ee40000300800 */
[----:B------:R-:W3:Y:S01]  /*5f500*/  LDL.LU R23, [R1+0x42c] ;  /* 0x00042c0001177983 */ /* 0x000ee20000300800 */
[----:B0-----:R-:W-:Y:S01]  /*5f510*/  STL.64 [R1+0x2e58], R6 ;  /* 0x002e580601007387 */ /* 0x001fe20000100a00 */
[----:B------:R0:W-:Y:S03]  /*5f520*/  STL.64 [R1+0x2e50], R4 ;  /* 0x002e500401007387 */ /* 0x0001e60000100a00 */
[----:B0-----:R-:W4:Y:S01]  /*5f530*/  LDL.LU R4, [R1+0x410] ;  /* 0x0004100001047983 */ /* 0x001f220000300800 */
[----:B------:R-:W4:Y:S02]  /*5f540*/  LDL.LU R5, [R1+0x414] ;  /* 0x0004140001057983 */ /* 0x000f240000300800 */
[----:B------:R-:W4:Y:S02]  /*5f550*/  LDL.LU R6, [R1+0x418] ;  /* 0x0004180001067983 */ /* 0x000f240000300800 */
[----:B------:R-:W-:Y:S01]  /*5f560*/  STL [R1+0x2bf4], R28 ;  /* 0x002bf41c01007387 */ /* 0x000fe20000100800 */
[----:B------:R-:W3:Y:S01]  /*5f570*/  LDL.LU.64 R12, [R1+0x3058] ;  /* 0x00305800010c7983 */ /* 0x000ee20000300a00 */
[----:B------:R0:W-:Y:S02]  /*5f580*/  STL.64 [R1+0x250], R8 ;  /* 0x0002500801007387 */ /* 0x0001e40000100a00 */
[----:B------:R-:W3:Y:S01]  /*5f590*/  LDL.LU.64 R10, [R1+0x3050] ;  /* 0x00305000010a7983 */ /* 0x000ee20000300a00 */
[----:B0-----:R-:W3:Y:S01]  /*5f5a0*/  LDL.LU.64 R8, [R1+0x3048] ;  /* 0x0030480001087983 */ /* 0x001ee20000300a00 */
[----:B------:R-:W-:Y:S02]  /*5f5b0*/  STL [R1+0x2f44], R0 ;  /* 0x002f440001007387 */ /* 0x000fe40000100800 */
[----:B------:R-:W-:Y:S02]  /*5f5c0*/  STL [R1+0x2f40], R2 ;  /* 0x002f400201007387 */ /* 0x000fe40000100800 */
[----:B------:R-:W-:Y:S01]  /*5f5d0*/  STL [R1+0x2cc4], R15 ;  /* 0x002cc40f01007387 */ /* 0x000fe20000100800 */
[----:B------:R0:W-:Y:S01]  /*5f5e0*/  STL [R1+0x2cc0], R14 ;  /* 0x002cc00e01007387 */ /* 0x0001e20000100800 */
[----:B--2---:R-:W-:-:S02]  /*5f5f0*/  IMAD.MOV.U32 R3, RZ, RZ, R17 ;  /* 0x000000ffff037224 */ /* 0x004fc400078e0011 */
[----:B0-----:R-:W-:Y:S01]  /*5f600*/  IMAD.MOV.U32 R14, RZ, RZ, R16 ;  /* 0x000000ffff0e7224 */ /* 0x001fe200078e0010 */
[C---:B---3--:R-:W-:Y:S01]  /*5f610*/  HMMA.16816.F32.BF16 R8, R24.reuse, R16, R8 ;  /* 0x000000101808723c */ /* 0x048fe20000041808 */
[----:B------:R-:W2:Y:S11]  /*5f620*/  LDL.LU.64 R16, [R1+0x3040] ;  /* 0x0030400001107983 */ /* 0x000eb60000300a00 */
[----:B------:R-:W-:Y:S11]  /*5f630*/  @!UPT UIADD3 URZ, URZ, URZ, URZ ;  /* 0x0000003f3f3ff290 */ /* 0x000ff6000fffe03f */
[----:B------:R-:W-:Y:S01]  /*5f640*/  STL [R1+0x430], R8 ;  /* 0x0004300801007387 */ /* 0x000fe20000100800 */
[----:B------:R0:W-:Y:S02]  /*5f650*/  STL.64 [R1+0x438], R10 ;  /* 0x0004380a01007387 */ /* 0x0001e40000100a00 */
[----:B------:R-:W-:Y:S01]  /*5f660*/  IMAD.MOV.U32 R28, RZ, RZ, R9 ;  /* 0x000000ffff1c7224 */ /* 0x000fe200078e0009 */
[----:B0-----:R-:W3:Y:S01]  /*5f670*/  LDL.LU.64 R10, [R1+0x3038] ;  /* 0x00303800010a7983 */ /* 0x001ee20000300a00 */
[----:B------:R-:W3:Y:S02]  /*5f680*/  LDL.64 R8, [R1+0x190] ;  /* 0x0001900001087983 */ /* 0x000ee40000100a00 */
[----:B------:R-:W-:Y:S02]  /*5f690*/  STL [R1+0x2f4c], R3 ;  /* 0x002f4c0301007387 */ /* 0x000fe40000100800 */
[----:B------:R-:W-:Y:S01]  /*5f6a0*/  STL [R1+0x2f48], R14 ;  /* 0x002f480e01007387 */ /* 0x000fe20000100800 */
[----:B------:R-:W-:Y:S01]  /*5f6b0*/  STL [R1+0x2c3c], R28 ;  /* 0x002c3c1c01007387 */ /* 0x000fe20000100800 */
[C---:B--2---:R-:W-:Y:S03]  /*5f6c0*/  HMMA.16816.F32.BF16 R16, R24.reuse, R16, R20 ;  /* 0x000000101810723c */ /* 0x044fe60000041814 */
[----:B------:R-:W2:Y:S11]  /*5f6d0*/  LDL.LU.64 R20, [R1+0x3030] ;  /* 0x0030300001147983 */ /* 0x000eb60000300a00 */
[----:B------:R-:W-:Y:S09]  /*5f6e0*/  @!UPT UIADD3 URZ, URZ, URZ, URZ ;  /* 0x0000003f3f3ff290 */ /* 0x000ff2000fffe03f */
[----:B------:R0:W-:Y:S01]  /*5f6f0*/  STL.64 [R1+0x420], R16 ;  /* 0x0004201001007387 */ /* 0x0001e20000100a00 */
[----:B------:R1:W-:Y:S03]  /*5f700*/  STL.64 [R1+0x428], R18 ;  /* 0x0004281201007387 */ /* 0x0003e60000100a00 */
[----:B0-----:R-:W4:Y:S01]  /*5f710*/  LDL.LU.64 R16, [R1+0x3028] ;  /* 0x0030280001107983 */ /* 0x001f220000300a00 */
[----:B------:R-:W-:Y:S02]  /*5f720*/  IMAD.MOV.U32 R7, RZ, RZ, R29 ;  /* 0x000000ffff077224 */ /* 0x000fe400078e001d */
[----:B-1----:R-:W2:Y:S05]  /*5f730*/  LDL.LU.64 R18, [R1+0x3020] ;  /* 0x0030200001127983 */ /* 0x002eaa0000300a00 */
[----:B----4-:R-:W-:Y:S01]  /*5f740*/  HMMA.16816.F32.BF16 R4, R24, R16, R4 ;  /* 0x000000101804723c */ /* 0x010fe20000041804 */
[----:B------:R-:W-:-:S02]  /*5f750*/  IMAD.MOV.U32 R28, RZ, RZ, R16 ;  /* 0x000000ffff1c7224 */ /* 0x000fc400078e0010 */
[----:B------:R-:W-:Y:S02]  /*5f760*/  IMAD.MOV.U32 R15, RZ, RZ, R17 ;  /* 0x000000ffff0f7224 */ /* 0x000fe400078e0011 */
[----:B------:R-:W2:Y:S11]  /*5f770*/  LDL.LU.64 R16, [R1+0x3018] ;  /* 0x0030180001107983 */ /* 0x000eb60000300a00 */
[----:B------:R-:W-:Y:S07]  /*5f780*/  @!UPT UIADD3 URZ, URZ, URZ, URZ ;  /* 0x0000003f3f3ff290 */ /* 0x000fee000fffe03f */
[----:B------:R3:W-:Y:S01]  /*5f790*/  STL.64 [R1+0x410], R4 ;  /* 0x0004100401007387 */ /* 0x0007e20000100a00 */
[----:B------:R-:W-:Y:S02]  /*5f7a0*/  STL [R1+0x418], R6 ;  /* 0x0004180601007387 */ /* 0x000fe40000100800 */
[----:B---3--:R-:W-:Y:S02]  /*5f7b0*/  IMAD.MOV.U32 R4, RZ, RZ, R10 ;  /* 0x000000ffff047224 */ /* 0x008fe400078e000a */
[----:B------:R-:W-:Y:S01]  /*5f7c0*/  IMAD.MOV.U32 R5, RZ, RZ, R11 ;  /* 0x000000ffff057224 */ /* 0x000fe200078e000b */
[----:B------:R-:W3:Y:S01]  /*5f7d0*/  LDL.LU R10, [R1+0x3014] ;  /* 0x00301400010a7983 */ /* 0x000ee20000300800 */
[----:B------:R-:W4:Y:S03]  /*5f7e0*/  LDL.LU R11, [R1+0x3010] ;  /* 0x00301000010b7983 */ /* 0x000f260000300800 */
[----:B------:R0:W-:Y:S04]  /*5f7f0*/  STL.64 [R1+0x2f80], R4 ;  /* 0x002f800401007387 */ /* 0x0001e80000100a00 */
[----:B0-----:R-:W2:Y:S01]  /*5f800*/  LDL.64 R4, [R1+0x1b0] ;  /* 0x0001b00001047983 */ /* 0x001ea20000100a00 */
[----:B------:R-:W-:-:S02]  /*5f810*/  IMAD.MOV.U32 R29, RZ, RZ, R7 ;  /* 0x000000ffff1d7224 */ /* 0x000fc400078e0007 */
[----:B------:R-:W-:Y:S02]  /*5f820*/  STL [R1+0x2f54], R15 ;  /* 0x002f540f01007387 */ /* 0x000fe40000100800 */
[----:B------:R-:W-:Y:S01]  /*5f830*/  STL [R1+0x2f50], R28 ;  /* 0x002f501c01007387 */ /* 0x000fe20000100800 */
[----:B------:R-:W-:Y:S01]  /*5f840*/  STL [R1+0x2bf0], R29 ;  /* 0x002bf01d01007387 */ /* 0x000fe20000100800 */
[----:B--2---:R-:W-:Y:S11]  /*5f850*/  HMMA.16816.F32.BF16 R16, R24, R4, R16 ;  /* 0x000000041810723c */ /* 0x004ff60000041810 */
[----:B------:R-:W-:Y:S11]  /*5f860*/  @!UPT UIADD3 URZ, URZ, URZ, URZ ;  /* 0x0000003f3f3ff290 */ /* 0x000ff6000fffe03f */
[----:B------:R-:W-:Y:S01]  /*5f870*/  @!UPT UIADD3 URZ, URZ, URZ, URZ ;  /* 0x0000003f3f3ff290 */ /* 0x000fe2000fffe03f */
[----:B------:R-:W-:Y:S01]  /*5f880*/  STL.64 [R1+0x400], R16 ;  /* 0x0004001001007387 */ /* 0x000fe20000100a00 */
[----:B------:R0:W-:Y:S03]  /*5f890*/  STL.64 [R1+0x408], R18 ;  /* 0x0004081201007387 */ /* 0x0001e60000100a00 */
[----:B0-----:R-:W2:Y:S01]  /*5f8a0*/  LDL.LU.64 R18, [R1+0x3008] ;  /* 0x0030080001127983 */ /* 0x001ea20000300a00 */
[----:B------:R-:W-:Y:S02]  /*5f8b0*/  IMAD.MOV.U32 R0, RZ, RZ, R4 ;  /* 0x000000ffff007224 */ /* 0x000fe400078e0004 */
[----:B------:R-:W-:Y:S02]  /*5f8c0*/  IMAD.MOV.U32 R2, RZ, RZ, R5 ;  /* 0x000000ffff027224 */ /* 0x000fe400078e0005 */
[----:B------:R-:W3:Y:S02]  /*5f8d0*/  LDL.LU.64 R16, [R1+0x3000] ;  /* 0x0030000001107983 */ /* 0x000ee40000300a00 */
[----:B--2---:R-:W-:-:S02]  /*5f8e0*/  IMAD.MOV.U32 R4, RZ, RZ, R19 ;  /* 0x000000ffff047224 */ /* 0x004fc400078e0013 */
[----:B------:R-:W-:-:S05]  /*5f8f0*/  IMAD.MOV.U32 R5, RZ, RZ, R18 ;  /* 0x000000ffff057224 */ /* 0x000fca00078e0012 */
[----:B------:R0:W-:Y:S04]  /*5f900*/  STL.64 [R1+0x2f98], R4 ;  /* 0x002f980401007387 */ /* 0x0001e80000100a00 */
[----:B0-----:R-:W2:Y:S01]  /*5f910*/  LDL.LU R4, [R1+0x3f0] ;  /* 0x0003f00001047983 */ /* 0x001ea20000300800 */
[----:B------:R-:W2:Y:S02]  /*5f920*/  LDL.LU R5, [R1+0x3f4] ;  /* 0x0003f40001057983 */ /* 0x000ea40000300800 */
[----:B------:R-:W2:Y:S02]  /*5f930*/  LDL.LU R6, [R1+0x3f8] ;  /* 0x0003f80001067983 */ /* 0x000ea40000300800 */
[----:B------:R-:W2:Y:S02]  /*5f940*/  LDL.LU R7, [R1+0x3fc] ;  /* 0x0003fc0001077983 */ /* 0x000ea40000300800 */
[----:B------:R-:W-:Y:S01]  /*5f950*/  IMAD.MOV.U32 R14, RZ, RZ, R21 ;  /* 0x000000ffff0e7224 */ /* 0x000fe200078e0015 */
[----:B------:R-:W3:Y:S01]  /*5f960*/  LDL.LU.64 R22, [R1+0x2ff8] ;  /* 0x002ff80001167983 */ /* 0x000ee20000300a00 */
[----:B--2---:R-:W-:Y:S11]  /*5f970*/  HMMA.16816.F32.BF16 R4, R24, R20, R4 ;  /* 0x000000141804723c */ /* 0x004ff60000041804 */
[----:B------:R-:W-:Y:S11]  /*5f980*/  @!UPT UIADD3 URZ, URZ, URZ, URZ ;  /* 0x0000003f3f3ff290 */ /* 0x000ff6000fffe03f */
[----:B------:R-:W-:Y:S01]  /*5f990*/  @!UPT UIADD3 URZ, URZ, URZ, URZ ;  /* 0x0000003f3f3ff290 */ /* 0x000fe2000fffe03f */
[----:B------:R-:W-:Y:S01]  /*5f9a0*/  STL.64 [R1+0x3f0], R4 ;  /* 0x0003f00401007387 */ /* 0x000fe20000100a00 */
[----:B------:R-:W-:Y:S02]  /*5f9b0*/  STL [R1+0x3f8], R6 ;  /* 0x0003f80601007387 */ /* 0x000fe40000100800 */
[----:B------:R-:W-:Y:S02]  /*5f9c0*/  STL [R1+0x2ff0], R14 ;  /* 0x002ff00e01007387 */ /* 0x000fe40000100800 */
[----:B------:R0:W-:Y:S02]  /*5f9d0*/  STL.64 [R1+0x2fe8], R12 ;  /* 0x002fe80c01007387 */ /* 0x0001e40000100a00 */
[----:B0-----:R-:W2:Y:S01]  /*5f9e0*/  LDL.LU R12, [R1+0x3e0] ;  /* 0x0003e000010c7983 */ /* 0x001ea20000300800 */
[----:B------:R-:W2:Y:S02]  /*5f9f0*/  LDL.LU R13, [R1+0x3e4] ;  /* 0x0003e400010d7983 */ /* 0x000ea40000300800 */
[----:B------:R-:W2:Y:S02]  /*5fa00*/  LDL.LU R14, [R1+0x3e8] ;  /* 0x0003e800010e7983 */ /* 0x000ea40000300800 */
[----:B------:R-:W2:Y:S02]  /*5fa10*/  LDL.LU R15, [R1+0x3ec] ;  /* 0x0003ec00010f7983 */ /* 0x000ea40000300800 */
[----:B----4-:R-:W-:-:S02]  /*5fa20*/  IMAD.MOV.U32 R4, RZ, RZ, R11 ;  /* 0x000000ffff047224 */ /* 0x010fc400078e000b */
[----:B---3--:R-:W-:Y:S02]  /*5fa30*/  IMAD.MOV.U32 R5, RZ, RZ, R10 ;  /* 0x000000ffff057224 */ /* 0x008fe400078e000a */
[----:B------:R-:W-:-:S03]  /*5fa40*/  IMAD.MOV.U32 R29, RZ, RZ, R7 ;  /* 0x000000ffff1d7224 */ /* 0x000fc600078e0007 */
[----:B------:R-:W-:Y:S02]  /*5fa50*/  STL.64 [R1+0x2fc0], R4 ;  /* 0x002fc00401007387 */ /* 0x000fe40000100a00 */
[----:B------:R0:W-:Y:S02]  /*5fa60*/  STL [R1+0x2cc8], R29 ;  /* 0x002cc81d01007387 */ /* 0x0001e40000100800 */
[----:B------:R-:W-:Y:S02]  /*5fa70*/  IMAD.MOV.U32 R3, RZ, RZ, R20 ;  /* 0x000000ffff037224 */ /* 0x000fe400078e0014 */
[----:B------:R-:W-:Y:S02]  /*5fa80*/  IMAD.MOV.U32 R18, RZ, RZ, R9 ;  /* 0x000000ffff127224 */ /* 0x000fe400078e0009 */
[----:B------:R-:W-:Y:S01]  /*5fa90*/  IMAD.MOV.U32 R19, RZ, RZ, R8 ;  /* 0x000000ffff137224 */ /* 0x000fe200078e0008 */
[----:B0-----:R-:W3:Y:S01]  /*5faa0*/  LDL R29, [R1+0x1bc0] ;  /* 0x001bc000011d7983 */ /* 0x001ee20000100800 */
[----:B--2---:R-:W-:Y:S07]  /*5fab0*/  HMMA.16816.F32.BF16 R4, R24, R8, R12 ;  /* 0x000000081804723c */ /* 0x004fee000004180c */
[----:B------:R-:W-:-:S02]  /*5fac0*/  IMAD.MOV.U32 R9, RZ, RZ, R22 ;  /* 0x000000ffff097224 */ /* 0x000fc400078e0016 */
[----:B------:R-:W-:Y:S11]  /*5fad0*/  IMAD.MOV.U32 R8, RZ, RZ, R23 ;  /* 0x000000ffff087224 */ /* 0x000ff600078e0017 */
[----:B------:R-:W-:Y:S03]  /*5fae0*/  @!UPT UIADD3 URZ, URZ, URZ, URZ ;  /* 0x0000003f3f3ff290 */ /* 0x000fe6000fffe03f */
[----:B------:R-:W-:Y:S01]  /*5faf0*/  STL.64 [R1+0x3e0], R4 ;  /* 0x0003e00401007387 */ /* 0x000fe20000100a00 */
[----:B------:R-:W-:Y:S02]  /*5fb00*/  STL.64 [R1+0x3e8], R6 ;  /* 0x0003e80601007387 */ /* 0x000fe40000100a00 */
[----:B------:R-:W2:Y:S02]  /*5fb10*/  LDL.LU R20, [R1+0x3c0] ;  /* 0x0003c00001147983 */ /* 0x000ea40000300800 */
[----:B------:R-:W2:Y:S01]  /*5fb20*/  LDL.LU R21, [R1+0x3c4] ;  /* 0x0003c40001157983 */ /* 0x000ea20000300800 */
[----:B------:R-:W4:Y:S01]  /*5fb30*/  LDL.LU R22, [R1+0x3c8] ;  /* 0x0003c80001167983 */ /* 0x000f220000300800 */
[----:B------:R-:W4:Y:S02]  /*5fb40*/  LDL.LU R23, [R1+0x3cc] ;  /* 0x0003cc0001177983 */ /* 0x000f240000300800 */
[----:B------:R-:W2:Y:S02]  /*5fb50*/  LDL.LU R12, [R1+0x3d0] ;  /* 0x0003d000010c7983 */ /* 0x000ea40000300800 */
[----:B------:R-:W3:Y:S01]  /*5fb60*/  LDL.LU R13, [R1+0x3d4] ;  /* 0x0003d400010d7983 */ /* 0x000ee20000300800 */
[----:B------:R-:W3:Y:S01]  /*5fb70*/  LDL.LU R14, [R1+0x3d8] ;  /* 0x0003d800010e7983 */ /* 0x000ee20000300800 */
[----:B------:R-:W3:Y:S03]  /*5fb80*/  LDL.LU R15, [R1+0x3dc] ;  /* 0x0003dc00010f7983 */ /* 0x000ee60000300800 */
[----:B----4-:R-:W-:Y:S01]  /*5fb90*/  STL.64 [R1+0x2fe0], R22 ;  /* 0x002fe01601007387 */ /* 0x010fe20000100a00 */
[----:B--2---:R0:W-:Y:S03]  /*5fba0*/  STL.64 [R1+0x2fd8], R20 ;  /* 0x002fd81401007387 */ /* 0x0041e60000100a00 */
[----:B0-----:R-:W3:Y:S01]  /*5fbb0*/  LDL.64 R20, [R1+0x180] ;  /* 0x0001800001147983 */ /* 0x001ee20000100a00 */
[----:B------:R0:W-:Y:S03]  /*5fbc0*/  STL.64 [R1+0x2fc8], R8 ;  /* 0x002fc80801007387 */ /* 0x0001e60000100a00 */
[----:B0-----:R-:W2:Y:S01]  /*5fbd0*/  LDL.64 R8, [R1+0x170] ;  /* 0x0001700001087983 */ /* 0x001ea20000100a00 */
[----:B------:R-:W4:Y:S02]  /*5fbe0*/  LDL.LU R4, [R1+0x240] ;  /* 0x0002400001047983 */ /* 0x000f240000300800 */
[----:B------:R-:W4:Y:S02]  /*5fbf0*/  LDL.LU R5, [R1+0x244] ;  /* 0x0002440001057983 */ /* 0x000f240000300800 */
[----:B------:R-:W4:Y:S01]  /*5fc00*/  LDL.LU R6, [R1+0x248] ;  /* 0x0002480001067983 */ /* 0x000f220000300800 */
[----:B------:R-:W4:Y:S01]  /*5fc10*/  LDL.LU R7, [R1+0x24c] ;  /* 0x00024c0001077983 */ /* 0x000f220000300800 */
[----:B------:R-:W-:Y:S02]  /*5fc20*/  STL.64 [R1+0x2f60], R18 ;  /* 0x002f601201007387 */ /* 0x000fe40000100a00 */
        /* <DEDUP_REMOVED lines=11> */
[----:B---3--:R-:W-:Y:S01]  /*5fce0*/  HMMA.16816.F32.BF16 R12, R24, R20, R12 ;  /* 0x00000014180c723c */ /* 0x008fe2000004180c */
[----:B--2---:R-:W-:Y:S01]  /*5fcf0*/  STL.64 [R1+0x2f90], R18 ;  /* 0x002f901201007387 */ /* 0x004fe20000100a00 */
[----:B------:R0:W-:Y:S03]  /*5fd00*/  STL.64 [R1+0x2f88], R16 ;  /* 0x002f881001007387 */ /* 0x0001e60000100a00 */
[----:B0-----:R-:W2:Y:S01]  /*5fd10*/  LDL.LU R16, [R1+0x3a0] ;  /* 0x0003a00001107983 */ /* 0x001ea20000300800 */
[----:B------:R-:W2:Y:S02]  /*5fd20*/  LDL.LU R17, [R1+0x3a4] ;  /* 0x0003a40001117983 */ /* 0x000ea40000300800 */
[----:B------:R-:W3:Y:S02]  /*5fd30*/  LDL.LU R18, [R1+0x3a8] ;  /* 0x0003a80001127983 */ /* 0x000ee40000300800 */
[----:B------:R-:W3:Y:S02]  /*5fd40*/  LDL.LU R19, [R1+0x3ac] ;  /* 0x0003ac0001137983 */ /* 0x000ee40000300800 */
[----:B------:R-:W-:Y:S01]  /*5fd50*/  IMAD.MOV.U32 R28, RZ, RZ, R21 ;  /* 0x000000ffff1c7224 */ /* 0x000fe200078e0015 */
[----:B---3--:R-:W-:Y:S01]  /*5fd60*/  STL.64 [R1+0x2fa8], R18 ;  /* 0x002fa81201007387 */ /* 0x008fe20000100a00 */
[----:B--2---:R0:W-:Y:S03]  /*5fd70*/  STL.64 [R1+0x2fa0], R16 ;  /* 0x002fa01001007387 */ /* 0x0041e60000100a00 */
[----:B0-----:R-:W2:Y:S01]  /*5fd80*/  LDL.LU R16, [R1+0x3b0] ;  /* 0x0003b00001107983 */ /* 0x001ea20000300800 */
[----:B------:R-:W2:Y:S02]  /*5fd90*/  LDL.LU R17, [R1+0x3b4] ;  /* 0x0003b40001117983 */ /* 0x000ea40000300800 */
[----:B------:R-:W2:Y:S02]  /*5fda0*/  LDL.LU R18, [R1+0x3b8] ;  /* 0x0003b80001127983 */ /* 0x000ea40000300800 */
[----:B------:R-:W2:Y:S01]  /*5fdb0*/  LDL.LU R19, [R1+0x3bc] ;  /* 0x0003bc0001137983 */ /* 0x000ea20000300800 */
[----:B------:R-:W-:Y:S01]  /*5fdc0*/  STL.64 [R1+0x3d0], R12 ;  /* 0x0003d00c01007387 */ /* 0x000fe20000100a00 */
[----:B------:R0:W-:Y:S03]  /*5fdd0*/  STL.64 [R1+0x3d8], R14 ;  /* 0x0003d80e01007387 */ /* 0x0001e60000100a00 */
[----:B0-----:R-:W3:Y:S01]  /*5fde0*/  LDL.LU R14, [R1+0x2ff0] ;  /* 0x002ff000010e7983 */ /* 0x001ee20000300800 */
[----:B------:R-:W2:Y:S02]  /*5fdf0*/  LDL.LU.64 R12, [R1+0x2fe8] ;  /* 0x002fe800010c7983 */ /* 0x000ea40000300a00 */
[----:B------:R-:W-:-:S02]  /*5fe00*/  IMAD.MOV.U32 R15, RZ, RZ, R20 ;  /* 0x000000ffff0f7224 */ /* 0x000fc400078e0014 */
[----:B------:R-:W2:Y:S01]  /*5fe10*/  LDL.LU.64 R22, [R1+0x2fe0] ;  /* 0x002fe00001167983 */ /* 0x000ea20000300a00 */
        /* <DEDUP_REMOVED lines=10> */
[----:B----4-:R-:W-:Y:S02]  /*5fec0*/  HMMA.16816.F32.BF16 R24, R24, R8, R4 ;  /* 0x000000081818723c */ /* 0x010fe40000041804 */
        /* <DEDUP_REMOVED lines=10> */
[C---:B----4-:R-:W-:Y:S01]  /*5ff70*/  HMMA.16816.F32.BF16 R4, R8.reuse, R4, R16 ;  /* 0x000000040804723c */ /* 0x050fe20000041810 */
[----:B------:R-:W4:Y:S01]  /*5ff80*/  LDL.LU.64 R18, [R1+0x2fa8] ;  /* 0x002fa80001127983 */ /* 0x000f220000300a00 */
[----:B------:R-:W4:Y:S11]  /*5ff90*/  LDL.LU.64 R16, [R1+0x2fa0] ;  /* 0x002fa00001107983 */ /* 0x000f360000300a00 */
[----:B------:R-:W-:Y:S10]  /*5ffa0*/  @!UPT UIADD3 URZ, URZ, URZ, URZ ;  /* 0x0000003f3f3ff290 */ /* 0x000ff4000fffe03f */
        /* <DEDUP_REMOVED lines=11> */
[----:B------:R-:W2:Y:S01]  /*60060*/  LDL.LU.64 R18, [R1+0x2f78] ;  /* 0x002f780001127983 */ /* 0x000ea20000300a00 */
[----:B------:R-:W2:Y:S11]  /*60070*/  LDL.LU.64 R16, [R1+0x2f70] ;  /* 0x002f700001107983 */ /* 0x000eb60000300a00 */
[----:B------:R-:W-:Y:S09]  /*60080*/  @!UPT UIADD3 URZ, URZ, URZ, URZ ;  /* 0x0000003f3f3ff290 */ /* 0x000ff2000fffe03f */
[----:B------:R0:W-:Y:S01]  /*60090*/  STL.64 [R1+0x390], R4 ;  /* 0x0003900401007387 */ /* 0x0001e20000100a00 */
[----:B------:R1:W-:Y:S03]  /*600a0*/  STL.64 [R1+0x398], R6 ;  /* 0x0003980601007387 */ /* 0x0003e60000100a00 */
[----:B0-----:R-:W4:Y:S01]  /*600b0*/  LDL.LU R4, [R1+0x230] ;  /* 0x0002300001047983 */ /* 0x001f220000300800 */
[----:B------:R-:W4:Y:S02]  /*600c0*/  LDL.LU R5, [R1+0x234] ;  /* 0x0002340001057983 */ /* 0x000f240000300800 */
[----:B-1----:R-:W3:Y:S02]  /*600d0*/  LDL.LU R6, [R1+0x238] ;  /* 0x0002380001067983 */ /* 0x002ee40000300800 */
[----:B------:R-:W3:Y:S01]  /*600e0*/  LDL.LU R7, [R1+0x23c] ;  /* 0x00023c0001077983 */ /* 0x000ee20000300800 */
[----:B--2---:R-:W-:Y:S01]  /*600f0*/  HMMA.16816.F32.BF16 R16, R8, R20, R16 ;  /* 0x000000140810723c */ /* 0x004fe20000041810 */
[----:B---3--:R-:W-:Y:S01]  /*60100*/  STL.64 [R1+0x2e68], R6 ;  /* 0x002e680601007387 */ /* 0x008fe20000100a00 */
[----:B----4-:R0:W-:Y:S02]  /*60110*/  STL.64 [R1+0x2e60], R4 ;  /* 0x002e600401007387 */ /* 0x0101e40000100a00 */
[----:B0-----:R-:W-:-:S02]  /*60120*/  IMAD.MOV.U32 R4, RZ, RZ, R22 ;  /* 0x000000ffff047224 */ /* 0x001fc400078e0016 */
[----:B------:R-:W-:Y:S01]  /*60130*/  IMAD.MOV.U32 R5, RZ, RZ, R23 ;  /* 0x000000ffff057224 */ /* 0x000fe200078e0017 */
[----:B------:R-:W2:Y:S01]  /*60140*/  LDL.LU R22, [R1+0x2f6c] ;  /* 0x002f6c0001167983 */ /* 0x000ea20000300800 */
[----:B------:R-:W2:Y:S03]  /*60150*/  LDL.LU R23, [R1+0x2f68] ;  /* 0x002f680001177983 */ /* 0x000ea60000300800 */
[----:B------:R0:W-:Y:S04]  /*60160*/  STL.64 [R1+0x2e80], R4 ;  /* 0x002e800401007387 */ /* 0x0001e80000100a00 */
[----:B0-----:R-:W3:Y:S01]  /*60170*/  LDL.LU R4, [R1+0x370] ;  /* 0x0003700001047983 */ /* 0x001ee20000300800 */
[----:B------:R-:W3:Y:S02]  /*60180*/  LDL.LU R5, [R1+0x374] ;  /* 0x0003740001057983 */ /* 0x000ee40000300800 */
[----:B------:R-:W3:Y:S02]  /*60190*/  LDL.LU R6, [R1+0x378] ;  /* 0x0003780001067983 */ /* 0x000ee40000300800 */
[----:B------:R-:W3:Y:S03]  /*601a0*/  LDL.LU R7, [R1+0x37c] ;  /* 0x00037c0001077983 */ /* 0x000ee60000300800 */
[----:B------:R-:W-:Y:S01]  /*601b0*/  STL.64 [R1+0x380], R16 ;  /* 0x0003801001007387 */ /* 0x000fe20000100a00 */
[----:B------:R0:W-:Y:S03]  /*601c0*/  STL.64 [R1+0x388], R18 ;  /* 0x0003881201007387 */ /* 0x0001e60000100a00 */
[----:B0-----:R-:W4:Y:S01]  /*601d0*/  LDL.LU.64 R18, [R1+0x2f60] ;  /* 0x002f600001127983 */ /* 0x001f220000300a00 */
[----:B------:R-:W3:Y:S03]  /*601e0*/  LDL.LU.64 R16, [R1+0x2f58] ;  /* 0x002f580001107983 */ /* 0x000ee60000300a00 */
[----:B--2---:R-:W-:Y:S01]  /*601f0*/  STL.64 [R1+0x2e28], R22 ;  /* 0x002e281601007387 */ /* 0x004fe20000100a00 */
[----:B------:R3:W-:Y:S02]  /*60200*/  STL.64 [R1+0x2e20], R20 ;  /* 0x002e201401007387 */ /* 0x0007e40000100a00 */
[----:B---3--:R-:W-:Y:S07]  /*60210*/  HMMA.16816.F32.BF16 R20, R8, R16, R4 ;  /* 0x000000100814723c */ /* 0x008fee0000041804 */
[----:B------:R-:W-:-:S02]  /*60220*/  IMAD.MOV.U32 R4, RZ, RZ, R15 ;  /* 0x000000ffff047224 */ /* 0x000fc400078e000f */
[----:B------:R-:W-:Y:S01]  /*60230*/  IMAD.MOV.U32 R5, RZ, RZ, R28 ;  /* 0x000000ffff057224 */ /* 0x000fe200078e001c */
[----:B------:R-:W2:Y:S11]  /*60240*/  LDL.LU R15, [R1+0x2f54] ;  /* 0x002f5400010f7983 */ /* 0x000eb60000300800 */
[----:B------:R-:W-:Y:S02]  /*60250*/  @!UPT UIADD3 URZ, URZ, URZ, URZ ;  /* 0x0000003f3f3ff290 */ /* 0x000fe4000fffe03f */
[----:B------:R-:W-:Y:S01]  /*60260*/  STL.64 [R1+0x370], R20 ;  /* 0x0003701401007387 */ /* 0x000fe20000100a00 */
[----:B------:R-:W-:Y:S02]  /*60270*/  STL.64 [R1+0x378], R22 ;  /* 0x0003781601007387 */ /* 0x000fe40000100a00 */
[----:B------:R-:W3:Y:S02]  /*60280*/  LDL.LU R28, [R1+0x2f50] ;  /* 0x002f5000011c7983 */ /* 0x000ee40000300800 */
[----:B------:R0:W-:Y:S02]  /*60290*/  STL.64 [R1+0x2e98], R4 ;  /* 0x002e980401007387 */ /* 0x0001e40000100a00 */
[----:B0-----:R-:W-:Y:S01]  /*602a0*/  HMMA.16816.F32.BF16 R4, R8, R12, R24 ;  /* 0x0000000c0804723c */ /* 0x001fe20000041818 */
[----:B------:R-:W-:Y:S01]  /*602b0*/  STL.64 [R1+0x2e48], R16 ;  /* 0x002e481001007387 */ /* 0x000fe20000100a00 */
[----:B------:R-:W-:Y:S03]  /*602c0*/  STL.64 [R1+0x2e18], R12 ;  /* 0x002e180c01007387 */ /* 0x000fe60000100a00 */
[----:B------:R-:W0:Y:S11]  /*602d0*/  LDSM.16.MT88.4 R24, [R29+0x22000] ;  /* 0x022000001d18783b */ /* 0x000e360000004200 */
[----:B------:R-:W-:Y:S07]  /*602e0*/  @!UPT UIADD3 URZ, URZ, URZ, URZ ;  /* 0x0000003f3f3ff290 */ /* 0x000fee000fffe03f */
[----:B------:R4:W-:Y:S01]  /*602f0*/  STL.64 [R1+0x360], R4 ;  /* 0x0003600401007387 */ /* 0x0009e20000100a00 */
[----:B------:R-:W-:Y:S02]  /*60300*/  STL.64 [R1+0x368], R6 ;  /* 0x0003680601007387 */ /* 0x000fe40000100a00 */
[----:B----4-:R-:W-:Y:S02]  /*60310*/  IMAD.MOV.U32 R4, RZ, RZ, R19 ;  /* 0x000000ffff047224 */ /* 0x010fe400078e0013 */
[----:B------:R-:W-:-:S05]  /*60320*/  IMAD.MOV.U32 R5, RZ, RZ, R18 ;  /* 0x000000ffff057224 */ /* 0x000fca00078e0012 */
[----:B------:R1:W-:Y:S01]  /*60330*/  STL.64 [R1+0x2eb0], R4 ;  /* 0x002eb00401007387 */ /* 0x0003e20000100a00 */
[----:B------:R-:W4:Y:S02]  /*60340*/  LDL.LU R16, [R1+0x220] ;  /* 0x0002200001107983 */ /* 0x000f240000300800 */
[----:B------:R-:W4:Y:S02]  /*60350*/  LDL.LU R17, [R1+0x224] ;  /* 0x0002240001117983 */ /* 0x000f240000300800 */
[----:B------:R-:W2:Y:S01]  /*60360*/  LDL.LU R18, [R1+0x228] ;  /* 0x0002280001127983 */ /* 0x000ea20000300800 */
[----:B------:R-:W2:Y:S01]  /*60370*/  LDL.LU R19, [R1+0x22c] ;  /* 0x00022c0001137983 */ /* 0x000ea20000300800 */
[----:B-1----:R-:W-:Y:S02]  /*60380*/  IMAD.MOV.U32 R4, RZ, RZ, R3 ;  /* 0x000000ffff047224 */ /* 0x002fe400078e0003 */
[----:B------:R-:W-:Y:S01]  /*60390*/  IMAD.MOV.U32 R5, RZ, RZ, R14 ;  /* 0x000000ffff057224 */ /* 0x000fe200078e000e */
[----:B------:R-:W3:Y:S01]  /*603a0*/  LDL.LU R3, [R1+0x2f4c] ;  /* 0x002f4c0001037983 */ /* 0x000ee20000300800 */
[----:B------:R-:W3:Y:S03]  /*603b0*/  LDL.LU R14, [R1+0x2f48] ;  /* 0x002f4800010e7983 */ /* 0x000ee60000300800 */
[----:B------:R-:W-:Y:S04]  /*603c0*/  STL.64 [R1+0x2ec8], R4 ;  /* 0x002ec80401007387 */ /* 0x000fe80000100a00 */
[----:B--2---:R-:W-:Y:S01]  /*603d0*/  STL.64 [R1+0x2e78], R18 ;  /* 0x002e781201007387 */ /* 0x004fe20000100a00 */
[----:B----4-:R1:W-:Y:S03]  /*603e0*/  STL.64 [R1+0x2e70], R16 ;  /* 0x002e701001007387 */ /* 0x0103e60000100a00 */
[----:B-1----:R-:W2:Y:S01]  /*603f0*/  LDL.LU R16, [R1+0x2d0] ;  /* 0x0002d00001107983 */ /* 0x002ea20000300800 */
[----:B------:R-:W2:Y:S02]  /*60400*/  LDL.LU R17, [R1+0x2d4] ;  /* 0x0002d40001117983 */ /* 0x000ea40000300800 */
[----:B------:R-:W4:Y:S02]  /*60410*/  LDL.LU R18, [R1+0x2d8] ;  /* 0x0002d80001127983 */ /* 0x000f240000300800 */
[----:B------:R-:W4:Y:S02]  /*60420*/  LDL.LU R19, [R1+0x2dc] ;  /* 0x0002dc0001137983 */ /* 0x000f240000300800 */
[----:B------:R-:W-:-:S02]  /*60430*/  IMAD.MOV.U32 R4, RZ, RZ, R0 ;  /* 0x000000ffff047224 */ /* 0x000fc400078e0000 */
[----:B------:R-:W-:Y:S01]  /*60440*/  IMAD.MOV.U32 R5, RZ, RZ, R2 ;  /* 0x000000ffff057224 */ /* 0x000fe200078e0002 */
[----:B------:R-:W2:Y:S01]  /*60450*/  LDL.LU R0, [R1+0x2f44] ;  /* 0x002f440001007983 */ /* 0x000ea20000300800 */
[----:B------:R-:W2:Y:S03]  /*60460*/  LDL.LU R2, [R1+0x2f40] ;  /* 0x002f400001027983 */ /* 0x000ea60000300800 */
[----:B------:R3:W-:Y:S02]  /*60470*/  STL.64 [R1+0x2ee0], R4 ;  /* 0x002ee00401007387 */ /* 0x0007e40000100a00 */
[----:B---3--:R-:W-:Y:S02]  /*60480*/  IMAD.MOV.U32 R4, RZ, RZ, R28 ;  /* 0x000000ffff047224 */ /* 0x008fe400078e001c */
[----:B------:R-:W-:Y:S01]  /*60490*/  IMAD.MOV.U32 R5, RZ, RZ, R15 ;  /* 0x000000ffff057224 */ /* 0x000fe200078e000f */
[----:B----4-:R-:W-:Y:S01]  /*604a0*/  STL.64 [R1+0x2e90], R18 ;  /* 0x002e901201007387 */ /* 0x010fe20000100a00 */
[----:B--2---:R1:W-:Y:S03]  /*604b0*/  STL.64 [R1+0x2e88], R16 ;  /* 0x002e881001007387 */ /* 0x0043e60000100a00 */
[----:B-1----:R-:W2:Y:S01]  /*604c0*/  LDL.LU R16, [R1+0x2e0] ;  /* 0x0002e00001107983 */ /* 0x002ea20000300800 */
[----:B------:R-:W2:Y:S02]  /*604d0*/  LDL.LU R17, [R1+0x2e4] ;  /* 0x0002e40001117983 */ /* 0x000ea40000300800 */
[----:B------:R-:W3:Y:S02]  /*604e0*/  LDL.LU R18, [R1+0x2e8] ;  /* 0x0002e80001127983 */ /* 0x000ee40000300800 */
[----:B------:R-:W3:Y:S01]  /*604f0*/  LDL.LU R19, [R1+0x2ec] ;  /* 0x0002ec0001137983 */ /* 0x000ee20000300800 */
[----:B------:R1:W-:Y:S04]  /*60500*/  STL.64 [R1+0x2ef8], R4 ;  /* 0x002ef80401007387 */ /* 0x0003e80000100a00 */
[----:B-1----:R-:W4:Y:S04]  /*60510*/  LDL.64 R4, [R1+0x1d0] ;  /* 0x0001d00001047983 */ /* 0x002f280000100a00 */
[----:B----4-:R-:W-:Y:S01]  /*60520*/  STL.64 [R1+0x2f10], R4 ;  /* 0x002f100401007387 */ /* 0x010fe20000100a00 */
[----:B---3--:R-:W-:Y:S02]  /*60530*/  STL.64 [R1+0x2ea8], R18 ;  /* 0x002ea81201007387 */ /* 0x008fe40000100a00 */
[----:B--2---:R1:W-:Y:S02]  /*60540*/  STL.64 [R1+0x2ea0], R16 ;  /* 0x002ea01001007387 */ /* 0x0043e40000100a00 */
[----:B-1----:R-:W2:Y:S01]  /*60550*/  LDL.LU R16, [R1+0x2f0] ;  /* 0x0002f00001107983 */ /* 0x002ea20000300800 */
[----:B------:R-:W2:Y:S02]  /*60560*/  LDL.LU R17, [R1+0x2f4] ;  /* 0x0002f40001117983 */ /* 0x000ea40000300800 */
[----:B------:R-:W3:Y:S02]  /*60570*/  LDL.LU R18, [R1+0x2f8] ;  /* 0x0002f80001127983 */ /* 0x000ee40000300800 */
[----:B------:R-:W3:Y:S02]  /*60580*/  LDL.LU R19, [R1+0x2fc] ;  /* 0x0002fc0001137983 */ /* 0x000ee40000300800 */
[----:B------:R-:W-:-:S02]  /*60590*/  IMAD.MOV.U32 R4, RZ, RZ, R14 ;  /* 0x000000ffff047224 */ /* 0x000fc400078e000e */
[----:B------:R-:W-:-:S05]  /*605a0*/  IMAD.MOV.U32 R5, RZ, RZ, R3 ;  /* 0x000000ffff057224 */ /* 0x000fca00078e0003 */
[----:B------:R-:W-:Y:S04]  /*605b0*/  STL.64 [R1+0x2f28], R4 ;  /* 0x002f280401007387 */ /* 0x000fe80000100a00 */
[----:B---3--:R-:W-:Y:S01]  /*605c0*/  STL.64 [R1+0x2ec0], R18 ;  /* 0x002ec01201007387 */ /* 0x008fe20000100a00 */
[----:B--2---:R1:W-:Y:S03]  /*605d0*/  STL.64 [R1+0x2eb8], R16 ;  /* 0x002eb81001007387 */ /* 0x0043e60000100a00 */
[----:B-1----:R-:W2:Y:S01]  /*605e0*/  LDL.LU R16, [R1+0x300] ;  /* 0x0003000001107983 */ /* 0x002ea20000300800 */
[----:B------:R-:W2:Y:S02]  /*605f0*/  LDL.LU R17, [R1+0x304] ;  /* 0x0003040001117983 */ /* 0x000ea40000300800 */
[----:B------:R-:W3:Y:S02]  /*60600*/  LDL.LU R18, [R1+0x308] ;  /* 0x0003080001127983 */ /* 0x000ee40000300800 */
[----:B------:R-:W3:Y:S02]  /*60610*/  LDL.LU R19, [R1+0x30c] ;  /* 0x00030c0001137983 */ /* 0x000ee40000300800 */
        /* <DEDUP_REMOVED lines=24> */
[----:B------:R-:W-:-:S02]  /*607a0*/  IMAD.MOV.U32 R4, RZ, RZ, R2 ;  /* 0x000000ffff047224 */ /* 0x000fc400078e0002 */
[----:B------:R-:W-:Y:S01]  /*607b0*/  IMAD.MOV.U32 R5, RZ, RZ, R0 ;  /* 0x000000ffff057224 */ /* 0x000fe200078e0000 */
[----:B---3--:R-:W-:Y:S01]  /*607c0*/  STL.64 [R1+0x2f38], R18 ;  /* 0x002f381201007387 */ /* 0x008fe20000100a00 */
[----:B--2---:R1:W-:Y:S03]  /*607d0*/  STL.64 [R1+0x2f30], R16 ;  /* 0x002f301001007387 */ /* 0x0043e60000100a00 */
[----:B-1----:R-:W2:Y:S01]  /*607e0*/  LDL.LU R16, [R1+0x350] ;  /* 0x0003500001107983 */ /* 0x002ea20000300800 */
[----:B------:R-:W2:Y:S02]  /*607f0*/  LDL.LU R17, [R1+0x354] ;  /* 0x0003540001117983 */ /* 0x000ea40000300800 */
[----:B------:R-:W2:Y:S02]  /*60800*/  LDL.LU R18, [R1+0x358] ;  /* 0x0003580001127983 */ /* 0x000ea40000300800 */
[----:B------:R-:W2:Y:S01]  /*60810*/  LDL.LU R19, [R1+0x35c] ;  /* 0x00035c0001137983 */ /* 0x000ea20000300800 */
[----:B------:R-:W3:Y:S01]  /*60820*/  LDL.LU.64 R12, [R1+0x20] ;  /* 0x00002000010c7983 */ /* 0x000ee20000300a00 */
[----:B------:R-:W4:Y:S01]  /*60830*/  LDL.LU.64 R20, [R1] ;  /* 0x0000000001147983 */ /* 0x000f220000300a00 */
[C---:B--2---:R-:W-:Y:S02]  /*60840*/  HMMA.16816.F32.BF16 R4, R8.reuse, R4, R16 ;  /* 0x000000040804723c */ /* 0x044fe40000041810 */
[----:B----4-:R1:W-:Y:S04]  /*60850*/  STL.64 [R1+0x2e40], R20 ;  /* 0x002e401401007387 */ /* 0x0103e80000100a00 */
[----:B-1----:R-:W2:Y:S01]  /*60860*/  LDL.LU.64 R20, [R1+0x10] ;  /* 0x0000100001147983 */ /* 0x002ea20000300a00 */
[----:B0-----:R-:W-:Y:S02]  /*60870*/  STL.64 [R1+0x2d70], R26 ;  /* 0x002d701a01007387 */ /* 0x001fe40000100a00 */
[----:B------:R0:W-:Y:S02]  /*60880*/  STL.64 [R1+0x2d68], R24 ;  /* 0x002d681801007387 */ /* 0x0001e40000100a00 */
[----:B0-----:R-:W4:Y:S01]  /*60890*/  LDL.LU.64 R24, [R1+0x160] ;  /* 0x0001600001187983 */ /* 0x001f220000300a00 */
[----:B------:R-:W2:Y:S02]  /*608a0*/  LDL.LU.64 R18, [R1+0x2f38] ;  /* 0x002f380001127983 */ /* 0x000ea40000300a00 */
[----:B------:R-:W2:Y:S09]  /*608b0*/  LDL.LU.64 R16, [R1+0x2f30] ;  /* 0x002f300001107983 */ /* 0x000eb20000300a00 */
[----:B------:R0:W-:Y:S01]  /*608c0*/  STL.64 [R1+0x350], R4 ;  /* 0x0003500401007387 */ /* 0x0001e20000100a00 */
[----:B------:R2:W-:Y:S04]  /*608d0*/  STL.64 [R1+0x358], R6 ;  /* 0x0003580601007387 */ /* 0x0005e80000100a00 */
[----:B0-----:R-:W2:Y:S02]  /*608e0*/  LDL.LU.64 R4, [R1+0x2f28] ;  /* 0x002f280001047983 */ /* 0x001ea40000300a00 */
[C---:B--2---:R-:W-:Y:S02]  /*608f0*/  HMMA.16816.F32.BF16 R4, R8.reuse, R4, R16 ;  /* 0x000000040804723c */ /* 0x044fe40000041810 */
[----:B------:R-:W2:Y:S01]  /*60900*/  LDL.LU.64 R18, [R1+0x2f20] ;  /* 0x002f200001127983 */ /* 0x000ea20000300a00 */
[----:B------:R-:W2:Y:S11]  /*60910*/  LDL.LU.64 R16, [R1+0x2f18] ;  /* 0x002f180001107983 */ /* 0x000eb60000300a00 */
[----:B------:R-:W-:Y:S09]  /*60920*/  @!UPT UIADD3 URZ, URZ, URZ, URZ ;  /* 0x0000003f3f3ff290 */ /* 0x000ff2000fffe03f */
[----:B------:R0:W-:Y:S01]  /*60930*/  STL.64 [R1+0x340], R4 ;  /* 0x0003400401007387 */ /* 0x0001e20000100a00 */
[----:B------:R-:W-:Y:S03]  /*60940*/  STL.64 [R1+0x348], R6 ;  /* 0x0003480601007387 */ /* 0x000fe60000100a00 */
        /* <DEDUP_REMOVED lines=46> */
[----:B------:R-:W3:Y:S01]  /*60c30*/  LDL.LU.64 R18, [R1+0x2e78] ;  /* 0x002e780001127983 */ /* 0x000ee20000300a00 */
[----:B------:R-:W3:Y:S11]  /*60c40*/  LDL.LU.64 R16, [R1+0x2e70] ;  /* 0x002e700001107983 */ /* 0x000ef60000300a00 */
[----:B------:R-:W-:Y:S09]  /*60c50*/  @!UPT UIADD3 URZ, URZ, URZ, URZ ;  /* 0x0000003f3f3ff290 */ /* 0x000ff2000fffe03f */
[----:B------:R-:W-:Y:S01]  /*60c60*/  STL.64 [R1+0x2d0], R4 ;  /* 0x0002d00401007387 */ /* 0x000fe20000100a00 */
[----:B------:R0:W-:Y:S03]  /*60c70*/  STL.64 [R1+0x2d8], R6 ;  /* 0x0002d80601007387 */ /* 0x0001e60000100a00 */
[----:B0-----:R-:W4:Y:S01]  /*60c80*/  LDL.LU.64 R6, [R1+0x2e68] ;  /* 0x002e680001067983 */ /* 0x001f220000300a00 */
[----:B------:R-:W4:Y:S02]  /*60c90*/  LDL.LU.64 R4, [R1+0x2e60] ;  /* 0x002e600001047983 */ /* 0x000f240000300a00 */
[----:B----4-:R-:W-:Y:S01]  /*60ca0*/  HMMA.16816.F32.BF16 R8, R8, R24, R4 ;  /* 0x000000180808723c */ /* 0x010fe20000041804 */
[----:B------:R-:W3:Y:S01]  /*60cb0*/  LDL.LU.64 R6, [R1+0x2e58] ;  /* 0x002e580001067983 */ /* 0x000ee20000300a00 */
[----:B------:R-:W3:Y:S11]  /*60cc0*/  LDL.LU.64 R4, [R1+0x2e50] ;  /* 0x002e500001047983 */ /* 0x000ef60000300a00 */
[----:B------:R-:W-:Y:S10]  /*60cd0*/  @!UPT UIADD3 URZ, URZ, URZ, URZ ;  /* 0x0000003f3f3ff290 */ /* 0x000ff4000fffe03f */
[----:B------:R0:W-:Y:S01]  /*60ce0*/  STL.64 [R1+0x230], R8 ;  /* 0x0002300801007387 */ /* 0x0001e20000100a00 */
[----:B------:R1:W-:Y:S03]  /*60cf0*/  STL.64 [R1+0x238], R10 ;  /* 0x0002380a01007387 */ /* 0x0003e60000100a00 */
[----:B0-----:R-:W2:Y:S01]  /*60d00*/  LDL.LU R8, [R1+0x1f0] ;  /* 0x0001f00001087983 */ /* 0x001ea20000300800 */
[----:B------:R-:W2:Y:S02]  /*60d10*/  LDL.LU R9, [R1+0x1f4] ;  /* 0x0001f40001097983 */ /* 0x000ea40000300800 */
[----:B-1----:R-:W4:Y:S02]  /*60d20*/  LDL.LU R10, [R1+0x1f8] ;  /* 0x0001f800010a7983 */ /* 0x002f240000300800 */
[----:B------:R-:W4:Y:S02]  /*60d30*/  LDL.LU R11, [R1+0x1fc] ;  /* 0x0001fc00010b7983 */ /* 0x000f240000300800 */
[----:B----4-:R-:W-:Y:S01]  /*60d40*/  STL.64 [R1+0x2e38], R10 ;  /* 0x002e380a01007387 */ /* 0x010fe20000100a00 */
[----:B--2---:R0:W-:Y:S03]  /*60d50*/  STL.64 [R1+0x2e30], R8 ;  /* 0x002e300801007387 */ /* 0x0041e60000100a00 */
[----:B0-----:R-:W2:Y:S01]  /*60d60*/  LDL.LU R8, [R1+0x200] ;  /* 0x0002000001087983 */ /* 0x001ea20000300800 */
[----:B------:R-:W2:Y:S02]  /*60d70*/  LDL.LU R9, [R1+0x204] ;  /* 0x0002040001097983 */ /* 0x000ea40000300800 */
[----:B------:R-:W2:Y:S02]  /*60d80*/  LDL.LU R10, [R1+0x208] ;  /* 0x00020800010a7983 */ /* 0x000ea40000300800 */
[----:B------:R-:W2:Y:S01]  /*60d90*/  LDL.LU R11, [R1+0x20c] ;  /* 0x00020c00010b7983 */ /* 0x000ea20000300800 */
[----:B------:R0:W-:Y:S04]  /*60da0*/  STL.64 [R1+0x2d88], R24 ;  /* 0x002d881801007387 */ /* 0x0001e80000100a00 */
[----:B0-----:R-:W4:Y:S01]  /*60db0*/  LDL.LU R24, [R1+0x210] ;  /* 0x0002100001187983 */ /* 0x001f220000300800 */
[----:B------:R-:W4:Y:S02]  /*60dc0*/  LDL.LU R25, [R1+0x214] ;  /* 0x0002140001197983 */ /* 0x000f240000300800 */
[----:B------:R-:W4:Y:S02]  /*60dd0*/  LDL.LU R26, [R1+0x218] ;  /* 0x00021800011a7983 */ /* 0x000f240000300800 */
[----:B------:R-:W4:Y:S01]  /*60de0*/  LDL.LU R27, [R1+0x21c] ;  /* 0x00021c00011b7983 */ /* 0x000f220000300800 */
[C---:B---3--:R-:W-:Y:S01]  /*60df0*/  HMMA.16816.F32.BF16 R16, R4.reuse, R12, R16 ;  /* 0x0000000c0410723c */ /* 0x048fe20000041810 */
[----:B------:R-:W-:Y:S11]  /*60e00*/  IMAD.MOV.U32 R3, RZ, RZ, R13 ;  /* 0x000000ffff037224 */ /* 0x000ff600078e000d */
[----:B------:R-:W-:Y:S11]  /*60e10*/  @!UPT UIADD3 URZ, URZ, URZ, URZ ;  /* 0x0000003f3f3ff290 */ /* 0x000ff6000fffe03f */
[----:B------:R0:W-:Y:S01]  /*60e20*/  STL.64 [R1+0x220], R16 ;  /* 0x0002201001007387 */ /* 0x0001e20000100a00 */
[----:B------:R1:W-:Y:S03]  /*60e30*/  STL.64 [R1+0x228], R18 ;  /* 0x0002281201007387 */ /* 0x0003e60000100a00 */
[----:B0-----:R-:W3:Y:S01]  /*60e40*/  LDL.LU.64 R16, [R1+0x2e48] ;  /* 0x002e480001107983 */ /* 0x001ee20000300a00 */
[----:B-1----:R-:W-:Y:S02]  /*60e50*/  IMAD.MOV.U32 R18, RZ, RZ, R12 ;  /* 0x000000ffff127224 */ /* 0x002fe400078e000c */
[----:B------:R-:W3:Y:S02]  /*60e60*/  LDL.LU R12, [R1+0x500] ;  /* 0x00050000010c7983 */ /* 0x000ee40000300800 */
[----:B------:R-:W3:Y:S01]  /*60e70*/  LDL.LU R13, [R1+0x504] ;  /* 0x00050400010d7983 */ /* 0x000ee20000300800 */
[----:B------:R-:W3:Y:S01]  /*60e80*/  LDL.LU R14, [R1+0x508] ;  /* 0x00050800010e7983 */ /* 0x000ee20000300800 */
[----:B------:R-:W3:Y:S02]  /*60e90*/  LDL.LU R15, [R1+0x50c] ;  /* 0x00050c00010f7983 */ /* 0x000ee40000300800 */
[----:B------:R-:W-:Y:S01]  /*60ea0*/  IMAD.MOV.U32 R19, RZ, RZ, R21 ;  /* 0x000000ffff137224 */ /* 0x000fe200078e0015 */
[C---:B----4-:R-:W-:Y:S11]  /*60eb0*/  HMMA.16816.F32.BF16 R24, R4.reuse, R20, R24 ;  /* 0x000000140418723c */ /* 0x050ff60000041818 */
[----:B------:R-:W-:Y:S11]  /*60ec0*/  @!UPT UIADD3 URZ, URZ, URZ, URZ ;  /* 0x0000003f3f3ff290 */ /* 0x000ff6000fffe03f */
[----:B------:R-:W-:Y:S01]  /*60ed0*/  @!UPT UIADD3 URZ, URZ, URZ, URZ ;  /* 0x0000003f3f3ff290 */ /* 0x000fe2000fffe03f */
[----:B------:R0:W-:Y:S01]  /*60ee0*/  STL.64 [R1+0x210], R24 ;  /* 0x0002101801007387 */ /* 0x0001e20000100a00 */
[----:B------:R1:W-:Y:S02]  /*60ef0*/  STL.64 [R1+0x218], R26 ;  /* 0x0002181a01007387 */ /* 0x0003e40000100a00 */
[----:B0-----:R-:W-:Y:S02]  /*60f00*/  IMAD.MOV.U32 R24, RZ, RZ, R20 ;  /* 0x000000ffff187224 */ /* 0x001fe400078e0014 */
[----:B------:R-:W2:Y:S02]  /*60f10*/  LDL.LU.64 R20, [R1+0x2e40] ;  /* 0x002e400001147983 */ /* 0x000ea40000300a00 */
[----:B--2---:R-:W-:Y:S01]  /*60f20*/  HMMA.16816.F32.BF16 R8, R4, R20, R8 ;  /* 0x000000140408723c */ /* 0x004fe20000041808 */
[----:B-1----:R-:W-:Y:S02]  /*60f30*/  IMAD.MOV.U32 R26, RZ, RZ, R20 ;  /* 0x000000ffff1a7224 */ /* 0x002fe400078e0014 */
[----:B------:R-:W-:Y:S11]  /*60f40*/  IMAD.MOV.U32 R25, RZ, RZ, R21 ;  /* 0x000000ffff197224 */ /* 0x000ff600078e0015 */
[----:B------:R-:W-:Y:S09]  /*60f50*/  @!UPT UIADD3 URZ, URZ, URZ, URZ ;  /* 0x0000003f3f3ff290 */ /* 0x000ff2000fffe03f */
[----:B------:R-:W-:Y:S01]  /*60f60*/  STL.64 [R1+0x200], R8 ;  /* 0x0002000801007387 */ /* 0x000fe20000100a00 */
[----:B------:R0:W-:Y:S03]  /*60f70*/  STL.64 [R1+0x208], R10 ;  /* 0x0002080a01007387 */ /* 0x0001e60000100a00 */
[----:B0-----:R-:W2:Y:S01]  /*60f80*/  LDL.LU.64 R10, [R1+0x2e38] ;  /* 0x002e3800010a7983 */ /* 0x001ea20000300a00 */
[----:B------:R-:W2:Y:S02]  /*60f90*/  LDL.LU.64 R8, [R1+0x2e30] ;  /* 0x002e300001087983 */ /* 0x000ea40000300a00 */
[----:B------:R-:W4:Y:S02]  /*60fa0*/  LDL.LU.64 R22, [R1+0x2e28] ;  /* 0x002e280001167983 */ /* 0x000f240000300a00 */
[----:B------:R-:W2:Y:S01]  /*60fb0*/  LDL.LU.64 R20, [R1+0x2e20] ;  /* 0x002e200001147983 */ /* 0x000ea20000300a00 */
[----:B------:R-:W-:Y:S01]  /*60fc0*/  STL [R1+0x2dc0], R26 ;  /* 0x002dc01a01007387 */ /* 0x000fe20000100800 */
[----:B------:R0:W-:Y:S03]  /*60fd0*/  STL.64 [R1+0x2db8], R24 ;  /* 0x002db81801007387 */ /* 0x0001e60000100a00 */
[----:B0-----:R-:W2:Y:S04]  /*60fe0*/  LDL.LU.64 R24, [R1+0x1b0] ;  /* 0x0001b00001187983 */ /* 0x001ea80000300a00 */
[----:B--2---:R0:W-:Y:S04]  /*60ff0*/  STL.64 [R1+0x2dd0], R24 ;  /* 0x002dd01801007387 */ /* 0x0041e80000100a00 */
[----:B0-----:R-:W2:Y:S04]  /*61000*/  LDL.LU.64 R24, [R1+0x1c0] ;  /* 0x0001c00001187983 */ /* 0x001ea80000300a00 */
[----:B--2---:R0:W-:Y:S02]  /*61010*/  STL.64 [R1+0x2de8], R24 ;  /* 0x002de81801007387 */ /* 0x0041e40000100a00 */
[----:B0-----:R-:W-:-:S02]  /*61020*/  IMAD.MOV.U32 R24, RZ, RZ, R2 ;  /* 0x000000ffff187224 */ /* 0x001fc400078e0002 */
[----:B------:R-:W-:-:S05]  /*61030*/  IMAD.MOV.U32 R25, RZ, RZ, R0 ;  /* 0x000000ffff197224 */ /* 0x000fca00078e0000 */
[----:B------:R0:W-:Y:S02]  /*61040*/  STL.64 [R1+0x2e00], R24 ;  /* 0x002e001801007387 */ /* 0x0001e40000100a00 */
[C---:B0-----:R-:W-:Y:S02]  /*61050*/  HMMA.16816.F32.BF16 R24, R4.reuse, R20, R8 ;  /* 0x000000140418723c */ /* 0x041fe40000041808 */
[----:B------:R-:W2:Y:S06]  /*61060*/  LDL.LU.64 R8, [R1+0x30] ;  /* 0x0000300001087983 */ /* 0x000eac0000300a00 */
[C---:B---3--:R-:W-:Y:S01]  /*61070*/  HMMA.16816.F32.BF16 R12, R4.reuse, R16, R12 ;  /* 0x00000010040c723c */ /* 0x048fe2000004180c */
[----:B--2---:R0:W-:Y:S11]  /*61080*/  STL.64 [R1+0x2e10], R8 ;  /* 0x002e100801007387 */ /* 0x0041f60000100a00 */
[----:B------:R-:W-:Y:S03]  /*61090*/  @!UPT UIADD3 URZ, URZ, URZ, URZ ;  /* 0x0000003f3f3ff290 */ /* 0x000fe6000fffe03f */
[----:B------:R1:W-:Y:S02]  /*610a0*/  STL.64 [R1+0x1f0], R24 ;  /* 0x0001f01801007387 */ /* 0x0003e40000100a00 */
[----:B------:R-:W-:Y:S01]  /*610b0*/  STL.64 [R1+0x1f8], R26 ;  /* 0x0001f81a01007387 */ /* 0x000fe20000100a00 */
[----:B0-----:R-:W2:Y:S01]  /*610c0*/  LDL.LU R8, [R1+0x4f0] ;  /* 0x0004f00001087983 */ /* 0x001ea20000300800 */
[----:B------:R-:W2:Y:S02]  /*610d0*/  LDL.LU R9, [R1+0x4f4] ;  /* 0x0004f40001097983 */ /* 0x000ea40000300800 */
[----:B------:R-:W2:Y:S02]  /*610e0*/  LDL.LU R10, [R1+0x4f8] ;  /* 0x0004f800010a7983 */ /* 0x000ea40000300800 */
[----:B------:R-:W2:Y:S01]  /*610f0*/  LDL.LU R11, [R1+0x4fc] ;  /* 0x0004fc00010b7983 */ /* 0x000ea20000300800 */
[----:B------:R-:W3:Y:S01]  /*61100*/  LDL R2, [R1+0x694] ;  /* 0x0006940001027983 */ /* 0x000ee20000100800 */
[----:B-1----:R-:W2:Y:S02]  /*61110*/  LDL.LU.64 R24, [R1+0x1e0] ;  /* 0x0001e00001187983 */ /* 0x002ea40000300a00 */
[----:B----4-:R-:W-:Y:S02]  /*61120*/  STL.64 [R1+0x2d18], R22 ;  /* 0x002d181601007387 */ /* 0x010fe40000100a00 */
[----:B------:R0:W-:Y:S02]  /*61130*/  STL.64 [R1+0x2d10], R20 ;  /* 0x002d101401007387 */ /* 0x0001e40000100a00 */
[----:B0-----:R-:W4:Y:S01]  /*61140*/  LDL.LU R20, [R1+0x4e0] ;  /* 0x0004e00001147983 */ /* 0x001f220000300800 */
[----:B------:R-:W4:Y:S02]  /*61150*/  LDL.LU R21, [R1+0x4e4] ;  /* 0x0004e40001157983 */ /* 0x000f240000300800 */
[----:B------:R-:W4:Y:S02]  /*61160*/  LDL.LU R22, [R1+0x4e8] ;  /* 0x0004e80001167983 */ /* 0x000f240000300800 */
[----:B------:R-:W4:Y:S01]  /*61170*/  LDL.LU R23, [R1+0x4ec] ;  /* 0x0004ec0001177983 */ /* 0x000f220000300800 */
[----:B------:R0:W-:Y:S01]  /*61180*/  STL.64 [R1+0x150], R12 ;  /* 0x0001500c01007387 */ /* 0x0001e20000100a00 */
[----:B------:R-:W-:Y:S03]  /*61190*/  STL.64 [R1+0x158], R14 ;  /* 0x0001580e01007387 */ /* 0x000fe60000100a00 */
[----:B0-----:R-:W2:Y:S01]  /*611a0*/  LDL.LU.64 R12, [R1+0x2e18] ;  /* 0x002e1800010c7983 */ /* 0x001ea20000300a00 */
[----:B------:R0:W-:Y:S02]  /*611b0*/  STL [R1+0x2d64], R16 ;  /* 0x002d641001007387 */ /* 0x0001e40000100800 */
[----:B------:R1:W-:Y:S02]  /*611c0*/  STL [R1+0x2d60], R17 ;  /* 0x002d601101007387 */ /* 0x0003e40000100800 */
[----:B------:R1:W-:Y:S01]  /*611d0*/  STL.64 [R1+0x2e08], R18 ;  /* 0x002e081201007387 */ /* 0x0003e20000100a00 */
[----:B0-----:R-:W3:Y:S01]  /*611e0*/  LDL.LU R16, [R1+0x560] ;  /* 0x0005600001107983 */ /* 0x001ee20000300800 */
[----:B-1----:R-:W3:Y:S03]  /*611f0*/  LDL.LU R17, [R1+0x564] ;  /* 0x0005640001117983 */ /* 0x002ee60000300800 */
[----:B------:R-:W3:Y:S01]  /*61200*/  LDL.LU R18, [R1+0x568] ;  /* 0x0005680001127983 */ /* 0x000ee20000300800 */
[----:B------:R-:W3:Y:S01]  /*61210*/  LDL.LU R19, [R1+0x56c] ;  /* 0x00056c0001137983 */ /* 0x000ee20000300800 */
[C---:B--2---:R-:W-:Y:S11]  /*61220*/  HMMA.16816.F32.BF16 R8, R4.reuse, R12, R8 ;  /* 0x0000000c0408723c */ /* 0x044ff60000041808 */
[----:B------:R-:W-:Y:S11]  /*61230*/  @!UPT UIADD3 URZ, URZ, URZ, URZ ;  /* 0x0000003f3f3ff290 */ /* 0x000ff6000fffe03f */
[----:B------:R-:W-:Y:S01]  /*61240*/  @!UPT UIADD3 URZ, URZ, URZ, URZ ;  /* 0x0000003f3f3ff290 */ /* 0x000fe2000fffe03f */
[----:B------:R0:W-:Y:S01]  /*61250*/  STL.64 [R1+0x140], R8 ;  /* 0x0001400801007387 */ /* 0x0001e20000100a00 */
[----:B------:R-:W-:Y:S03]  /*61260*/  STL.64 [R1+0x148], R10 ;  /* 0x0001480a01007387 */ /* 0x000fe60000100a00 */
[----:B0-----:R-:W4:Y:S01]  /*61270*/  LDL.LU.64 R8, [R1+0x2e10] ;  /* 0x002e100001087983 */ /* 0x001f220000300a00 */
        /* <DEDUP_REMOVED lines=11> */
[C---:B----4-:R-:W-:Y:S08]  /*61330*/  HMMA.16816.F32.BF16 R20, R4.reuse, R8, R20 ;  /* 0x000000080414723c */ /* 0x050ff00000041814 */
[----:B---3--:R-:W-:Y:S01]  /*61340*/  HMMA.16816.F32.BF16 R16, R4, R24, R16 ;  /* 0x000000180410723c */ /* 0x008fe20000041810 */
[----:B--2---:R-:W-:Y:S01]  /*61350*/  STL.64 [R1+0x2df8], R14 ;  /* 0x002df80e01007387 */ /* 0x004fe20000100a00 */
[----:B------:R0:W-:Y:S03]  /*61360*/  STL.64 [R1+0x2df0], R12 ;  /* 0x002df00c01007387 */ /* 0x0001e60000100a00 */
[----:B0-----:R-:W2:Y:S01]  /*61370*/  LDL.LU R12, [R1+0x550] ;  /* 0x00055000010c7983 */ /* 0x001ea20000300800 */
[----:B------:R-:W2:Y:S02]  /*61380*/  LDL.LU R13, [R1+0x554] ;  /* 0x00055400010d7983 */ /* 0x000ea40000300800 */
[----:B------:R-:W2:Y:S02]  /*61390*/  LDL.LU R14, [R1+0x558] ;  /* 0x00055800010e7983 */ /* 0x000ea40000300800 */
[----:B------:R-:W2:Y:S05]  /*613a0*/  LDL.LU R15, [R1+0x55c] ;  /* 0x00055c00010f7983 */ /* 0x000eaa0000300800 */
[----:B------:R-:W-:Y:S01]  /*613b0*/  STL.64 [R1+0x130], R20 ;  /* 0x0001301401007387 */ /* 0x000fe20000100a00 */
[----:B------:R0:W-:Y:S02]  /*613c0*/  STL.64 [R1+0x138], R22 ;  /* 0x0001381601007387 */ /* 0x0001e40000100a00 */
[----:B0-----:R-:W-:-:S02]  /*613d0*/  IMAD.MOV.U32 R23, RZ, RZ, R8 ;  /* 0x000000ffff177224 */ /* 0x001fc400078e0008 */
[----:B------:R-:W-:Y:S02]  /*613e0*/  IMAD.MOV.U32 R22, RZ, RZ, R9 ;  /* 0x000000ffff167224 */ /* 0x000fe400078e0009 */
[----:B------:R-:W0:Y:S04]  /*613f0*/  LDSM.16.MT88.4 R8, [R2+0x22800] ;  /* 0x022800000208783b */ /* 0x000e280000004200 */
[----:B0-----:R-:W-:Y:S01]  /*61400*/  STL.64 [R1+0x2c30], R10 ;  /* 0x002c300a01007387 */ /* 0x001fe20000100a00 */
[----:B------:R0:W-:Y:S03]  /*61410*/  STL.64 [R1+0x2c28], R8 ;  /* 0x002c280801007387 */ /* 0x0001e60000100a00 */
[----:B0-----:R-:W3:Y:S01]  /*61420*/  LDL.LU.64 R8, [R1+0x1a0] ;  /* 0x0001a00001087983 */ /* 0x001ee20000300a00 */
[----:B------:R0:W-:Y:S02]  /*61430*/  STL.64 [R1+0x120], R16 ;  /* 0x0001201001007387 */ /* 0x0001e40000100a00 */
[----:B------:R1:W-:Y:S02]  /*61440*/  STL.64 [R1+0x128], R18 ;  /* 0x0001281201007387 */ /* 0x0003e40000100a00 */
[----:B0-----:R-:W-:Y:S01]  /*61450*/  IMAD.MOV.U32 R16, RZ, RZ, R24 ;  /* 0x000000ffff107224 */ /* 0x001fe200078e0018 */
[----:B-1----:R-:W4:Y:S01]  /*61460*/  LDL.LU.64 R18, [R1+0x2e08] ;  /* 0x002e080001127983 */ /* 0x002f220000300a00 */
[----:B------:R-:W-:-:S02]  /*61470*/  IMAD.MOV.U32 R17, RZ, RZ, R25 ;  /* 0x000000ffff117224 */ /* 0x000fc400078e0019 */
[----:B------:R-:W2:Y:S03]  /*61480*/  LDL.LU.64 R24, [R1+0x2e00] ;  /* 0x002e000001187983 */ /* 0x000ea60000300a00 */
[----:B------:R-:W-:Y:S01]  /*61490*/  STL.64 [R1+0x2d90], R16 ;  /* 0x002d901001007387 */ /* 0x000fe20000100a00 */
[C---:B--2---:R-:W-:Y:S03]  /*614a0*/  HMMA.16816.F32.BF16 R24, R4.reuse, R24, R12 ;  /* 0x000000180418723c */ /* 0x044fe6000004180c */
[----:B------:R-:W2:Y:S01]  /*614b0*/  LDL.LU.64 R14, [R1+0x2df8] ;  /* 0x002df800010e7983 */ /* 0x000ea20000300a00 */
[----:B------:R-:W2:Y:S11]  /*614c0*/  LDL.LU.64 R12, [R1+0x2df0] ;  /* 0x002df000010c7983 */ /* 0x000eb60000300a00 */
[----:B------:R-:W-:Y:S08]  /*614d0*/  @!UPT UIADD3 URZ, URZ, URZ, URZ ;  /* 0x0000003f3f3ff290 */ /* 0x000ff0000fffe03f */
        /* <DEDUP_REMOVED lines=14> */
[----:B--2---:R-:W-:Y:S11]  /*615c0*/  HMMA.16816.F32.BF16 R12, R4, R24, R12 ;  /* 0x00000018040c723c */ /* 0x004ff6000004180c */
[----:B------:R-:W-:Y:S11]  /*615d0*/  @!UPT UIADD3 URZ, URZ, URZ, URZ ;  /* 0x0000003f3f3ff290 */ /* 0x000ff6000fffe03f */
[----:B------:R-:W-:Y:S01]  /*615e0*/  @!UPT UIADD3 URZ, URZ, URZ, URZ ;  /* 0x0000003f3f3ff290 */ /* 0x000fe2000fffe03f */
[----:B------:R0:W-:Y:S01]  /*615f0*/  STL.64 [R1+0xf0], R12 ;  /* 0x0000f00c01007387 */ /* 0x0001e20000100a00 */
[----:B------:R1:W-:Y:S03]  /*61600*/  STL.64 [R1+0xf8], R14 ;  /* 0x0000f80e01007387 */ /* 0x0003e60000100a00 */
[----:B0-----:R-:W2:Y:S01]  /*61610*/  LDL.LU.64 R12, [R1+0x2dc8] ;  /* 0x002dc800010c7983 */ /* 0x001ea20000300a00 */
[----:B-1----:R-:W-:Y:S02]  /*61620*/  IMAD.MOV.U32 R15, RZ, RZ, R24 ;  /* 0x000000ffff0f7224 */ /* 0x002fe400078e0018 */
[----:B------:R-:W-:Y:S02]  /*61630*/  IMAD.MOV.U32 R14, RZ, RZ, R25 ;  /* 0x000000ffff0e7224 */ /* 0x000fe400078e0019 */
[----:B------:R-:W3:Y:S01]  /*61640*/  LDL.LU R26, [R1+0x2dc0] ;  /* 0x002dc000011a7983 */ /* 0x000ee20000300800 */
[----:B------:R-:W3:Y:S02]  /*61650*/  LDL.LU.64 R24, [R1+0x2db8] ;  /* 0x002db80001187983 */ /* 0x000ee40000300a00 */
[----:B------:R-:W-:Y:S02]  /*61660*/  STL.64 [R1+0x2cf8], R14 ;  /* 0x002cf80e01007387 */ /* 0x000fe40000100a00 */
[----:B--2---:R0:W-:Y:S04]  /*61670*/  STL.64 [R1+0x2cf0], R12 ;  /* 0x002cf00c01007387 */ /* 0x0041e80000100a00 */
[----:B0-----:R-:W2:Y:S01]  /*61680*/  LDL.LU R12, [R1+0x520] ;  /* 0x00052000010c7983 */ /* 0x001ea20000300800 */
[----:B------:R-:W2:Y:S02]  /*61690*/  LDL.LU R13, [R1+0x524] ;  /* 0x00052400010d7983 */ /* 0x000ea40000300800 */
[----:B------:R-:W2:Y:S02]  /*616a0*/  LDL.LU R14, [R1+0x528] ;  /* 0x00052800010e7983 */ /* 0x000ea40000300800 */
[----:B------:R-:W2:Y:S02]  /*616b0*/  LDL.LU R15, [R1+0x52c] ;  /* 0x00052c00010f7983 */ /* 0x000ea40000300800 */
[----:B---3--:R-:W-:-:S02]  /*616c0*/  IMAD.MOV.U32 R20, RZ, RZ, R26 ;  /* 0x000000ffff147224 */ /* 0x008fc400078e001a */
[----:B------:R-:W-:Y:S01]  /*616d0*/  IMAD.MOV.U32 R21, RZ, RZ, R25 ;  /* 0x000000ffff157224 */ /* 0x000fe200078e0019 */
[----:B--2---:R-:W-:Y:S11]  /*616e0*/  HMMA.16816.F32.BF16 R12, R4, R8, R12 ;  /* 0x00000008040c723c */ /* 0x004ff6000004180c */
[----:B------:R-:W-:Y:S11]  /*616f0*/  @!UPT UIADD3 URZ, URZ, URZ, URZ ;  /* 0x0000003f3f3ff290 */ /* 0x000ff6000fffe03f */
[----:B------:R-:W-:Y:S01]  /*61700*/  @!UPT UIADD3 URZ, URZ, URZ, URZ ;  /* 0x0000003f3f3ff290 */ /* 0x000fe2000fffe03f */
[----:B------:R0:W-:Y:S01]  /*61710*/  STL.64 [R1+0xe0], R12 ;  /* 0x0000e00c01007387 */ /* 0x0001e20000100a00 */
[----:B------:R1:W-:Y:S02]  /*61720*/  STL.64 [R1+0xe8], R14 ;  /* 0x0000e80e01007387 */ /* 0x0003e40000100a00 */
[----:B------:R2:W-:Y:S01]  /*61730*/  STL.64 [R1+0x2d30], R20 ;  /* 0x002d301401007387 */ /* 0x0005e20000100a00 */
[----:B0-----:R-:W3:Y:S01]  /*61740*/  LDL.LU R12, [R1+0x50] ;  /* 0x00005000010c7983 */ /* 0x001ee20000300800 */
[----:B------:R-:W3:Y:S02]  /*61750*/  LDL.LU R13, [R1+0x54] ;  /* 0x00005400010d7983 */ /* 0x000ee40000300800 */
[----:B-1----:R-:W3:Y:S02]  /*61760*/  LDL.LU R14, [R1+0x58] ;  /* 0x00005800010e7983 */ /* 0x002ee40000300800 */
[----:B------:R-:W3:Y:S02]  /*61770*/  LDL.LU R15, [R1+0x5c] ;  /* 0x00005c00010f7983 */ /* 0x000ee40000300800 */
[----:B--2---:R-:W-:-:S02]  /*61780*/  IMAD.MOV.U32 R20, RZ, RZ, R24 ;  /* 0x000000ffff147224 */ /* 0x004fc400078e0018 */
[----:B----4-:R-:W-:-:S05]  /*61790*/  IMAD.MOV.U32 R21, RZ, RZ, R19 ;  /* 0x000000ffff157224 */ /* 0x010fca00078e0013 */
[----:B------:R0:W-:Y:S02]  /*617a0*/  STL.64 [R1+0x2d48], R20 ;  /* 0x002d481401007387 */ /* 0x0001e40000100a00 */
[----:B0-----:R-:W-:Y:S02]  /*617b0*/  IMAD.MOV.U32 R20, RZ, RZ, R18 ;  /* 0x000000ffff147224 */ /* 0x001fe400078e0012 */
[----:B---3--:R-:W-:Y:S01]  /*617c0*/  STL.64 [R1+0x2d08], R14 ;  /* 0x002d080e01007387 */ /* 0x008fe20000100a00 */
[----:B------:R0:W-:Y:S03]  /*617d0*/  STL.64 [R1+0x2d00], R12 ;  /* 0x002d000c01007387 */ /* 0x0001e60000100a00 */
[----:B0-----:R-:W2:Y:S01]  /*617e0*/  LDL.LU R12, [R1+0x60] ;  /* 0x00006000010c7983 */ /* 0x001ea20000300800 */
[----:B------:R-:W2:Y:S02]  /*617f0*/  LDL.LU R13, [R1+0x64] ;  /* 0x00006400010d7983 */ /* 0x000ea40000300800 */
[----:B------:R-:W3:Y:S02]  /*61800*/  LDL.LU R14, [R1+0x68] ;  /* 0x00006800010e7983 */ /* 0x000ee40000300800 */
[----:B------:R-:W3:Y:S01]  /*61810*/  LDL.LU R15, [R1+0x6c] ;  /* 0x00006c00010f7983 */ /* 0x000ee20000300800 */
[----:B------:R-:W4:Y:S01]  /*61820*/  LDL.LU R16, [R1+0xb0] ;  /* 0x0000b00001107983 */ /* 0x000f220000300800 */
[----:B------:R-:W4:Y:S02]  /*61830*/  LDL.LU R17, [R1+0xb4] ;  /* 0x0000b40001117983 */ /* 0x000f240000300800 */
[----:B------:R-:W2:Y:S02]  /*61840*/  LDL.LU R18, [R1+0xb8] ;  /* 0x0000b80001127983 */ /* 0x000ea40000300800 */
[----:B------:R-:W2:Y:S02]  /*61850*/  LDL.LU R19, [R1+0xbc] ;  /* 0x0000bc0001137983 */ /* 0x000ea40000300800 */
[----:B------:R-:W-:-:S02]  /*61860*/  IMAD.MOV.U32 R0, RZ, RZ, R8 ;  /* 0x000000ffff007224 */ /* 0x000fc400078e0008 */
[----:B------:R-:W-:Y:S01]  /*61870*/  IMAD.MOV.U32 R29, RZ, RZ, R9 ;  /* 0x000000ffff1d7224 */ /* 0x000fe200078e0009 */
[----:B------:R-:W3:Y:S01]  /*61880*/  LDL.LU R8, [R1+0x510] ;  /* 0x0005100001087983 */ /* 0x000ee20000300800 */
[----:B------:R-:W3:Y:S02]  /*61890*/  LDL.LU R9, [R1+0x514] ;  /* 0x0005140001097983 */ /* 0x000ee40000300800 */
[----:B------:R-:W3:Y:S02]  /*618a0*/  LDL.LU R10, [R1+0x518] ;  /* 0x00051800010a7983 */ /* 0x000ee40000300800 */
[----:B------:R-:W3:Y:S01]  /*618b0*/  LDL.LU R11, [R1+0x51c] ;  /* 0x00051c00010b7983 */ /* 0x000ee20000300800 */
[----:B--2---:R-:W-:Y:S01]  /*618c0*/  STL.64 [R1+0x2da0], R18 ;  /* 0x002da01201007387 */ /* 0x004fe20000100a00 */
[----:B----4-:R0:W-:Y:S03]  /*618d0*/  STL.64 [R1+0x2d98], R16 ;  /* 0x002d981001007387 */ /* 0x0101e60000100a00 */
[----:B0-----:R-:W2:Y:S04]  /*618e0*/  LDL.64 R16, [R1+0x180] ;  /* 0x0001800001107983 */ /* 0x001ea80000100a00 */
[----:B--2---:R0:W-:Y:S04]  /*618f0*/  STL.64 [R1+0x2db0], R16 ;  /* 0x002db01001007387 */ /* 0x0041e80000100a00 */
[----:B0-----:R-:W2:Y:S01]  /*61900*/  LDL.LU.64 R16, [R1+0x190] ;  /* 0x0001900001107983 */ /* 0x001ea20000300a00 */
[----:B------:R-:W4:Y:S02]  /*61910*/  LDL.LU.64 R24, [R1+0x170] ;  /* 0x0001700001187983 */ /* 0x000f240000300a00 */
[----:B------:R-:W-:Y:S01]  /*61920*/  IMAD.MOV.U32 R21, RZ, RZ, R3 ;  /* 0x000000ffff157224 */ /* 0x000fe200078e0003 */
[----:B----4-:R0:W-:Y:S04]  /*61930*/  STL.64 [R1+0x2da8], R24 ;  /* 0x002da81801007387 */ /* 0x0101e80000100a00 */
[----:B0-----:R-:W4:Y:S01]  /*61940*/  LDL.LU R24, [R1+0xc0] ;  /* 0x0000c00001187983 */ /* 0x001f220000300800 */
[----:B------:R-:W4:Y:S02]  /*61950*/  LDL.LU R25, [R1+0xc4] ;  /* 0x0000c40001197983 */ /* 0x000f240000300800 */
[----:B------:R-:W4:Y:S02]  /*61960*/  LDL.LU R26, [R1+0xc8] ;  /* 0x0000c800011a7983 */ /* 0x000f240000300800 */
[----:B------:R-:W4:Y:S01]  /*61970*/  LDL.LU R27, [R1+0xcc] ;  /* 0x0000cc00011b7983 */ /* 0x000f220000300800 */
[----:B------:R-:W-:Y:S01]  /*61980*/  STL.64 [R1+0x2d80], R22 ;  /* 0x002d801601007387 */ /* 0x000fe20000100a00 */
[----:B------:R0:W-:Y:S03]  /*61990*/  STL.64 [R1+0x2d78], R20 ;  /* 0x002d781401007387 */ /* 0x0001e60000100a00 */
[----:B0-----:R-:W4:Y:S01]  /*619a0*/  LDL.LU R20, [R1+0xa0] ;  /* 0x0000a00001147983 */ /* 0x001f220000300800 */
[----:B------:R-:W4:Y:S02]  /*619b0*/  LDL.LU R21, [R1+0xa4] ;  /* 0x0000a40001157983 */ /* 0x000f240000300800 */
[----:B------:R-:W4:Y:S02]  /*619c0*/  LDL.LU R22, [R1+0xa8] ;  /* 0x0000a80001167983 */ /* 0x000f240000300800 */
[----:B------:R-:W4:Y:S01]  /*619d0*/  LDL.LU R23, [R1+0xac] ;  /* 0x0000ac0001177983 */ /* 0x000f220000300800 */
[----:B---3--:R-:W-:Y:S01]  /*619e0*/  STL.64 [R1+0x2d28], R14 ;  /* 0x002d280e01007387 */ /* 0x008fe20000100a00 */
[----:B------:R0:W-:Y:S03]  /*619f0*/  STL.64 [R1+0x2d20], R12 ;  /* 0x002d200c01007387 */ /* 0x0001e60000100a00 */
[----:B0-----:R-:W3:Y:S01]  /*61a00*/  LDL.LU R12, [R1+0x70] ;  /* 0x00007000010c7983 */ /* 0x001ee20000300800 */
[----:B------:R-:W3:Y:S02]  /*61a10*/  LDL.LU R13, [R1+0x74] ;  /* 0x00007400010d7983 */ /* 0x000ee40000300800 */
[----:B------:R-:W3:Y:S02]  /*61a20*/  LDL.LU R14, [R1+0x78] ;  /* 0x00007800010e7983 */ /* 0x000ee40000300800 */
[----:B------:R-:W3:Y:S01]  /*61a30*/  LDL.LU R15, [R1+0x7c] ;  /* 0x00007c00010f7983 */ /* 0x000ee20000300800 */
[----:B--2---:R-:W-:Y:S01]  /*61a40*/  HMMA.16816.F32.BF16 R8, R4, R16, R8 ;  /* 0x000000100408723c */ /* 0x004fe20000041808 */
[----:B---3--:R-:W-:Y:S01]  /*61a50*/  STL.64 [R1+0x2d40], R14 ;  /* 0x002d400e01007387 */ /* 0x008fe20000100a00 */
[----:B------:R0:W-:Y:S03]  /*61a60*/  STL.64 [R1+0x2d38], R12 ;  /* 0x002d380c01007387 */ /* 0x0001e60000100a00 */
[----:B0-----:R-:W2:Y:S01]  /*61a70*/  LDL.LU R12, [R1+0x80] ;  /* 0x00008000010c7983 */ /* 0x001ea20000300800 */
[----:B------:R-:W2:Y:S02]  /*61a80*/  LDL.LU R13, [R1+0x84] ;  /* 0x00008400010d7983 */ /* 0x000ea40000300800 */
[----:B------:R-:W3:Y:S02]  /*61a90*/  LDL.LU R14, [R1+0x88] ;  /* 0x00008800010e7983 */ /* 0x000ee40000300800 */
[----:B------:R-:W3:Y:S02]  /*61aa0*/  LDL.LU R15, [R1+0x8c] ;  /* 0x00008c00010f7983 */ /* 0x000ee40000300800 */
[----:B---3--:R-:W-:Y:S01]  /*61ab0*/  STL.64 [R1+0x2d58], R14 ;  /* 0x002d580e01007387 */ /* 0x008fe20000100a00 */
[----:B--2---:R0:W-:Y:S03]  /*61ac0*/  STL.64 [R1+0x2d50], R12 ;  /* 0x002d500c01007387 */ /* 0x0041e60000100a00 */
[----:B0-----:R-:W2:Y:S01]  /*61ad0*/  LDL.LU R12, [R1+0x90] ;  /* 0x00009000010c7983 */ /* 0x001ea20000300800 */
[----:B------:R-:W2:Y:S02]  /*61ae0*/  LDL.LU R13, [R1+0x94] ;  /* 0x00009400010d7983 */ /* 0x000ea40000300800 */
[----:B------:R-:W2:Y:S02]  /*61af0*/  LDL.LU R14, [R1+0x98] ;  /* 0x00009800010e7983 */ /* 0x000ea40000300800 */
[----:B------:R-:W2:Y:S02]  /*61b00*/  LDL.LU R15, [R1+0x9c] ;  /* 0x00009c00010f7983 */ /* 0x000ea40000300800 */
[----:B------:R0:W-:Y:S01]  /*61b10*/  STL.64 [R1+0xd0], R8 ;  /* 0x0000d00801007387 */ /* 0x0001e20000100a00 */
[----:B------:R-:W-:Y:S02]  /*61b20*/  STL.64 [R1+0xd8], R10 ;  /* 0x0000d80a01007387 */ /* 0x000fe40000100a00 */
[----:B0-----:R-:W-:-:S02]  /*61b30*/  IMAD.MOV.U32 R9, RZ, RZ, R16 ;  /* 0x000000ffff097224 */ /* 0x001fc400078e0010 */
[----:B------:R-:W-:Y:S02]  /*61b40*/  IMAD.MOV.U32 R8, RZ, RZ, R17 ;  /* 0x000000ffff087224 */ /* 0x000fe400078e0011 */
[----:B------:R-:W4:Y:S03]  /*61b50*/  LDL.LU.64 R16, [R1+0x2db0] ;  /* 0x002db00001107983 */ /* 0x000f260000300a00 */
[----:B------:R0:W-:Y:S02]  /*61b60*/  STL.64 [R1+0x2cb0], R8 ;  /* 0x002cb00801007387 */ /* 0x0001e40000100a00 */
[----:B0-----:R-:W3:Y:S01]  /*61b70*/  LDL.LU R8, [R1+0x40] ;  /* 0x0000400001087983 */ /* 0x001ee20000300800 */
[----:B------:R-:W3:Y:S02]  /*61b80*/  LDL.LU R9, [R1+0x44] ;  /* 0x0000440001097983 */ /* 0x000ee40000300800 */
[----:B------:R-:W3:Y:S02]  /*61b90*/  LDL.LU R10, [R1+0x48] ;  /* 0x00004800010a7983 */ /* 0x000ee40000300800 */
[----:B------:R-:W3:Y:S01]  /*61ba0*/  LDL.LU R11, [R1+0x4c] ;  /* 0x00004c00010b7983 */ /* 0x000ee20000300800 */
[C---:B----4-:R-:W-:Y:S01]  /*61bb0*/  HMMA.16816.F32.BF16 R24, R4.reuse, R16, R24 ;  /* 0x000000100418723c */ /* 0x050fe20000041818 */
[----:B------:R-:W-:Y:S11]  /*61bc0*/  IMAD.MOV.U32 R2, RZ, RZ, R17 ;  /* 0x000000ffff027224 */ /* 0x000ff600078e0011 */
[----:B------:R-:W-:Y:S11]  /*61bd0*/  @!UPT UIADD3 URZ, URZ, URZ, URZ ;  /* 0x0000003f3f3ff290 */ /* 0x000ff6000fffe03f */
[----:B------:R0:W-:Y:S01]  /*61be0*/  STL.64 [R1+0xc0], R24 ;  /* 0x0000c01801007387 */ /* 0x0001e20000100a00 */
[----:B------:R-:W-:Y:S03]  /*61bf0*/  STL.64 [R1+0xc8], R26 ;  /* 0x0000c81a01007387 */ /* 0x000fe60000100a00 */
[----:B0-----:R-:W4:Y:S01]  /*61c00*/  LDL.LU.64 R24, [R1+0x2da8] ;  /* 0x002da80001187983 */ /* 0x001f220000300a00 */
[----:B------:R-:W4:Y:S02]  /*61c10*/  LDL.LU.64 R18, [R1+0x2da0] ;  /* 0x002da00001127983 */ /* 0x000f240000300a00 */
[----:B------:R-:W4:Y:S02]  /*61c20*/  LDL.LU.64 R16, [R1+0x2d98] ;  /* 0x002d980001107983 */ /* 0x000f240000300a00 */
        /* <DEDUP_REMOVED lines=9> */
[----:B--2---:R-:W-:Y:S02]  /*61cc0*/  HMMA.16816.F32.BF16 R4, R4, R24, R20 ;  /* 0x000000180404723c */ /* 0x004fe40000041814 */
[----:B------:R-:W2:Y:S01]  /*61cd0*/  LDL.LU.64 R22, [R1+0x2d80] ;  /* 0x002d800001167983 */ /* 0x000ea20000300a00 */
[----:B------:R-:W3:Y:S02]  /*61ce0*/  LDL.LU.64 R20, [R1+0x2d78] ;  /* 0x002d780001147983 */ /* 0x000ee40000300a00 */
[----:B------:R-:W-:-:S02]  /*61cf0*/  IMAD.MOV.U32 R28, RZ, RZ, R24 ;  /* 0x000000ffff1c7224 */ /* 0x000fc400078e0018 */
[----:B------:R-:W-:Y:S11]  /*61d00*/  IMAD.MOV.U32 R3, RZ, RZ, R25 ;  /* 0x000000ffff037224 */ /* 0x000ff600078e0019 */
[----:B------:R-:W-:Y:S05]  /*61d10*/  @!UPT UIADD3 URZ, URZ, URZ, URZ ;  /* 0x0000003f3f3ff290 */ /* 0x000fea000fffe03f */
[----:B------:R4:W-:Y:S01]  /*61d20*/  STL.64 [R1+0xa0], R4 ;  /* 0x0000a00401007387 */ /* 0x0009e20000100a00 */
[----:B------:R-:W-:Y:S02]  /*61d30*/  STL.64 [R1+0xa8], R6 ;  /* 0x0000a80601007387 */ /* 0x000fe40000100a00 */
[----:B------:R-:W3:Y:S02]  /*61d40*/  LDL.LU.64 R26, [R1+0x2d70] ;  /* 0x002d7000011a7983 */ /* 0x000ee40000300a00 */
[----:B------:R-:W3:Y:S02]  /*61d50*/  LDL.LU.64 R24, [R1+0x2d68] ;  /* 0x002d680001187983 */ /* 0x000ee40000300a00 */
[----:B----4-:R-:W-:Y:S02]  /*61d60*/  IMAD.MOV.U32 R4, RZ, RZ, R16 ;  /* 0x000000ffff047224 */ /* 0x010fe400078e0010 */
[----:B------:R-:W-:Y:S01]  /*61d70*/  IMAD.MOV.U32 R5, RZ, RZ, R17 ;  /* 0x000000ffff057224 */ /* 0x000fe200078e0011 */
[----:B------:R-:W4:Y:S01]  /*61d80*/  LDL.LU R16, [R1+0x2d64] ;  /* 0x002d640001107983 */ /* 0x000f220000300800 */
[----:B------:R-:W4:Y:S03]  /*61d90*/  LDL.LU R17, [R1+0x2d60] ;  /* 0x002d600001117983 */ /* 0x000f260000300800 */
[----:B------:R2:W-:Y:S02]  /*61da0*/  STL.64 [R1+0x2ce0], R4 ;  /* 0x002ce00401007387 */ /* 0x0005e40000100a00 */
[----:B--2---:R-:W-:-:S02]  /*61db0*/  IMAD.MOV.U32 R4, RZ, RZ, R23 ;  /* 0x000000ffff047224 */ /* 0x004fc400078e0017 */
[----:B------:R-:W-:Y:S02]  /*61dc0*/  IMAD.MOV.U32 R5, RZ, RZ, R22 ;  /* 0x000000ffff057224 */ /* 0x000fe400078e0016 */
[C---:B---3--:R-:W-:Y:S01]  /*61dd0*/  HMMA.16816.F32.BF16 R20, R24.reuse, R20, R12 ;  /* 0x000000141814723c */ /* 0x048fe2000004180c */
        /* <DEDUP_REMOVED lines=26> */
[----:B0-----:R-:W4:Y:S01]  /*61f80*/  LDL.LU.64 R14, [R1+0x2d08] ;  /* 0x002d0800010e7983 */ /* 0x001f220000300a00 */
[----:B------:R-:W4:Y:S02]  /*61f90*/  LDL.LU.64 R12, [R1+0x2d00] ;  /* 0x002d0000010c7983 */ /* 0x000f240000300a00 */
[----:B---3--:R0:W-:Y:S02]  /*61fa0*/  STL.64 [R1+0x2ce8], R22 ;  /* 0x002ce81601007387 */ /* 0x0081e40000100a00 */
[----:B------:R-:W2:Y:S01]  /*61fb0*/  LDL.LU R20, [R1+0x4a0] ;  /* 0x0004a00001147983 */ /* 0x000ea20000300800 */
[----:B------:R-:W2:Y:S04]  /*61fc0*/  LDL.LU R21, [R1+0x4a4] ;  /* 0x0004a40001157983 */ /* 0x000ea80000300800 */
[----:B0-----:R-:W2:Y:S01]  /*61fd0*/  LDL.LU R22, [R1+0x4a8] ;  /* 0x0004a80001167983 */ /* 0x001ea20000300800 */
        /* <DEDUP_REMOVED lines=8> */
[C---:B--2---:R-:W-:Y:S01]  /*62060*/  HMMA.16816.F32.BF16 R4, R24.reuse, R4, R20 ;  /* 0x000000041804723c */ /* 0x044fe20000041814 */
[----:B------:R0:W-:Y:S01]  /*62070*/  STL.64 [R1+0x2cd8], R18 ;  /* 0x002cd81201007387 */ /* 0x0001e20000100a00 */
[----:B------:R-:W2:Y:S01]  /*62080*/  LDL.LU R16, [R1+0x4d0] ;  /* 0x0004d00001107983 */ /* 0x000ea20000300800 */
[----:B------:R-:W2:Y:S03]  /*62090*/  LDL.LU R17, [R1+0x4d4] ;  /* 0x0004d40001117983 */ /* 0x000ea60000300800 */
[----:B0-----:R-:W2:Y:S01]  /*620a0*/  LDL.LU R18, [R1+0x4d8] ;  /* 0x0004d80001127983 */ /* 0x001ea20000300800 */
[----:B------:R-:W2:Y:S01]  /*620b0*/  LDL.LU R19, [R1+0x4dc] ;  /* 0x0004dc0001137983 */ /* 0x000ea20000300800 */
[----:B----4-:R-:W-:Y:S11]  /*620c0*/  HMMA.16816.F32.BF16 R8, R24, R12, R8 ;  /* 0x0000000c1808723c */ /* 0x010ff60000041808 */
[----:B------:R-:W-:Y:S11]  /*620d0*/  @!UPT UIADD3 URZ, URZ, URZ, URZ ;  /* 0x0000003f3f3ff290 */ /* 0x000ff6000fffe03f */
[----:B------:R-:W-:Y:S01]  /*620e0*/  @!UPT UIADD3 URZ, URZ, URZ, URZ ;  /* 0x0000003f3f3ff290 */ /* 0x000fe2000fffe03f */
[----:B------:R0:W-:Y:S01]  /*620f0*/  STL.64 [R1+0x40], R8 ;  /* 0x0000400801007387 */ /* 0x0001e20000100a00 */
[----:B------:R1:W-:Y:S03]  /*62100*/  STL.64 [R1+0x48], R10 ;  /* 0x0000480a01007387 */ /* 0x0003e60000100a00 */
[----:B0-----:R-:W4:Y:S01]  /*62110*/  LDL.LU R8, [R1+0x490] ;  /* 0x0004900001087983 */ /* 0x001f220000300800 */
[----:B------:R-:W4:Y:S02]  /*62120*/  LDL.LU R9, [R1+0x494] ;  /* 0x0004940001097983 */ /* 0x000f240000300800 */
[----:B-1----:R-:W4:Y:S02]  /*62130*/  LDL.LU R10, [R1+0x498] ;  /* 0x00049800010a7983 */ /* 0x002f240000300800 */
[----:B------:R-:W4:Y:S01]  /*62140*/  LDL.LU R11, [R1+0x49c] ;  /* 0x00049c00010b7983 */ /* 0x000f220000300800 */
[----:B------:R-:W2:Y:S01]  /*62150*/  LDL.LU.64 R22, [R1+0x2ce8] ;  /* 0x002ce80001167983 */ /* 0x000ea20000300a00 */
[----:B------:R0:W-:Y:S03]  /*62160*/  STL.64 [R1+0x4a0], R4 ;  /* 0x0004a00401007387 */ /* 0x0001e60000100a00 */
[----:B0-----:R-:W2:Y:S01]  /*62170*/  LDL.LU.64 R4, [R1+0x2ce0] ;  /* 0x002ce00001047983 */ /* 0x001ea20000300a00 */
[----:B------:R-:W-:-:S02]  /*62180*/  IMAD.MOV.U32 R21, RZ, RZ, R6 ;  /* 0x000000ffff157224 */ /* 0x000fc400078e0006 */
[----:B------:R-:W-:-:S05]  /*62190*/  IMAD.MOV.U32 R20, RZ, RZ, R7 ;  /* 0x000000ffff147224 */ /* 0x000fca00078e0007 */
[----:B------:R0:W-:Y:S01]  /*621a0*/  STL [R1+0x28a8], R20 ;  /* 0x0028a81401007387 */ /* 0x0001e20000100800 */
[----:B------:R1:W-:Y:S01]  /*621b0*/  STL [R1+0x28a4], R21 ;  /* 0x0028a41501007387 */ /* 0x0003e20000100800 */
[C---:B--2---:R-:W-:Y:S02]  /*621c0*/  HMMA.16816.F32.BF16 R4, R24.reuse, R4, R16 ;  /* 0x000000041804723c */ /* 0x044fe40000041810 */
[----:B------:R-:W-:Y:S01]  /*621d0*/  STL.64 [R1+0x2c08], R22 ;  /* 0x002c081601007387 */ /* 0x000fe20000100a00 */
[----:B0-----:R-:W2:Y:S02]  /*621e0*/  LDL.LU R20, [R1+0x1d0] ;  /* 0x0001d00001147983 */ /* 0x001ea40000300800 */
[----:B-1----:R-:W2:Y:S02]  /*621f0*/  LDL.LU R21, [R1+0x1d4] ;  /* 0x0001d40001157983 */ /* 0x002ea40000300800 */
[----:B------:R-:W2:Y:S11]  /*62200*/  LDL.LU.64 R18, [R1+0x2cd8] ;  /* 0x002cd80001127983 */ /* 0x000eb60000300a00 */
[----:B------:R-:W-:Y:S05]  /*62210*/  @!UPT UIADD3 URZ, URZ, URZ, URZ ;  /* 0x0000003f3f3ff290 */ /* 0x000fea000fffe03f */
[----:B------:R0:W-:Y:S01]  /*62220*/  STL [R1+0x680], R4 ;  /* 0x0006800401007387 */ /* 0x0001e20000100800 */
[----:B------:R-:W-:Y:S02]  /*62230*/  IMAD.MOV.U32 R12, RZ, RZ, R7 ;  /* 0x000000ffff0c7224 */ /* 0x000fe400078e0007 */
[----:B------:R-:W2:Y:S02]  /*62240*/  LDL R7, [R1+0x1bc8] ;  /* 0x001bc80001077983 */ /* 0x000ea40000100800 */
[----:B------:R-:W-:Y:S02]  /*62250*/  IMAD.MOV.U32 R17, RZ, RZ, R5 ;  /* 0x000000ffff117224 */ /* 0x000fe400078e0005 */
[----:B------:R-:W-:Y:S01]  /*62260*/  IMAD.MOV.U32 R16, RZ, RZ, R6 ;  /* 0x000000ffff107224 */ /* 0x000fe200078e0006 */
[----:B--2---:R1:W-:Y:S01]  /*62270*/  STL [R1+0x2c48], R7 ;  /* 0x002c480701007387 */ /* 0x0043e20000100800 */
[----:B0-----:R-:W2:Y:S02]  /*62280*/  LDL.LU R4, [R1+0x4c0] ;  /* 0x0004c00001047983 */ /* 0x001ea40000300800 */
[----:B------:R-:W2:Y:S02]  /*62290*/  LDL.LU R5, [R1+0x4c4] ;  /* 0x0004c40001057983 */ /* 0x000ea40000300800 */
[----:B------:R-:W2:Y:S01]  /*622a0*/  LDL.LU R6, [R1+0x4c8] ;  /* 0x0004c80001067983 */ /* 0x000ea20000300800 */
[----:B-1----:R-:W2:Y:S01]  /*622b0*/  LDL.LU R7, [R1+0x4cc] ;  /* 0x0004cc0001077983 */ /* 0x002ea20000300800 */
[----:B------:R-:W-:Y:S02]  /*622c0*/  STL [R1+0x2850], R12 ;  /* 0x0028500c01007387 */ /* 0x000fe40000100800 */
[----:B------:R-:W-:Y:S02]  /*622d0*/  STL [R1+0x284c], R16 ;  /* 0x00284c1001007387 */ /* 0x000fe40000100800 */
[----:B------:R-:W-:Y:S01]  /*622e0*/  STL [R1+0x2848], R17 ;  /* 0x0028481101007387 */ /* 0x000fe20000100800 */
[----:B--2---:R-:W-:Y:S01]  /*622f0*/  HMMA.16816.F32.BF16 R20, R24, R20, R4 ;  /* 0x000000141814723c */ /* 0x004fe20000041804 */
[----:B------:R-:W2:Y:S11]  /*62300*/  LDL.LU R4, [R1+0x440] ;  /* 0x0004400001047983 */ /* 0x000eb60000300800 */
[----:B------:R-:W-:Y:S11]  /*62310*/  @!UPT UIADD3 URZ, URZ, URZ, URZ ;  /* 0x0000003f3f3ff290 */ /* 0x000ff6000fffe03f */
[----:B------:R0:W-:Y:S01]  /*62320*/  STL.64 [R1+0x670], R20 ;  /* 0x0006701401007387 */ /* 0x0001e20000100a00 */
[----:B------:R-:W-:Y:S02]  /*62330*/  STL.64 [R1+0x678], R22 ;  /* 0x0006781601007387 */ /* 0x000fe40000100a00 */
[----:B------:R-:W2:Y:S02]  /*62340*/  LDL.LU R5, [R1+0x444] ;  /* 0x0004440001057983 */ /* 0x000ea40000300800 */
[----:B------:R-:W2:Y:S01]  /*62350*/  LDL.LU R6, [R1+0x448] ;  /* 0x0004480001067983 */ /* 0x000ea20000300800 */
[----:B------:R-:W2:Y:S01]  /*62360*/  LDL.LU R7, [R1+0x44c] ;  /* 0x00044c0001077983 */ /* 0x000ea20000300800 */
[----:B0-----:R-:W-:-:S03]  /*62370*/  IMAD.MOV.U32 R20, RZ, RZ, R0 ;  /* 0x000000ffff147224 */ /* 0x001fc600078e0000 */
[----:B--2---:R-:W-:Y:S01]  /*62380*/  STL.64 [R1+0x2c58], R6 ;  /* 0x002c580601007387 */ /* 0x004fe20000100a00 */
[----:B------:R0:W-:Y:S03]  /*62390*/  STL.64 [R1+0x2c50], R4 ;  /* 0x002c500401007387 */ /* 0x0001e60000100a00 */
[----:B0-----:R-:W2:Y:S01]  /*623a0*/  LDL.LU R4, [R1+0x180] ;  /* 0x0001800001047983 */ /* 0x001ea20000300800 */
[----:B------:R-:W-:Y:S02]  /*623b0*/  IMAD.MOV.U32 R5, RZ, RZ, R2 ;  /* 0x000000ffff057224 */ /* 0x000fe400078e0002 */
[----:B------:R-:W4:Y:S02]  /*623c0*/  LDL.LU R2, [R1+0x2cd0] ;  /* 0x002cd00001027983 */ /* 0x000f240000300800 */
[----:B------:R-:W4:Y:S02]  /*623d0*/  LDL.LU R0, [R1+0x2ccc] ;  /* 0x002ccc0001007983 */ /* 0x000f240000300800 */
[----:B------:R-:W-:-:S02]  /*623e0*/  IMAD.MOV.U32 R21, RZ, RZ, R29 ;  /* 0x000000ffff157224 */ /* 0x000fc400078e001d */
[----:B------:R-:W4:Y:S03]  /*623f0*/  LDL.LU R29, [R1+0x2cc8] ;  /* 0x002cc800011d7983 */ /* 0x000f260000300800 */
[----:B------:R3:W-:Y:S02]  /*62400*/  STL.64 [R1+0x2c90], R20 ;  /* 0x002c901401007387 */ /* 0x0007e40000100a00 */
[----:B---3--:R-:W-:Y:S02]  /*62410*/  IMAD.MOV.U32 R20, RZ, RZ, R15 ;  /* 0x000000ffff147224 */ /* 0x008fe400078e000f */
[----:B------:R-:W-:Y:S01]  /*62420*/  IMAD.MOV.U32 R21, RZ, RZ, R14 ;  /* 0x000000ffff157224 */ /* 0x000fe200078e000e */
[----:B------:R-:W3:Y:S01]  /*62430*/  LDL.LU R15, [R1+0x2cc4] ;  /* 0x002cc400010f7983 */ /* 0x000ee20000300800 */
[----:B------:R-:W3:Y:S03]  /*62440*/  LDL.LU R14, [R1+0x2cc0] ;  /* 0x002cc000010e7983 */ /* 0x000ee60000300800 */
[----:B--2---:R4:W-:Y:S02]  /*62450*/  STL.64 [R1+0x2c70], R4 ;  /* 0x002c700401007387 */ /* 0x0049e40000100a00 */
[----:B----4-:R-:W-:-:S02]  /*62460*/  IMAD.MOV.U32 R4, RZ, RZ, R2 ;  /* 0x000000ffff047224 */ /* 0x010fc400078e0002 */
[----:B------:R-:W-:Y:S01]  /*62470*/  IMAD.MOV.U32 R5, RZ, RZ, R0 ;  /* 0x000000ffff057224 */ /* 0x000fe200078e0000 */
[----:B------:R-:W2:Y:S01]  /*62480*/  LDL.LU R2, [R1+0x2cbc] ;  /* 0x002cbc0001027983 */ /* 0x000ea20000300800 */
[----:B------:R-:W4:Y:S05]  /*62490*/  LDL.LU R0, [R1+0x2cb8] ;  /* 0x002cb80001007983 */ /* 0x000f2a0000300800 */
[----:B------:R-:W-:Y:S01]  /*624a0*/  HMMA.16816.F32.BF16 R4, R24, R4, R8 ;  /* 0x000000041804723c */ /* 0x000fe20000041808 */
[----:B------:R-:W2:Y:S11]  /*624b0*/  LDL.LU.64 R8, [R1+0x2cb0] ;  /* 0x002cb00001087983 */ /* 0x000eb60000300a00 */
[----:B------:R-:W-:Y:S11]  /*624c0*/  @!UPT UIADD3 URZ, URZ, URZ, URZ ;  /* 0x0000003f3f3ff290 */ /* 0x000ff6000fffe03f */
[----:B------:R2:W-:Y:S01]  /*624d0*/  STL [R1+0x660], R4 ;  /* 0x0006600401007387 */ /* 0x0005e20000100800 */
[----:B------:R-:W-:Y:S02]  /*624e0*/  IMAD.MOV.U32 R12, RZ, RZ, R5 ;  /* 0x000000ffff0c7224 */ /* 0x000fe400078e0005 */
[----:B------:R-:W-:Y:S02]  /*624f0*/  IMAD.MOV.U32 R16, RZ, RZ, R6 ;  /* 0x000000ffff107224 */ /* 0x000fe400078e0006 */
[----:B------:R-:W-:Y:S02]  /*62500*/  IMAD.MOV.U32 R17, RZ, RZ, R7 ;  /* 0x000000ffff117224 */ /* 0x000fe400078e0007 */
[----:B--2---:R-:W-:Y:S02]  /*62510*/  IMAD.MOV.U32 R4, RZ, RZ, R9 ;  /* 0x000000ffff047224 */ /* 0x004fe400078e0009 */
[----:B------:R-:W-:-:S05]  /*62520*/  IMAD.MOV.U32 R5, RZ, RZ, R8 ;  /* 0x000000ffff057224 */ /* 0x000fca00078e0008 */
[----:B------:R0:W-:Y:S04]  /*62530*/  STL.64 [R1+0x2c88], R4 ;  /* 0x002c880401007387 */ /* 0x0001e80000100a00 */
        /* <DEDUP_REMOVED lines=20> */
[----:B------:R-:W-:Y:S01]  /*62680*/  HMMA.16816.F32.BF16 R20, R24, R20, R4 ;  /* 0x000000141814723c */ /* 0x000fe20000041804 */
[----:B------:R-:W-:Y:S01]  /*62690*/  IMAD.MOV.U32 R13, RZ, RZ, R19 ;  /* 0x000000ffff0d7224 */ /* 0x000fe200078e0013 */
[----:B--2---:R-:W-:Y:S01]  /*626a0*/  STL.64 [R1+0x2c80], R10 ;  /* 0x002c800a01007387 */ /* 0x004fe20000100a00 */
[----:B------:R0:W-:Y:S03]  /*626b0*/  STL.64 [R1+0x2c78], R8 ;  /* 0x002c780801007387 */ /* 0x0001e60000100a00 */
[----:B0-----:R-:W2:Y:S01]  /*626c0*/  LDL.LU R8, [R1+0x460] ;  /* 0x0004600001087983 */ /* 0x001ea20000300800 */
[----:B------:R-:W2:Y:S02]  /*626d0*/  LDL.LU R9, [R1+0x464] ;  /* 0x0004640001097983 */ /* 0x000ea40000300800 */
[----:B------:R-:W2:Y:S02]  /*626e0*/  LDL.LU R10, [R1+0x468] ;  /* 0x00046800010a7983 */ /* 0x000ea40000300800 */
[----:B------:R-:W2:Y:S01]  /*626f0*/  LDL.LU R11, [R1+0x46c] ;  /* 0x00046c00010b7983 */ /* 0x000ea20000300800 */
[----:B------:R-:W-:Y:S01]  /*62700*/  STL [R1+0x285c], R17 ;  /* 0x00285c1101007387 */ /* 0x000fe20000100800 */
[----:B------:R-:W-:Y:S02]  /*62710*/  STL [R1+0x2858], R16 ;  /* 0x0028581001007387 */ /* 0x000fe40000100800 */
[----:B------:R0:W-:Y:S02]  /*62720*/  STL [R1+0x2854], R12 ;  /* 0x0028540c01007387 */ /* 0x0001e40000100800 */
[----:B---3--:R-:W-:Y:S02]  /*62730*/  STL.64 [R1+0x2c00], R14 ;  /* 0x002c000e01007387 */ /* 0x008fe40000100a00 */
[----:B0-----:R-:W-:-:S02]  /*62740*/  IMAD.MOV.U32 R12, RZ, RZ, R18 ;  /* 0x000000ffff0c7224 */ /* 0x001fc400078e0012 */
[----:B------:R-:W3:Y:S01]  /*62750*/  LDL.LU R18, [R1+0x2cac] ;  /* 0x002cac0001127983 */ /* 0x000ee20000300800 */
[----:B------:R-:W3:Y:S02]  /*62760*/  LDL.LU R19, [R1+0x2ca8] ;  /* 0x002ca80001137983 */ /* 0x000ee40000300800 */
[----:B------:R-:W2:Y:S02]  /*62770*/  LDL.LU.64 R6, [R1+0x2ca0] ;  /* 0x002ca00001067983 */ /* 0x000ea40000300a00 */
[----:B------:R-:W2:Y:S01]  /*62780*/  LDL.LU.64 R4, [R1+0x2c98] ;  /* 0x002c980001047983 */ /* 0x000ea20000300a00 */
[----:B------:R0:W-:Y:S01]  /*62790*/  STL.64 [R1+0x650], R20 ;  /* 0x0006501401007387 */ /* 0x0001e20000100a00 */
[----:B------:R2:W-:Y:S03]  /*627a0*/  STL.64 [R1+0x658], R22 ;  /* 0x0006581601007387 */ /* 0x0005e60000100a00 */
[----:B0-----:R-:W2:Y:S02]  /*627b0*/  LDL.LU.64 R20, [R1+0x2c90] ;  /* 0x002c900001147983 */ /* 0x001ea40000300a00 */
[C---:B--2---:R-:W-:Y:S02]  /*627c0*/  HMMA.16816.F32.BF16 R20, R24.reuse, R20, R4 ;  /* 0x000000141814723c */ /* 0x044fe40000041804 */
[----:B------:R-:W2:Y:S11]  /*627d0*/  LDL.LU.64 R4, [R1+0x2c88] ;  /* 0x002c880001047983 */ /* 0x000eb60000300a00 */
[----:B------:R-:W-:Y:S10]  /*627e0*/  @!UPT UIADD3 URZ, URZ, URZ, URZ ;  /* 0x0000003f3f3ff290 */ /* 0x000ff4000fffe03f */
[----:B------:R-:W-:Y:S01]  /*627f0*/  STL.64 [R1+0x640], R20 ;  /* 0x0006401401007387 */ /* 0x000fe20000100a00 */
[----:B------:R0:W-:Y:S02]  /*62800*/  STL [R1+0x648], R22 ;  /* 0x0006481601007387 */ /* 0x0001e40000100800 */
[----:B------:R-:W-:Y:S02]  /*62810*/  IMAD.MOV.U32 R17, RZ, RZ, R23 ;  /* 0x000000ffff117224 */ /* 0x000fe400078e0017 */
[----:B0-----:R-:W2:Y:S04]  /*62820*/  LDL.64 R22, [R1+0x8] ;  /* 0x0000080001167983 */ /* 0x001ea80000100a00 */
[----:B--2---:R0:W-:Y:S04]  /*62830*/  STL.64 [R1+0x2c18], R22 ;  /* 0x002c181601007387 */ /* 0x0041e80000100a00 */
[----:B0-----:R-:W2:Y:S01]  /*62840*/  LDL.64 R22, [R1+0x18] ;  /* 0x0000180001167983 */ /* 0x001ea20000100a00 */
[C---:B------:R-:W-:Y:S03]  /*62850*/  HMMA.16816.F32.BF16 R4, R24.reuse, R4, R8 ;  /* 0x000000041804723c */ /* 0x040fe60000041808 */
[----:B--2---:R0:W-:Y:S04]  /*62860*/  STL.64 [R1+0x2c20], R22 ;  /* 0x002c201601007387 */ /* 0x0041e80000100a00 */
[----:B0-----:R-:W2:Y:S01]  /*62870*/  LDL.64 R22, [R1+0x28] ;  /* 0x0000280001167983 */ /* 0x001ea20000100a00 */
[----:B------:R0:W-:Y:S02]  /*62880*/  STL [R1+0x2864], R17 ;  /* 0x0028641101007387 */ /* 0x0001e40000100800 */
[----:B---3--:R1:W-:Y:S02]  /*62890*/  STL.64 [R1+0x2c10], R18 ;  /* 0x002c101201007387 */ /* 0x0083e40000100a00 */
[----:B------:R-:W3:Y:S01]  /*628a0*/  LDL.LU R16, [R1+0x290] ;  /* 0x0002900001107983 */ /* 0x000ee20000300800 */
[----:B0-----:R-:W3:Y:S01]  /*628b0*/  LDL.LU R17, [R1+0x294] ;  /* 0x0002940001117983 */ /* 0x001ee20000300800 */
[----:B-1----:R-:W3:Y:S02]  /*628c0*/  LDL.LU R18, [R1+0x298] ;  /* 0x0002980001127983 */ /* 0x002ee40000300800 */
[----:B------:R-:W3:Y:S02]  /*628d0*/  LDL.LU R19, [R1+0x29c] ;  /* 0x00029c0001137983 */ /* 0x000ee40000300800 */
[----:B------:R-:W2:Y:S01]  /*628e0*/  LDL.LU.64 R10, [R1+0x2c80] ;  /* 0x002c8000010a7983 */ /* 0x000ea20000300a00 */
[----:B------:R-:W2:Y:S04]  /*628f0*/  LDL.LU.64 R8, [R1+0x2c78] ;  /* 0x002c780001087983 */ /* 0x000ea80000300a00 */
[----:B------:R0:W-:Y:S02]  /*62900*/  STL.64 [R1+0x630], R4 ;  /* 0x0006300401007387 */ /* 0x0001e40000100a00 */
[----:B------:R2:W-:Y:S01]  /*62910*/  STL.64 [R1+0x638], R6 ;  /* 0x0006380601007387 */ /* 0x0005e20000100a00 */
[----:B0-----:R-:W2:Y:S02]  /*62920*/  LDL.LU.64 R4, [R1+0x2c70] ;  /* 0x002c700001047983 */ /* 0x001ea40000300a00 */
[C---:B--2---:R-:W-:Y:S02]  /*62930*/  HMMA.16816.F32.BF16 R4, R24.reuse, R4, R8 ;  /* 0x000000041804723c */ /* 0x044fe40000041808 */
[----:B------:R-:W2:Y:S01]  /*62940*/  LDL.LU.64 R10, [R1+0x2c68] ;  /* 0x002c6800010a7983 */ /* 0x000ea20000300a00 */
[----:B------:R-:W2:Y:S11]  /*62950*/  LDL.LU.64 R8, [R1+0x2c60] ;  /* 0x002c600001087983 */ /* 0x000eb60000300a00 */
[----:B------:R-:W-:Y:S09]  /*62960*/  @!UPT UIADD3 URZ, URZ, URZ, URZ ;  /* 0x0000003f3f3ff290 */ /* 0x000ff2000fffe03f */
[----:B------:R-:W-:Y:S01]  /*62970*/  STL.64 [R1+0x620], R4 ;  /* 0x0006200401007387 */ /* 0x000fe20000100a00 */
[----:B------:R0:W-:Y:S03]  /*62980*/  STL.64 [R1+0x628], R6 ;  /* 0x0006280601007387 */ /* 0x0001e60000100a00 */
[----:B0-----:R-:W2:Y:S01]  /*62990*/  LDL.LU.64 R6, [R1+0x2c58] ;  /* 0x002c580001067983 */ /* 0x001ea20000300a00 */
[----:B------:R-:W2:Y:S02]  /*629a0*/  LDL.LU.64 R4, [R1+0x2c50] ;  /* 0x002c500001047983 */ /* 0x000ea40000300a00 */
[----:B--2---:R-:W-:Y:S01]  /*629b0*/  HMMA.16816.F32.BF16 R12, R24, R12, R4 ;  /* 0x0000000c180c723c */ /* 0x004fe20000041804 */
[----:B------:R-:W2:Y:S11]  /*629c0*/  LDL.LU R7, [R1+0x2c48] ;  /* 0x002c480001077983 */ /* 0x000eb60000300800 */
[----:B------:R-:W-:Y:S11]  /*629d0*/  @!UPT UIADD3 URZ, URZ, URZ, URZ ;  /* 0x0000003f3f3ff290 */ /* 0x000ff6000fffe03f */
[----:B------:R4:W-:Y:S01]  /*629e0*/  STL.64 [R1+0x610], R12 ;  /* 0x0006100c01007387 */ /* 0x0009e20000100a00 */
[----:B------:R0:W-:Y:S02]  /*629f0*/  STL.64 [R1+0x618], R14 ;  /* 0x0006180e01007387 */ /* 0x0001e40000100a00 */
[----:B----4-:R-:W-:Y:S02]  /*62a00*/  IMAD.MOV.U32 R12, RZ, RZ, R0 ;  /* 0x000000ffff0c7224 */ /* 0x010fe400078e0000 */
[----:B------:R-:W-:Y:S01]  /*62a10*/  IMAD.MOV.U32 R13, RZ, RZ, R2 ;  /* 0x000000ffff0d7224 */ /* 0x000fe200078e0002 */
[----:B------:R-:W4:Y:S01]  /*62a20*/  LDL.LU R0, [R1+0x2c44] ;  /* 0x002c440001007983 */ /* 0x000f220000300800 */
[----:B------:R-:W3:Y:S02]  /*62a30*/  LDL.LU R2, [R1+0x2c40] ;  /* 0x002c400001027983 */ /* 0x000ee40000300800 */
[----:B0-----:R-:W3:Y:S02]  /*62a40*/  LDL.LU R14, [R1+0x288] ;  /* 0x00028800010e7983 */ /* 0x001ee40000300800 */
[----:B------:R-:W3:Y:S01]  /*62a50*/  LDL.LU R15, [R1+0x28c] ;  /* 0x00028c00010f7983 */ /* 0x000ee20000300800 */
[----:B--2---:R-:W0:Y:S04]  /*62a60*/  LDSM.16.MT88.4 R4, [R7+0x22800] ;  /* 0x022800000704783b */ /* 0x004e280000004200 */
[----:B0-----:R-:W-:Y:S01]  /*62a70*/  STL.64 [R1+0x2b40], R6 ;  /* 0x002b400601007387 */ /* 0x001fe20000100a00 */
[----:B------:R0:W-:Y:S02]  /*62a80*/  STL.64 [R1+0x2b38], R4 ;  /* 0x002b380401007387 */ /* 0x0001e40000100a00 */
[----:B0-----:R-:W-:-:S02]  /*62a90*/  IMAD.MOV.U32 R4, RZ, RZ, R28 ;  /* 0x000000ffff047224 */ /* 0x001fc400078e001c */
[----:B------:R-:W-:Y:S01]  /*62aa0*/  IMAD.MOV.U32 R5, RZ, RZ, R3 ;  /* 0x000000ffff057224 */ /* 0x000fe200078e0003 */
[----:B------:R-:W2:Y:S01]  /*62ab0*/  LDL.LU R28, [R1+0x2c3c] ;  /* 0x002c3c00011c7983 */ /* 0x000ea20000300800 */
[----:B------:R-:W2:Y:S05]  /*62ac0*/  LDL.LU R3, [R1+0x2c38] ;  /* 0x002c380001037983 */ /* 0x000eaa0000300800 */
[----:B------:R-:W-:Y:S01]  /*62ad0*/  HMMA.16816.F32.BF16 R24, R24, R4, R8 ;  /* 0x000000041818723c */ /* 0x000fe20000041808 */
[----:B---3--:R-:W-:Y:S02]  /*62ae0*/  IMAD.MOV.U32 R6, RZ, RZ, R2 ;  /* 0x000000ffff067224 */ /* 0x008fe400078e0002 */
[----:B----4-:R-:W-:Y:S01]  /*62af0*/  IMAD.MOV.U32 R7, RZ, RZ, R0 ;  /* 0x000000ffff077224 */ /* 0x010fe200078e0000 */
[----:B------:R-:W3:Y:S01]  /*62b00*/  LDL.LU.64 R10, [R1+0x2c30] ;  /* 0x002c3000010a7983 */ /* 0x000ee20000300a00 */
[----:B------:R-:W3:Y:S11]  /*62b10*/  LDL.LU.64 R8, [R1+0x2c28] ;  /* 0x002c280001087983 */ /* 0x000ef60000300a00 */
[----:B------:R-:W-:Y:S07]  /*62b20*/  @!UPT UIADD3 URZ, URZ, URZ, URZ ;  /* 0x0000003f3f3ff290 */ /* 0x000fee000fffe03f */
[----:B------:R-:W-:Y:S01]  /*62b30*/  STL.64 [R1+0x4c0], R24 ;  /* 0x0004c01801007387 */ /* 0x000fe20000100a00 */
[----:B------:R-:W-:Y:S02]  /*62b40*/  IMAD.MOV.U32 R2, RZ, RZ, R26 ;  /* 0x000000ffff027224 */ /* 0x000fe400078e001a */
[----:B------:R-:W-:Y:S02]  /*62b50*/  IMAD.MOV.U32 R0, RZ, RZ, R27 ;  /* 0x000000ffff007224 */ /* 0x000fe400078e001b */
[----:B------:R-:W4:Y:S01]  /*62b60*/  LDL R26, [R1+0x38] ;  /* 0x00003800011a7983 */ /* 0x000f220000100800 */
[----:B------:R-:W4:Y:S01]  /*62b70*/  LDL R27, [R1+0x3c] ;  /* 0x00003c00011b7983 */ /* 0x000f220000100800 */
[----:B------:R0:W-:Y:S02]  /*62b80*/  STL.64 [R1+0x2b58], R6 ;  /* 0x002b580601007387 */ /* 0x0001e40000100a00 */
[----:B------:R-:W3:Y:S02]  /*62b90*/  LDL.LU R4, [R1+0x2b0] ;  /* 0x0002b00001047983 */ /* 0x000ee40000300800 */
[----:B------:R-:W3:Y:S01]  /*62ba0*/  LDL.LU R5, [R1+0x2b4] ;  /* 0x0002b40001057983 */ /* 0x000ee20000300800 */
[----:B0-----:R-:W3:Y:S01]  /*62bb0*/  LDL.LU R6, [R1+0x2b8] ;  /* 0x0002b80001067983 */ /* 0x001ee20000300800 */
[----:B------:R-:W3:Y:S02]  /*62bc0*/  LDL.LU R7, [R1+0x2bc] ;  /* 0x0002bc0001077983 */ /* 0x000ee40000300800 */
[----:B------:R-:W-:Y:S02]  /*62bd0*/  STL [R1+0x2868], R0 ;  /* 0x0028680001007387 */ /* 0x000fe40000100800 */
[----:B------:R-:W-:Y:S01]  /*62be0*/  STL [R1+0x2860], R2 ;  /* 0x0028600201007387 */ /* 0x000fe20000100800 */
[C---:B---3--:R-:W-:Y:S11]  /*62bf0*/  HMMA.16816.F32.BF16 R4, R8.reuse, R22, R4 ;  /* 0x000000160804723c */ /* 0x048ff60000041804 */
[----:B------:R-:W-:Y:S11]  /*62c00*/  @!UPT UIADD3 URZ, URZ, URZ, URZ ;  /* 0x0000003f3f3ff290 */ /* 0x000ff6000fffe03f */
[----:B------:R-:W-:Y:S01]  /*62c10*/  @!UPT UIADD3 URZ, URZ, URZ, URZ ;  /* 0x0000003f3f3ff290 */ /* 0x000fe2000fffe03f */
[----:B------:R0:W-:Y:S01]  /*62c20*/  STL.64 [R1+0x490], R4 ;  /* 0x0004900401007387 */ /* 0x0001e20000100a00 */
[----:B------:R-:W-:Y:S02]  /*62c30*/  STL.64 [R1+0x498], R6 ;  /* 0x0004980601007387 */ /* 0x000fe40000100a00 */
[----:B0-----:R-:W-:Y:S02]  /*62c40*/  IMAD.MOV.U32 R4, RZ, RZ, R23 ;  /* 0x000000ffff047224 */ /* 0x001fe400078e0017 */
[----:B------:R-:W-:Y:S02]  /*62c50*/  IMAD.MOV.U32 R5, RZ, RZ, R22 ;  /* 0x000000ffff057224 */ /* 0x000fe400078e0016 */
[----:B------:R-:W3:Y:S01]  /*62c60*/  LDL.LU.64 R22, [R1+0x2c20] ;  /* 0x002c200001167983 */ /* 0x000ee20000300a00 */
[----:B------:R0:W-:Y:S02]  /*62c70*/  STL [R1+0x2b64], R4 ;  /* 0x002b640401007387 */ /* 0x0001e40000100800 */
[----:B------:R1:W-:Y:S01]  /*62c80*/  STL [R1+0x2b60], R5 ;  /* 0x002b600501007387 */ /* 0x0003e20000100800 */
[----:B0-----:R-:W3:Y:S01]  /*62c90*/  LDL.LU R4, [R1+0x2a0] ;  /* 0x0002a00001047983 */ /* 0x001ee20000300800 */
[----:B-1----:R-:W3:Y:S02]  /*62ca0*/  LDL.LU R5, [R1+0x2a4] ;  /* 0x0002a40001057983 */ /* 0x002ee40000300800 */
[----:B------:R-:W3:Y:S02]  /*62cb0*/  LDL.LU R6, [R1+0x2a8] ;  /* 0x0002a80001067983 */ /* 0x000ee40000300800 */
[----:B------:R-:W3:Y:S02]  /*62cc0*/  LDL.LU R7, [R1+0x2ac] ;  /* 0x0002ac0001077983 */ /* 0x000ee40000300800 */
[C---:B---3--:R-:W-:Y:S11]  /*62cd0*/  HMMA.16816.F32.BF16 R4, R8.reuse, R22, R4 ;  /* 0x000000160804723c */ /* 0x048ff60000041804 */
[----:B------:R-:W-:Y:S11]  /*62ce0*/  @!UPT UIADD3 URZ, URZ, URZ, URZ ;  /* 0x0000003f3f3ff290 */ /* 0x000ff6000fffe03f */
[----:B------:R-:W-:Y:S01]  /*62cf0*/  @!UPT UIADD3 URZ, URZ, URZ, URZ ;  /* 0x0000003f3f3ff290 */ /* 0x000fe2000fffe03f */
[----:B------:R-:W-:Y:S01]  /*62d00*/  STL.64 [R1+0x480], R4 ;  /* 0x0004800401007387 */ /* 0x000fe20000100a00 */
[----:B------:R0:W-:Y:S02]  /*62d10*/  STL.64 [R1+0x488], R6 ;  /* 0x0004880601007387 */ /* 0x0001e40000100a00 */
[----:B0-----:R-:W-:Y:S02]  /*62d20*/  IMAD.MOV.U32 R7, RZ, RZ, R22 ;  /* 0x000000ffff077224 */ /* 0x001fe400078e0016 */
[----:B------:R-:W-:Y:S02]  /*62d30*/  IMAD.MOV.U32 R6, RZ, RZ, R23 ;  /* 0x000000ffff067224 */ /* 0x000fe400078e0017 */
[----:B------:R-:W3:Y:S02]  /*62d40*/  LDL.LU.64 R22, [R1+0x2c18] ;  /* 0x002c180001167983 */ /* 0x000ee40000300a00 */
[----:B---3--:R-:W-:Y:S01]  /*62d50*/  HMMA.16816.F32.BF16 R16, R8, R22, R16 ;  /* 0x000000160810723c */ /* 0x008fe20000041810 */
[----:B------:R-:W-:-:S02]  /*62d60*/  IMAD.MOV.U32 R4, RZ, RZ, R22 ;  /* 0x000000ffff047224 */ /* 0x000fc400078e0016 */
[----:B------:R-:W-:Y:S11]  /*62d70*/  IMAD.MOV.U32 R5, RZ, RZ, R23 ;  /* 0x000000ffff057224 */ /* 0x000ff600078e0017 */
[----:B------:R-:W-:Y:S09]  /*62d80*/  @!UPT UIADD3 URZ, URZ, URZ, URZ ;  /* 0x0000003f3f3ff290 */ /* 0x000ff2000fffe03f */
[----:B------:R-:W-:Y:S01]  /*62d90*/  STL.64 [R1+0x470], R16 ;  /* 0x0004701001007387 */ /* 0x000fe20000100a00 */
[----:B------:R0:W-:Y:S03]  /*62da0*/  STL.64 [R1+0x478], R18 ;  /* 0x0004781201007387 */ /* 0x0001e60000100a00 */
[----:B0-----:R-:W3:Y:S01]  /*62db0*/  LDL.LU.64 R18, [R1+0x2c10] ;  /* 0x002c100001127983 */ /* 0x001ee20000300a00 */
[----:B------:R-:W2:Y:S02]  /*62dc0*/  LDL.LU.64 R22, [R1+0x2c08] ;  /* 0x002c080001167983 */ /* 0x000ea40000300a00 */
[----:B------:R-:W-:Y:S02]  /*62dd0*/  STL.64 [R1+0x2b70], R6 ;  /* 0x002b700601007387 */ /* 0x000fe40000100a00 */
[----:B------:R0:W-:Y:S02]  /*62de0*/  STL.64 [R1+0x2b68], R4 ;  /* 0x002b680401007387 */ /* 0x0001e40000100a00 */
[----:B0-----:R-:W3:Y:S01]  /*62df0*/  LDL.LU R4, [R1+0x270] ;  /* 0x0002700001047983 */ /* 0x001ee20000300800 */
[----:B------:R-:W3:Y:S02]  /*62e00*/  LDL.LU R5, [R1+0x274] ;  /* 0x0002740001057983 */ /* 0x000ee40000300800 */
[----:B------:R-:W3:Y:S01]  /*62e10*/  LDL.LU R6, [R1+0x278] ;  /* 0x0002780001067983 */ /* 0x000ee20000300800 */
[----:B--2---:R-:W-:Y:S11]  /*62e20*/  HMMA.16816.F32.BF16 R12, R8, R22, R12 ;  /* 0x00000016080c723c */ /* 0x004ff6000004180c */
[----:B------:R-:W-:Y:S11]  /*62e30*/  @!UPT UIADD3 URZ, URZ, URZ, URZ ;  /* 0x0000003f3f3ff290 */ /* 0x000ff6000fffe03f */
[----:B------:R-:W-:Y:S01]  /*62e40*/  @!UPT UIADD3 URZ, URZ, URZ, URZ ;  /* 0x0000003f3f3ff290 */ /* 0x000fe2000fffe03f */
[----:B------:R-:W-:Y:S01]  /*62e50*/  STL.64 [R1+0x460], R12 ;  /* 0x0004600c01007387 */ /* 0x000fe20000100a00 */
[----:B------:R0:W-:Y:S03]  /*62e60*/  STL.64 [R1+0x468], R14 ;  /* 0x0004680e01007387 */ /* 0x0001e60000100a00 */
[----:B0-----:R-:W2:Y:S01]  /*62e70*/  LDL.LU.64 R14, [R1+0x2c00] ;  /* 0x002c0000010e7983 */ /* 0x001ea20000300a00 */
[----:B------:R-:W-:-:S07]  /*62e80*/  IMAD.MOV.U32 R7, RZ, RZ, R3 ;  /* 0x000000ffff077224 */ /* 0x000fce00078e0003 */
[C---:B---3--:R-:W-:Y:S11]  /*62e90*/  HMMA.16816.F32.BF16 R4, R8.reuse, R18, R4 ;  /* 0x000000120804723c */ /* 0x048ff60000041804 */
[----:B------:R-:W-:Y:S11]  /*62ea0*/  @!UPT UIADD3 URZ, URZ, URZ, URZ ;  /* 0x0000003f3f3ff290 */ /* 0x000ff6000fffe03f */
[----:B------:R-:W-:Y:S01]  /*62eb0*/  @!UPT UIADD3 URZ, URZ, URZ, URZ ;  /* 0x0000003f3f3ff290 */ /* 0x000fe2000fffe03f */
[----:B------:R-:W-:Y:S01]  /*62ec0*/  STL.64 [R1+0x450], R4 ;  /* 0x0004500401007387 */ /* 0x000fe20000100a00 */
[----:B------:R-:W-:Y:S02]  /*62ed0*/  STL [R1+0x458], R6 ;  /* 0x0004580601007387 */ /* 0x000fe40000100800 */
[----:B------:R2:W-:Y:S02]  /*62ee0*/  STL.64 [R1+0x2bd0], R18 ;  /* 0x002bd01201007387 */ /* 0x0005e40000100a00 */
[----:B------:R-:W4:Y:S01]  /*62ef0*/  LDL.LU R16, [R1+0x250] ;  /* 0x0002500001107983 */ /* 0x000f220000300800 */
[----:B------:R-:W4:Y:S01]  /*62f00*/  LDL.LU R17, [R1+0x254] ;  /* 0x0002540001117983 */ /* 0x000f220000300800 */
[----:B------:R-:W-:Y:S02]  /*62f10*/  IMAD.MOV.U32 R3, RZ, RZ, R7 ;  /* 0x000000ffff037224 */ /* 0x000fe400078e0007 */
[----:B--2---:R-:W-:Y:S02]  /*62f20*/  IMAD.MOV.U32 R18, RZ, RZ, R14 ;  /* 0x000000ffff127224 */ /* 0x004fe400078e000e */
[----:B------:R-:W-:Y:S01]  /*62f30*/  IMAD.MOV.U32 R19, RZ, RZ, R15 ;  /* 0x000000ffff137224 */ /* 0x000fe200078e000f */
[----:B------:R-:W2:Y:S01]  /*62f40*/  LDL.LU R14, [R1+0x2bfc] ;  /* 0x002bfc00010e7983 */ /* 0x000ea20000300800 */
[----:B------:R-:W2:Y:S02]  /*62f50*/  LDL.LU R15, [R1+0x2bf8] ;  /* 0x002bf800010f7983 */ /* 0x000ea40000300800 */
[----:B------:R-:W3:Y:S02]  /*62f60*/  LDL.64 R6, [R1+0x198] ;  /* 0x0001980001067983 */ /* 0x000ee40000100a00 */
[----:B---3--:R0:W-:Y:S01]  /*62f70*/  STL.64 [R1+0x2b80], R6 ;  /* 0x002b800601007387 */ /* 0x0081e20000100a00 */
[----:B------:R-:W3:Y:S02]  /*62f80*/  LDL.LU R4, [R1+0x260] ;  /* 0x0002600001047983 */ /* 0x000ee40000300800 */
[----:B------:R-:W3:Y:S01]  /*62f90*/  LDL.LU R5, [R1+0x264] ;  /* 0x0002640001057983 */ /* 0x000ee20000300800 */
[----:B0-----:R-:W3:Y:S01]  /*62fa0*/  LDL.LU R6, [R1+0x268] ;  /* 0x0002680001067983 */ /* 0x001ee20000300800 */
[----:B------:R-:W3:Y:S02]  /*62fb0*/  LDL.LU R7, [R1+0x26c] ;  /* 0x00026c0001077983 */ /* 0x000ee40000300800 */
[----:B------:R-:W-:Y:S02]  /*62fc0*/  STL [R1+0x2770], R3 ;  /* 0x0027700301007387 */ /* 0x000fe40000100800 */
[----:B--2---:R-:W-:Y:S01]  /*62fd0*/  STL.64 [R1+0x2be8], R14 ;  /* 0x002be80e01007387 */ /* 0x004fe20000100a00 */
[C---:B---3--:R-:W-:Y:S11]  /*62fe0*/  HMMA.16816.F32.BF16 R4, R8.reuse, R14, R4 ;  /* 0x0000000e0804723c */ /* 0x048ff60000041804 */
[----:B------:R-:W-:Y:S11]  /*62ff0*/  @!UPT UIADD3 URZ, URZ, URZ, URZ ;  /* 0x0000003f3f3ff290 */ /* 0x000ff6000fffe03f */
[----:B------:R-:W-:Y:S01]  /*63000*/  @!UPT UIADD3 URZ, URZ, URZ, URZ ;  /* 0x0000003f3f3ff290 */ /* 0x000fe2000fffe03f */
[----:B------:R-:W-:Y:S01]  /*63010*/  STL.64 [R1+0x440], R4 ;  /* 0x0004400401007387 */ /* 0x000fe20000100a00 */
[----:B------:R0:W-:Y:S03]  /*63020*/  STL.64 [R1+0x448], R6 ;  /* 0x0004480601007387 */ /* 0x0001e60000100a00 */
[----:B0-----:R-:W2:Y:S01]  /*63030*/  LDL.64 R6, [R1+0x1a8] ;  /* 0x0001a80001067983 */ /* 0x001ea20000100a00 */
[----:B----4-:R-:W-:Y:S11]  /*63040*/  HMMA.16816.F32.BF16 R16, R8, R26, R16 ;  /* 0x0000001a0810723c */ /* 0x010ff60000041810 */
[----:B------:R-:W-:Y:S11]  /*63050*/  @!UPT UIADD3 URZ, URZ, URZ, URZ ;  /* 0x0000003f3f3ff290 */ /* 0x000ff6000fffe03f */
[----:B------:R-:W-:Y:S02]  /*63060*/  @!UPT UIADD3 URZ, URZ, URZ, URZ ;  /* 0x0000003f3f3ff290 */ /* 0x000fe4000fffe03f */
[----:B------:R-:W-:Y:S01]  /*63070*/  IMAD.MOV.U32 R3, RZ, RZ, R19 ;  /* 0x000000ffff037224 */ /* 0x000fe200078e0013 */
[----:B--2---:R-:W-:Y:S01]  /*63080*/  STL.64 [R1+0x2b98], R6 ;  /* 0x002b980601007387 */ /* 0x004fe20000100a00 */
[----:B------:R0:W-:Y:S02]  /*63090*/  STL.64 [R1+0x600], R16 ;  /* 0x0006001001007387 */ /* 0x0001e40000100a00 */
[----:B------:R1:W-:Y:S01]  /*630a0*/  STL [R1+0x608], R18 ;  /* 0x0006081201007387 */ /* 0x0003e20000100800 */
[----:B0-----:R-:W2:Y:S01]  /*630b0*/  LDL.LU R16, [R1+0x420] ;  /* 0x0004200001107983 */ /* 0x001ea20000300800 */
[----:B------:R-:W2:Y:S02]  /*630c0*/  LDL.LU R17, [R1+0x424] ;  /* 0x0004240001117983 */ /* 0x000ea40000300800 */
[----:B-1----:R-:W3:Y:S02]  /*630d0*/  LDL.LU R18, [R1+0x428] ;  /* 0x0004280001127983 */ /* 0x002ee40000300800 */
[----:B------:R-:W3:Y:S01]  /*630e0*/  LDL.LU R19, [R1+0x42c] ;  /* 0x00042c0001137983 */ /* 0x000ee20000300800 */
[----:B------:R-:W4:Y:S04]  /*630f0*/  LDL.64 R14, [R1+0x1e8] ;  /* 0x0001e800010e7983 */ /* 0x000f280000100a00 */
[----:B---3--:R-:W-:Y:S01]  /*63100*/  STL.64 [R1+0x2be0], R18 ;  /* 0x002be01201007387 */ /* 0x008fe20000100a00 */
[----:B--2---:R0:W-:Y:S03]  /*63110*/  STL.64 [R1+0x2bd8], R16 ;  /* 0x002bd81001007387 */ /* 0x0041e60000100a00 */
[----:B0-----:R-:W4:Y:S01]  /*63120*/  LDL.LU R16, [R1+0x430] ;  /* 0x0004300001107983 */ /* 0x001f220000300800 */
[----:B------:R-:W-:-:S02]  /*63130*/  IMAD.MOV.U32 R17, RZ, RZ, R28 ;  /* 0x000000ffff117224 */ /* 0x000fc400078e001c */
[----:B------:R-:W2:Y:S02]  /*63140*/  LDL.LU R28, [R1+0x2bf4] ;  /* 0x002bf400011c7983 */ /* 0x000ea40000300800 */
[----:B------:R-:W4:Y:S01]  /*63150*/  LDL.LU R18, [R1+0x438] ;  /* 0x0004380001127983 */ /* 0x000f220000300800 */
[----:B------:R-:W4:Y:S01]  /*63160*/  LDL.LU R19, [R1+0x43c] ;  /* 0x00043c0001137983 */ /* 0x000f220000300800 */
[----:B------:R-:W3:Y:S03]  /*63170*/  LDL.64 R6, [R1+0x1b8] ;  /* 0x0001b80001067983 */ /* 0x000ee60000100a00 */
[----:B--2---:R-:W0:Y:S04]  /*63180*/  LDSM.16.MT88.4 R24, [R28+0x22800] ;  /* 0x022800001c18783b */ /* 0x004e280000004200 */
[----:B---3--:R1:W-:Y:S04]  /*63190*/  STL.64 [R1+0x2bb0], R6 ;  /* 0x002bb00601007387 */ /* 0x0083e80000100a00 */
[----:B-1----:R-:W2:Y:S04]  /*631a0*/  LDL.64 R6, [R1+0x1c8] ;  /* 0x0001c80001067983 */ /* 0x002ea80000100a00 */
[----:B--2---:R1:W-:Y:S04]  /*631b0*/  STL.64 [R1+0x2bc8], R6 ;  /* 0x002bc80601007387 */ /* 0x0043e80000100a00 */
[----:B-1----:R-:W2:Y:S01]  /*631c0*/  LDL.64 R6, [R1+0x1d8] ;  /* 0x0001d80001067983 */ /* 0x002ea20000100a00 */
[----:B------:R-:W-:Y:S02]  /*631d0*/  STL [R1+0x286c], R3 ;  /* 0x00286c0301007387 */ /* 0x000fe40000100800 */
[----:B0-----:R0:W-:Y:S02]  /*631e0*/  STL.64 [R1+0x29f8], R26 ;  /* 0x0029f81a01007387 */ /* 0x0011e40000100a00 */
[----:B------:R1:W-:Y:S01]  /*631f0*/  STL.64 [R1+0x29f0], R24 ;  /* 0x0029f01801007387 */ /* 0x0003e20000100a00 */
[----:B0-----:R-:W3:Y:S04]  /*63200*/  LDL.64 R26, [R1+0x188] ;  /* 0x00018800011a7983 */ /* 0x001ee80000100a00 */
[----:B---3--:R0:W-:Y:S01]  /*63210*/  STL.64 [R1+0x2b78], R26 ;  /* 0x002b781a01007387 */ /* 0x0081e20000100a00 */
[----:B-1----:R-:W3:Y:S02]  /*63220*/  LDL.LU R24, [R1+0x3e0] ;  /* 0x0003e00001187983 */ /* 0x002ee40000300800 */
[----:B------:R-:W3:Y:S01]  /*63230*/  LDL.LU R25, [R1+0x3e4] ;  /* 0x0003e40001197983 */ /* 0x000ee20000300800 */
[----:B0-----:R-:W2:Y:S01]  /*63240*/  LDL.LU R26, [R1+0x3e8] ;  /* 0x0003e800011a7983 */ /* 0x001ea20000300800 */
[----:B------:R-:W2:Y:S03]  /*63250*/  LDL.LU R27, [R1+0x3ec] ;  /* 0x0003ec00011b7983 */ /* 0x000ea60000300800 */
[----:B--2---:R-:W-:Y:S01]  /*63260*/  STL.64 [R1+0x2b90], R26 ;  /* 0x002b901a01007387 */ /* 0x004fe20000100a00 */
[----:B---3--:R0:W-:Y:S03]  /*63270*/  STL.64 [R1+0x2b88], R24 ;  /* 0x002b881801007387 */ /* 0x0081e60000100a00 */
[----:B0-----:R-:W2:Y:S01]  /*63280*/  LDL.LU R24, [R1+0x3f0] ;  /* 0x0003f00001187983 */ /* 0x001ea20000300800 */
[----:B------:R-:W2:Y:S02]  /*63290*/  LDL.LU R25, [R1+0x3f4] ;  /* 0x0003f40001197983 */ /* 0x000ea40000300800 */
[----:B------:R-:W3:Y:S02]  /*632a0*/  LDL.LU R26, [R1+0x3f8] ;  /* 0x0003f800011a7983 */ /* 0x000ee40000300800 */
[----:B------:R-:W-:-:S02]  /*632b0*/  IMAD.MOV.U32 R27, RZ, RZ, R29 ;  /* 0x000000ffff1b7224 */ /* 0x000fc400078e001d */
[----:B------:R-:W2:Y:S01]  /*632c0*/  LDL.LU R29, [R1+0x2bf0] ;  /* 0x002bf000011d7983 */ /* 0x000ea20000300800 */
[----:B----4-:R-:W-:Y:S03]  /*632d0*/  HMMA.16816.F32.BF16 R16, R8, R14, R16 ;  /* 0x0000000e0810723c */ /* 0x010fe60000041810 */
        /* <DEDUP_REMOVED lines=13> */
[----:B------:R-:W-:Y:S01]  /*633b0*/  STL [R1+0x2870], R28 ;  /* 0x0028701c01007387 */ /* 0x000fe20000100800 */
[----:B------:R-:W3:Y:S01]  /*633c0*/  LDL.LU.64 R14, [R1+0x2be8] ;  /* 0x002be800010e7983 */ /* 0x000ee20000300a00 */
[----:B------:R-:W-:-:S02]  /*633d0*/  IMAD.MOV.U32 R27, RZ, RZ, R29 ;  /* 0x000000ffff1b7224 */ /* 0x000fc400078e001d */
[----:B------:R-:W-:Y:S02]  /*633e0*/  STL.64 [R1+0x4f0], R16 ;  /* 0x0004f01001007387 */ /* 0x000fe40000100a00 */
[----:B------:R0:W-:Y:S02]  /*633f0*/  STL [R1+0x4f8], R18 ;  /* 0x0004f81201007387 */ /* 0x0001e40000100800 */
[----:B------:R-:W-:Y:S02]  /*63400*/  IMAD.MOV.U32 R29, RZ, RZ, R19 ;  /* 0x000000ffff1d7224 */ /* 0x000fe400078e0013 */
[----:B0-----:R-:W4:Y:S01]  /*63410*/  LDL.LU.64 R18, [R1+0x2be0] ;  /* 0x002be00001127983 */ /* 0x001f220000300a00 */
[----:B------:R-:W4:Y:S02]  /*63420*/  LDL.LU.64 R16, [R1+0x2bd8] ;  /* 0x002bd80001107983 */ /* 0x000f240000300a00 */
[----:B------:R-:W-:Y:S02]  /*63430*/  STL [R1+0x2aa4], R13 ;  /* 0x002aa40d01007387 */ /* 0x000fe40000100800 */
[----:B------:R-:W-:Y:S01]  /*63440*/  STL [R1+0x2aa0], R20 ;  /* 0x002aa01401007387 */ /* 0x000fe20000100800 */
[----:B------:R-:W-:Y:S01]  /*63450*/  STL [R1+0x2874], R29 ;  /* 0x0028741d01007387 */ /* 0x000fe20000100800 */
[C---:B----4-:R-:W-:Y:S11]  /*63460*/  HMMA.16816.F32.BF16 R16, R8.reuse, R6, R16 ;  /* 0x000000060810723c */ /* 0x050ff60000041810 */
[----:B------:R-:W-:Y:S11]  /*63470*/  @!UPT UIADD3 URZ, URZ, URZ, URZ ;  /* 0x0000003f3f3ff290 */ /* 0x000ff6000fffe03f */
[----:B------:R-:W-:Y:S01]  /*63480*/  @!UPT UIADD3 URZ, URZ, URZ, URZ ;  /* 0x0000003f3f3ff290 */ /* 0x000fe2000fffe03f */
[----:B------:R0:W-:Y:S01]  /*63490*/  STL.64 [R1+0x4e0], R16 ;  /* 0x0004e01001007387 */ /* 0x0001e20000100a00 */
[----:B------:R1:W-:Y:S02]  /*634a0*/  STL.64 [R1+0x4e8], R18 ;  /* 0x0004e81201007387 */ /* 0x0003e40000100a00 */
[----:B0-----:R-:W-:Y:S01]  /*634b0*/  IMAD.MOV.U32 R17, RZ, RZ, R6 ;  /* 0x000000ffff117224 */ /* 0x001fe200078e0006 */
[----:B-1----:R-:W4:Y:S01]  /*634c0*/  LDL.LU.64 R18, [R1+0x2bd0] ;  /* 0x002bd00001127983 */ /* 0x002f220000300a00 */
[----:B------:R-:W-:Y:S02]  /*634d0*/  IMAD.MOV.U32 R16, RZ, RZ, R7 ;  /* 0x000000ffff107224 */ /* 0x000fe400078e0007 */
[----:B------:R-:W2:Y:S01]  /*634e0*/  LDL.LU.64 R6, [R1+0x2bc8] ;  /* 0x002bc80001067983 */ /* 0x000ea20000300a00 */
        /* <DEDUP_REMOVED lines=37> */
[----:B------:R-:W-:Y:S01]  /*63740*/  STL.64 [R1+0x2af0], R22 ;  /* 0x002af01601007387 */ /* 0x000fe20000100a00 */
[----:B------:R0:W-:Y:S04]  /*63750*/  STL.64 [R1+0x2ae8], R20 ;  /* 0x002ae81401007387 */ /* 0x0001e80000100a00 */
[----:B0-----:R-:W2:Y:S01]  /*63760*/  LDL.LU R20, [R1+0x3d0] ;  /* 0x0003d00001147983 */ /* 0x001ea20000300800 */
[----:B------:R-:W2:Y:S02]  /*63770*/  LDL.LU R21, [R1+0x3d4] ;  /* 0x0003d40001157983 */ /* 0x000ea40000300800 */
[----:B------:R-:W2:Y:S02]  /*63780*/  LDL.LU R22, [R1+0x3d8] ;  /* 0x0003d80001167983 */ /* 0x000ea40000300800 */
[----:B------:R-:W2:Y:S02]  /*63790*/  LDL.LU R23, [R1+0x3dc] ;  /* 0x0003dc0001177983 */ /* 0x000ea40000300800 */
[----:B--2---:R-:W-:Y:S01]  /*637a0*/  HMMA.16816.F32.BF16 R20, R8, R26, R20 ;  /* 0x0000001a0814723c */ /* 0x004fe20000041814 */
[----:B------:R-:W-:Y:S11]  /*637b0*/  IMAD.MOV.U32 R17, RZ, RZ, R26 ;  /* 0x000000ffff117224 */ /* 0x000ff600078e001a */
[----:B------:R-:W-:Y:S11]  /*637c0*/  @!UPT UIADD3 URZ, URZ, URZ, URZ ;  /* 0x0000003f3f3ff290 */ /* 0x000ff6000fffe03f */
[----:B------:R-:W-:Y:S01]  /*637d0*/  STL.64 [R1+0x420], R20 ;  /* 0x0004201401007387 */ /* 0x000fe20000100a00 */
[----:B------:R-:W-:Y:S02]  /*637e0*/  STL.64 [R1+0x428], R22 ;  /* 0x0004281601007387 */ /* 0x000fe40000100a00 */
[----:B----4-:R-:W-:Y:S02]  /*637f0*/  STL.64 [R1+0x2ae0], R18 ;  /* 0x002ae01201007387 */ /* 0x010fe40000100a00 */
[----:B------:R0:W-:Y:S02]  /*63800*/  STL.64 [R1+0x2ad8], R16 ;  /* 0x002ad81001007387 */ /* 0x0001e40000100a00 */
[----:B0-----:R-:W2:Y:S01]  /*63810*/  LDL.LU R16, [R1+0x380] ;  /* 0x0003800001107983 */ /* 0x001ea20000300800 */
[----:B------:R-:W2:Y:S02]  /*63820*/  LDL.LU R17, [R1+0x384] ;  /* 0x0003840001117983 */ /* 0x000ea40000300800 */
[----:B------:R-:W4:Y:S02]  /*63830*/  LDL.LU R18, [R1+0x388] ;  /* 0x0003880001127983 */ /* 0x000f240000300800 */
[----:B------:R-:W4:Y:S02]  /*63840*/  LDL.LU R19, [R1+0x38c] ;  /* 0x00038c0001137983 */ /* 0x000f240000300800 */
[----:B------:R-:W-:-:S02]  /*63850*/  IMAD.MOV.U32 R22, RZ, RZ, R4 ;  /* 0x000000ffff167224 */ /* 0x000fc400078e0004 */
[----:B------:R-:W-:Y:S02]  /*63860*/  IMAD.MOV.U32 R23, RZ, RZ, R5 ;  /* 0x000000ffff177224 */ /* 0x000fe400078e0005 */
[----:B------:R-:W-:Y:S01]  /*63870*/  IMAD.MOV.U32 R13, RZ, RZ, R27 ;  /* 0x000000ffff0d7224 */ /* 0x000fe200078e001b */
[----:B----4-:R-:W-:Y:S01]  /*63880*/  STL.64 [R1+0x2b00], R18 ;  /* 0x002b001201007387 */ /* 0x010fe20000100a00 */
[----:B--2---:R-:W-:Y:S02]  /*63890*/  STL.64 [R1+0x2af8], R16 ;  /* 0x002af81001007387 */ /* 0x004fe40000100a00 */
[----:B------:R-:W2:Y:S02]  /*638a0*/  LDL.LU R4, [R1+0x2b64] ;  /* 0x002b640001047983 */ /* 0x000ea40000300800 */
[----:B------:R-:W4:Y:S01]  /*638b0*/  LDL.LU R5, [R1+0x2b60] ;  /* 0x002b600001057983 */ /* 0x000f220000300800 */
[----:B------:R0:W-:Y:S01]  /*638c0*/  STL.64 [R1+0x2b08], R22 ;  /* 0x002b081601007387 */ /* 0x0001e20000100a00 */
[----:B------:R-:W3:Y:S02]  /*638d0*/  LDL.LU R24, [R1+0x3c0] ;  /* 0x0003c00001187983 */ /* 0x000ee40000300800 */
[----:B------:R-:W3:Y:S02]  /*638e0*/  LDL.LU R25, [R1+0x3c4] ;  /* 0x0003c40001197983 */ /* 0x000ee40000300800 */
[----:B------:R-:W3:Y:S01]  /*638f0*/  LDL.LU R26, [R1+0x3c8] ;  /* 0x0003c800011a7983 */ /* 0x000ee20000300800 */
[----:B------:R-:W3:Y:S01]  /*63900*/  LDL.LU R27, [R1+0x3cc] ;  /* 0x0003cc00011b7983 */ /* 0x000ee20000300800 */
[----:B0-----:R-:W-:-:S02]  /*63910*/  IMAD.MOV.U32 R22, RZ, RZ, R7 ;  /* 0x000000ffff167224 */ /* 0x001fc400078e0007 */
[----:B------:R-:W-:Y:S02]  /*63920*/  IMAD.MOV.U32 R23, RZ, RZ, R6 ;  /* 0x000000ffff177224 */ /* 0x000fe400078e0006 */
[----:B------:R-:W3:Y:S03]  /*63930*/  LDL.64 R6, [R1+0x178] ;  /* 0x0001780001067983 */ /* 0x000ee60000100a00 */
[----:B------:R2:W-:Y:S02]  /*63940*/  STL.64 [R1+0x2b20], R22 ;  /* 0x002b201601007387 */ /* 0x0005e40000100a00 */
[----:B------:R-:W3:Y:S02]  /*63950*/  LDL.LU R16, [R1+0x390] ;  /* 0x0003900001107983 */ /* 0x000ee40000300800 */
[----:B------:R-:W3:Y:S01]  /*63960*/  LDL.LU R17, [R1+0x394] ;  /* 0x0003940001117983 */ /* 0x000ee20000300800 */
[----:B------:R-:W3:Y:S01]  /*63970*/  LDL.LU R18, [R1+0x398] ;  /* 0x0003980001127983 */ /* 0x000ee20000300800 */
[----:B------:R-:W3:Y:S02]  /*63980*/  LDL.LU R19, [R1+0x39c] ;  /* 0x00039c0001137983 */ /* 0x000ee40000300800 */
[----:B------:R-:W3:Y:S02]  /*63990*/  LDL R21, [R1+0x1bc0] ;  /* 0x001bc00001157983 */ /* 0x000ee40000100800 */
[----:B--2---:R-:W-:-:S02]  /*639a0*/  IMAD.MOV.U32 R23, RZ, RZ, R4 ;  /* 0x000000ffff177224 */ /* 0x004fc400078e0004 */
[----:B----4-:R-:W-:-:S05]  /*639b0*/  IMAD.MOV.U32 R22, RZ, RZ, R5 ;  /* 0x000000ffff167224 */ /* 0x010fca00078e0005 */
[----:B------:R-:W-:Y:S04]  /*639c0*/  STL.64 [R1+0x2b50], R22 ;  /* 0x002b501601007387 */ /* 0x000fe80000100a00 */
[----:B---3--:R0:W-:Y:S01]  /*639d0*/  STL [R1+0x2b48], R21 ;  /* 0x002b481501007387 */ /* 0x0081e20000100800 */
[----:B------:R-:W2:Y:S03]  /*639e0*/  LDL.LU R20, [R1+0x240] ;  /* 0x0002400001147983 */ /* 0x000ea60000300800 */
[----:B0-----:R-:W2:Y:S01]  /*639f0*/  LDL.LU R21, [R1+0x244] ;  /* 0x0002440001157983 */ /* 0x001ea20000300800 */
[----:B------:R-:W2:Y:S02]  /*63a00*/  LDL.LU R22, [R1+0x248] ;  /* 0x0002480001167983 */ /* 0x000ea40000300800 */
[----:B------:R-:W2:Y:S02]  /*63a10*/  LDL.LU R23, [R1+0x24c] ;  /* 0x00024c0001177983 */ /* 0x000ea40000300800 */
[----:B------:R-:W-:Y:S01]  /*63a20*/  STL.64 [R1+0x2b18], R18 ;  /* 0x002b181201007387 */ /* 0x000fe20000100a00 */
[----:B------:R0:W-:Y:S04]  /*63a30*/  STL.64 [R1+0x2b10], R16 ;  /* 0x002b101001007387 */ /* 0x0001e80000100a00 */
        /* <DEDUP_REMOVED lines=10> */
[----:B------:R-:W3:Y:S01]  /*63ae0*/  LDL.LU R19, [R1+0x3bc] ;  /* 0x0003bc0001137983 */ /* 0x000ee20000300800 */
[----:B------:R-:W-:Y:S01]  /*63af0*/  STL.64 [R1+0x2ad0], R14 ;  /* 0x002ad00e01007387 */ /* 0x000fe20000100a00 */
[----:B------:R0:W-:Y:S03]  /*63b00*/  STL.64 [R1+0x2ac8], R12 ;  /* 0x002ac80c01007387 */ /* 0x0001e60000100a00 */
[----:B0-----:R-:W4:Y:S01]  /*63b10*/  LDL.LU R12, [R1+0x370] ;  /* 0x00037000010c7983 */ /* 0x001f220000300800 */
[----:B------:R-:W4:Y:S02]  /*63b20*/  LDL.LU R13, [R1+0x374] ;  /* 0x00037400010d7983 */ /* 0x000f240000300800 */
[----:B------:R-:W4:Y:S02]  /*63b30*/  LDL.LU R14, [R1+0x378] ;  /* 0x00037800010e7983 */ /* 0x000f240000300800 */
[----:B------:R-:W4:Y:S03]  /*63b40*/  LDL.LU R15, [R1+0x37c] ;  /* 0x00037c00010f7983 */ /* 0x000f260000300800 */
[----:B------:R0:W-:Y:S01]  /*63b50*/  STL.64 [R1+0x410], R24 ;  /* 0x0004101801007387 */ /* 0x0001e20000100a00 */
[----:B------:R-:W-:Y:S02]  /*63b60*/  STL.64 [R1+0x418], R26 ;  /* 0x0004181a01007387 */ /* 0x000fe40000100a00 */
[----:B0-----:R-:W-:-:S02]  /*63b70*/  IMAD.MOV.U32 R25, RZ, RZ, R6 ;  /* 0x000000ffff197224 */ /* 0x001fc400078e0006 */
[----:B------:R-:W-:Y:S02]  /*63b80*/  IMAD.MOV.U32 R24, RZ, RZ, R7 ;  /* 0x000000ffff187224 */ /* 0x000fe400078e0007 */
[----:B------:R-:W2:Y:S03]  /*63b90*/  LDL.LU.64 R6, [R1+0x2b58] ;  /* 0x002b580001067983 */ /* 0x000ea60000300a00 */
[----:B------:R0:W-:Y:S02]  /*63ba0*/  STL.64 [R1+0x2ab0], R24 ;  /* 0x002ab01801007387 */ /* 0x0001e40000100a00 */
        /* <DEDUP_REMOVED lines=11> */
[----:B------:R-:W3:Y:S01]  /*63c60*/  LDL.LU.64 R22, [R1+0x2b50] ;  /* 0x002b500001167983 */ /* 0x000ee20000300a00 */
[----:B------:R-:W2:Y:S02]  /*63c70*/  LDL.LU R21, [R1+0x2b48] ;  /* 0x002b480001157983 */ /* 0x000ea40000300800 */
[----:B------:R-:W3:Y:S02]  /*63c80*/  LDL.LU.64 R6, [R1+0x2b40] ;  /* 0x002b400001067983 */ /* 0x000ee40000300a00 */
[----:B------:R-:W3:Y:S07]  /*63c90*/  LDL.LU.64 R4, [R1+0x2b38] ;  /* 0x002b380001047983 */ /* 0x000eee0000300a00 */
[----:B------:R-:W-:Y:S01]  /*63ca0*/  STL.64 [R1+0x3c0], R8 ;  /* 0x0003c00801007387 */ /* 0x000fe20000100a00 */
[----:B------:R-:W-:Y:S03]  /*63cb0*/  STL.64 [R1+0x3c8], R10 ;  /* 0x0003c80a01007387 */ /* 0x000fe60000100a00 */
[----:B--2---:R-:W0:Y:S04]  /*63cc0*/  LDSM.16.MT88.4 R8, [R21+0x22800] ;  /* 0x022800001508783b */ /* 0x004e280000004200 */
[----:B0-----:R0:W-:Y:S01]  /*63cd0*/  STL.64 [R1+0x2918], R10 ;  /* 0x0029180a01007387 */ /* 0x0011e20000100a00 */
[----:B------:R-:W-:Y:S03]  /*63ce0*/  STL.64 [R1+0x2910], R8 ;  /* 0x0029100801007387 */ /* 0x000fe60000100a00 */
[----:B0-----:R-:W2:Y:S01]  /*63cf0*/  LDL.LU.64 R10, [R1+0x168] ;  /* 0x00016800010a7983 */ /* 0x001ea20000300a00 */
[C---:B---3--:R-:W-:Y:S03]  /*63d00*/  HMMA.16816.F32.BF16 R20, R4.reuse, R22, R16 ;  /* 0x000000160414723c */ /* 0x048fe60000041810 */
[----:B--2---:R0:W-:Y:S04]  /*63d10*/  STL.64 [R1+0x2a00], R10 ;  /* 0x002a000a01007387 */ /* 0x0041e80000100a00 */
[----:B0-----:R-:W2:Y:S04]  /*63d20*/  LDL R10, [R1+0x38] ;  /* 0x00003800010a7983 */ /* 0x001ea80000100800 */
[----:B------:R-:W2:Y:S01]  /*63d30*/  LDL R11, [R1+0x3c] ;  /* 0x00003c00010b7983 */ /* 0x000ea20000100800 */
        /* <DEDUP_REMOVED lines=19> */
[----:B------:R-:W2:Y:S01]  /*63e70*/  LDL.LU.64 R20, [R1+0x2ae8] ;  /* 0x002ae80001147983 */ /* 0x000ea20000300a00 */
[C---:B---3--:R-:W-:Y:S11]  /*63e80*/  HMMA.16816.F32.BF16 R16, R4.reuse, R22, R16 ;  /* 0x000000160410723c */ /* 0x048ff60000041810 */
[----:B------:R-:W-:Y:S11]  /*63e90*/  @!UPT UIADD3 URZ, URZ, URZ, URZ ;  /* 0x0000003f3f3ff290 */ /* 0x000ff6000fffe03f */
[----:B------:R-:W-:Y:S01]  /*63ea0*/  @!UPT UIADD3 URZ, URZ, URZ, URZ ;  /* 0x0000003f3f3ff290 */ /* 0x000fe2000fffe03f */
[----:B------:R-:W-:Y:S01]  /*63eb0*/  STL.64 [R1+0x2b0], R16 ;  /* 0x0002b01001007387 */ /* 0x000fe20000100a00 */
[----:B------:R0:W-:Y:S03]  /*63ec0*/  STL.64 [R1+0x2b8], R18 ;  /* 0x0002b81201007387 */ /* 0x0001e60000100a00 */
[----:B0-----:R-:W4:Y:S01]  /*63ed0*/  LDL.LU.64 R18, [R1+0x2ae0] ;  /* 0x002ae00001127983 */ /* 0x001f220000300a00 */
[----:B------:R-:W3:Y:S02]  /*63ee0*/  LDL.LU.64 R16, [R1+0x2ad8] ;  /* 0x002ad80001107983 */ /* 0x000ee40000300a00 */
[----:B------:R-:W-:Y:S01]  /*63ef0*/  STL.64 [R1+0x29c8], R22 ;  /* 0x0029c81601007387 */ /* 0x000fe20000100a00 */
        /* <DEDUP_REMOVED lines=13> */
[----:B0-----:R-:W2:Y:S01]  /*63fd0*/  LDL.LU.64 R26, [R1+0x2ac0] ;  /* 0x002ac000011a7983 */ /* 0x001ea20000300a00 */
[----:B------:R-:W2:Y:S02]  /*63fe0*/  LDL.LU.64 R24, [R1+0x2ab8] ;  /* 0x002ab80001187983 */ /* 0x000ea40000300a00 */
[----:B------:R-:W-:Y:S01]  /*63ff0*/  STL.64 [R1+0x2a60], R14 ;  /* 0x002a600e01007387 */ /* 0x000fe20000100a00 */
[----:B--2---:R-:W-:Y:S01]  /*64000*/  HMMA.16816.F32.BF16 R8, R4, R10, R24 ;  /* 0x0000000a0408723c */ /* 0x004fe20000041818 */
[----:B------:R-:W2:Y:S11]  /*64010*/  LDL.LU.64 R24, [R1+0x2ab0] ;  /* 0x002ab00001187983 */ /* 0x000eb60000300a00 */
[----:B------:R-:W-:Y:S11]  /*64020*/  @!UPT UIADD3 URZ, URZ, URZ, URZ ;  /* 0x0000003f3f3ff290 */ /* 0x000ff6000fffe03f */
[----:B------:R-:W-:Y:S01]  /*64030*/  STL.64 [R1+0x400], R8 ;  /* 0x0004000801007387 */ /* 0x000fe20000100a00 */
[----:B------:R2:W-:Y:S02]  /*64040*/  STL.64 [R1+0x408], R10 ;  /* 0x0004080a01007387 */ /* 0x0005e40000100a00 */
[----:B--2---:R-:W-:Y:S02]  /*64050*/  IMAD.MOV.U32 R10, RZ, RZ, R25 ;  /* 0x000000ffff0a7224 */ /* 0x004fe400078e0019 */
[----:B------:R-:W-:-:S05]  /*64060*/  IMAD.MOV.U32 R11, RZ, RZ, R24 ;  /* 0x000000ffff0b7224 */ /* 0x000fca00078e0018 */
[----:B------:R3:W-:Y:S01]  /*64070*/  STL.64 [R1+0x2a18], R10 ;  /* 0x002a180a01007387 */ /* 0x0007e20000100a00 */
[----:B------:R-:W2:Y:S02]  /*64080*/  LDL.LU R24, [R1+0x230] ;  /* 0x0002300001187983 */ /* 0x000ea40000300800 */
[----:B------:R-:W2:Y:S02]  /*64090*/  LDL.LU R25, [R1+0x234] ;  /* 0x0002340001197983 */ /* 0x000ea40000300800 */
[----:B------:R-:W4:Y:S01]  /*640a0*/  LDL.LU R26, [R1+0x238] ;  /* 0x00023800011a7983 */ /* 0x000f220000300800 */
[----:B------:R-:W4:Y:S01]  /*640b0*/  LDL.LU R27, [R1+0x23c] ;  /* 0x00023c00011b7983 */ /* 0x000f220000300800 */
[----:B---3--:R-:W-:-:S03]  /*640c0*/  IMAD.MOV.U32 R10, RZ, RZ, R17 ;  /* 0x000000ffff0a7224 */ /* 0x008fc600078e0011 */
[----:B------:R-:W3:Y:S01]  /*640d0*/  LDL.LU R17, [R1+0x2aa8] ;  /* 0x002aa80001117983 */ /* 0x000ee20000300800 */
[----:B------:R-:W-:Y:S02]  /*640e0*/  IMAD.MOV.U32 R11, RZ, RZ, R13 ;  /* 0x000000ffff0b7224 */ /* 0x000fe400078e000d */
[----:B------:R-:W3:Y:S02]  /*640f0*/  LDL.LU R13, [R1+0x2aa4] ;  /* 0x002aa400010d7983 */ /* 0x000ee40000300800 */
[----:B------:R-:W-:Y:S01]  /*64100*/  IMAD.MOV.U32 R22, RZ, RZ, R28 ;  /* 0x000000ffff167224 */ /* 0x000fe200078e001c */
[----:B------:R0:W-:Y:S01]  /*64110*/  STL.64 [R1+0x2a30], R10 ;  /* 0x002a300a01007387 */ /* 0x0001e20000100a00 */
[----:B------:R-:W-:Y:S02]  /*64120*/  IMAD.MOV.U32 R23, RZ, RZ, R21 ;  /* 0x000000ffff177224 */ /* 0x000fe400078e0015 */
[----:B0-----:R-:W-:Y:S01]  /*64130*/  IMAD.MOV.U32 R10, RZ, RZ, R20 ;  /* 0x000000ffff0a7224 */ /* 0x001fe200078e0014 */
[----:B----4-:R-:W-:Y:S01]  /*64140*/  STL.64 [R1+0x2a10], R26 ;  /* 0x002a101a01007387 */ /* 0x010fe20000100a00 */
[----:B--2---:R0:W-:Y:S03]  /*64150*/  STL.64 [R1+0x2a08], R24 ;  /* 0x002a081801007387 */ /* 0x0041e60000100a00 */
[----:B0-----:R-:W2:Y:S01]  /*64160*/  LDL.LU R24, [R1+0x2d0] ;  /* 0x0002d00001187983 */ /* 0x001ea20000300800 */
[----:B------:R-:W2:Y:S02]  /*64170*/  LDL.LU R25, [R1+0x2d4] ;  /* 0x0002d40001197983 */ /* 0x000ea40000300800 */
[----:B------:R-:W4:Y:S02]  /*64180*/  LDL.LU R26, [R1+0x2d8] ;  /* 0x0002d800011a7983 */ /* 0x000f240000300800 */
[----:B------:R-:W4:Y:S01]  /*64190*/  LDL.LU R27, [R1+0x2dc] ;  /* 0x0002dc00011b7983 */ /* 0x000f220000300800 */
[----:B------:R-:W2:Y:S01]  /*641a0*/  LDL.LU R20, [R1+0x2aa0] ;  /* 0x002aa00001147983 */ /* 0x000ea20000300800 */
[----:B------:R3:W-:Y:S02]  /*641b0*/  STL.64 [R1+0x2a70], R22 ;  /* 0x002a701601007387 */ /* 0x0007e40000100a00 */
[----:B---3--:R-:W-:-:S02]  /*641c0*/  IMAD.MOV.U32 R22, RZ, RZ, R17 ;  /* 0x000000ffff167224 */ /* 0x008fc400078e0011 */
[----:B------:R-:W-:-:S05]  /*641d0*/  IMAD.MOV.U32 R23, RZ, RZ, R16 ;  /* 0x000000ffff177224 */ /* 0x000fca00078e0010 */
[----:B------:R-:W-:Y:S01]  /*641e0*/  STL.64 [R1+0x2a88], R22 ;  /* 0x002a881601007387 */ /* 0x000fe20000100a00 */
[----:B------:R-:W3:Y:S02]  /*641f0*/  LDL.LU R16, [R1+0x320] ;  /* 0x0003200001107983 */ /* 0x000ee40000300800 */
[----:B------:R-:W3:Y:S02]  /*64200*/  LDL.LU R17, [R1+0x324] ;  /* 0x0003240001117983 */ /* 0x000ee40000300800 */
[----:B------:R-:W2:Y:S01]  /*64210*/  LDL.LU R18, [R1+0x328] ;  /* 0x0003280001127983 */ /* 0x000ea20000300800 */
[----:B------:R-:W2:Y:S04]  /*64220*/  LDL.LU R19, [R1+0x32c] ;  /* 0x00032c0001137983 */ /* 0x000ea80000300800 */
[----:B--2---:R-:W-:Y:S01]  /*64230*/  STL.64 [R1+0x2a80], R18 ;  /* 0x002a801201007387 */ /* 0x004fe20000100a00 */
[----:B---3--:R0:W-:Y:S03]  /*64240*/  STL.64 [R1+0x2a78], R16 ;  /* 0x002a781001007387 */ /* 0x0081e60000100a00 */
        /* <DEDUP_REMOVED lines=12> */
[----:B----4-:R-:W-:Y:S02]  /*64310*/  STL.64 [R1+0x2a28], R26 ;  /* 0x002a281a01007387 */ /* 0x010fe40000100a00 */
[----:B------:R0:W-:Y:S02]  /*64320*/  STL.64 [R1+0x2a20], R24 ;  /* 0x002a201801007387 */ /* 0x0001e40000100a00 */
[----:B0-----:R-:W3:Y:S01]  /*64330*/  LDL.LU R24, [R1+0x2e0] ;  /* 0x0002e00001187983 */ /* 0x001ee20000300800 */
[----:B------:R-:W3:Y:S02]  /*64340*/  LDL.LU R25, [R1+0x2e4] ;  /* 0x0002e40001197983 */ /* 0x000ee40000300800 */
[----:B------:R-:W4:Y:S02]  /*64350*/  LDL.LU R26, [R1+0x2e8] ;  /* 0x0002e800011a7983 */ /* 0x000f240000300800 */
[----:B------:R-:W4:Y:S02]  /*64360*/  LDL.LU R27, [R1+0x2ec] ;  /* 0x0002ec00011b7983 */ /* 0x000f240000300800 */
[----:B------:R-:W-:-:S02]  /*64370*/  IMAD.MOV.U32 R10, RZ, RZ, R12 ;  /* 0x000000ffff0a7224 */ /* 0x000fc400078e000c */
[----:B------:R-:W-:-:S05]  /*64380*/  IMAD.MOV.U32 R11, RZ, RZ, R3 ;  /* 0x000000ffff0b7224 */ /* 0x000fca00078e0003 */
[----:B------:R0:W-:Y:S01]  /*64390*/  STL.64 [R1+0x2a68], R10 ;  /* 0x002a680a01007387 */ /* 0x0001e20000100a00 */
[----:B------:R-:W2:Y:S02]  /*643a0*/  LDL.LU R8, [R1+0x310] ;  /* 0x0003100001087983 */ /* 0x000ea40000300800 */
[----:B------:R-:W2:Y:S01]  /*643b0*/  LDL.LU R9, [R1+0x314] ;  /* 0x0003140001097983 */ /* 0x000ea20000300800 */
[----:B0-----:R-:W2:Y:S01]  /*643c0*/  LDL.LU R10, [R1+0x318] ;  /* 0x00031800010a7983 */ /* 0x001ea20000300800 */
[----:B------:R-:W2:Y:S03]  /*643d0*/  LDL.LU R11, [R1+0x31c] ;  /* 0x00031c00010b7983 */ /* 0x000ea60000300800 */
[----:B----4-:R-:W-:Y:S01]  /*643e0*/  STL.64 [R1+0x2a40], R26 ;  /* 0x002a401a01007387 */ /* 0x010fe20000100a00 */
[----:B---3--:R0:W-:Y:S03]  /*643f0*/  STL.64 [R1+0x2a38], R24 ;  /* 0x002a381801007387 */ /* 0x0081e60000100a00 */
[----:B0-----:R-:W3:Y:S01]  /*64400*/  LDL.LU R24, [R1+0x2f0] ;  /* 0x0002f00001187983 */ /* 0x001ee20000300800 */
[----:B------:R-:W3:Y:S02]  /*64410*/  LDL.LU R25, [R1+0x2f4] ;  /* 0x0002f40001197983 */ /* 0x000ee40000300800 */
[----:B------:R-:W4:Y:S02]  /*64420*/  LDL.LU R26, [R1+0x2f8] ;  /* 0x0002f800011a7983 */ /* 0x000f240000300800 */
[----:B------:R-:W4:Y:S02]  /*64430*/  LDL.LU R27, [R1+0x2fc] ;  /* 0x0002fc00011b7983 */ /* 0x000f240000300800 */
[----:B------:R-:W-:-:S02]  /*64440*/  IMAD.MOV.U32 R22, RZ, RZ, R20 ;  /* 0x000000ffff167224 */ /* 0x000fc400078e0014 */
[----:B------:R-:W-:-:S07]  /*64450*/  IMAD.MOV.U32 R23, RZ, RZ, R13 ;  /* 0x000000ffff177224 */ /* 0x000fce00078e000d */
[C---:B--2---:R-:W-:Y:S01]  /*64460*/  HMMA.16816.F32.BF16 R20, R4.reuse, R22, R16 ;  /* 0x000000160414723c */ /* 0x044fe20000041810 */
[----:B----4-:R-:W-:Y:S01]  /*64470*/  STL.64 [R1+0x2a58], R26 ;  /* 0x002a581a01007387 */ /* 0x010fe20000100a00 */
[----:B---3--:R0:W-:Y:S03]  /*64480*/  STL.64 [R1+0x2a50], R24 ;  /* 0x002a501801007387 */ /* 0x0081e60000100a00 */
[----:B0-----:R-:W2:Y:S01]  /*64490*/  LDL.LU R24, [R1+0x300] ;  /* 0x0003000001187983 */ /* 0x001ea20000300800 */
[----:B------:R-:W2:Y:S02]  /*644a0*/  LDL.LU R25, [R1+0x304] ;  /* 0x0003040001197983 */ /* 0x000ea40000300800 */
[----:B------:R-:W2:Y:S02]  /*644b0*/  LDL.LU R26, [R1+0x308] ;  /* 0x00030800011a7983 */ /* 0x000ea40000300800 */
[----:B------:R-:W2:Y:S01]  /*644c0*/  LDL.LU R27, [R1+0x30c] ;  /* 0x00030c00011b7983 */ /* 0x000ea20000300800 */
[----:B------:R-:W3:Y:S01]  /*644d0*/  LDL.LU.64 R18, [R1+0x2a98] ;  /* 0x002a980001127983 */ /* 0x000ee20000300a00 */
[----:B------:R-:W3:Y:S11]  /*644e0*/  LDL.LU.64 R16, [R1+0x2a90] ;  /* 0x002a900001107983 */ /* 0x000ef60000300a00 */
[----:B------:R-:W-:Y:S02]  /*644f0*/  STL.64 [R1+0x3f0], R20 ;  /* 0x0003f01401007387 */ /* 0x000fe40000100a00 */
[----:B------:R0:W-:Y:S02]  /*64500*/  STL.64 [R1+0x3f8], R22 ;  /* 0x0003f81601007387 */ /* 0x0001e40000100a00 */
        /* <DEDUP_REMOVED lines=9> */
[----:B------:R-:W3:Y:S04]  /*645a0*/  LDL.LU.64 R22, [R1+0x8] ;  /* 0x0000080001167983 */ /* 0x000ee80000300a00 */
[----:B---3--:R0:W-:Y:S11]  /*645b0*/  STL.64 [R1+0x29d0], R22 ;  /* 0x0029d01601007387 */ /* 0x0081f60000100a00 */
[----:B------:R-:W-:Y:S06]  /*645c0*/  @!UPT UIADD3 URZ, URZ, URZ, URZ ;  /* 0x0000003f3f3ff290 */ /* 0x000fec000fffe03f */
[----:B------:R-:W-:Y:S02]  /*645d0*/  STL.64 [R1+0x3d0], R16 ;  /* 0x0003d01001007387 */ /* 0x000fe40000100a00 */
[----:B------:R-:W-:Y:S01]  /*645e0*/  STL.64 [R1+0x3d8], R18 ;  /* 0x0003d81201007387 */ /* 0x000fe20000100a00 */
[----:B0-----:R-:W3:Y:S01]  /*645f0*/  LDL.LU.64 R22, [R1+0x18] ;  /* 0x0000180001167983 */ /* 0x001ee20000300a00 */
[----:B------:R-:W-:Y:S02]  /*64600*/  IMAD.MOV.U32 R14, RZ, RZ, R2 ;  /* 0x000000ffff0e7224 */ /* 0x000fe400078e0002 */
[----:B------:R-:W-:Y:S01]  /*64610*/  IMAD.MOV.U32 R15, RZ, RZ, R0 ;  /* 0x000000ffff0f7224 */ /* 0x000fe200078e0000 */
[----:B---3--:R0:W-:Y:S04]  /*64620*/  STL.64 [R1+0x29e8], R22 ;  /* 0x0029e81601007387 */ /* 0x0081e80000100a00 */
[----:B0-----:R-:W3:Y:S01]  /*64630*/  LDL.LU.64 R22, [R1+0x28] ;  /* 0x0000280001167983 */ /* 0x001ee20000300a00 */
[----:B------:R-:W4:Y:S02]  /*64640*/  LDL.LU R16, [R1+0x1f0] ;  /* 0x0001f00001107983 */ /* 0x000f240000300800 */
[----:B------:R-:W4:Y:S02]  /*64650*/  LDL.LU R17, [R1+0x1f4] ;  /* 0x0001f40001117983 */ /* 0x000f240000300800 */
[----:B------:R-:W2:Y:S01]  /*64660*/  LDL.LU R18, [R1+0x1f8] ;  /* 0x0001f80001127983 */ /* 0x000ea20000300800 */
[----:B------:R-:W2:Y:S01]  /*64670*/  LDL.LU R19, [R1+0x1fc] ;  /* 0x0001fc0001137983 */ /* 0x000ea20000300800 */
[C---:B------:R-:W-:Y:S03]  /*64680*/  HMMA.16816.F32.BF16 R12, R4.reuse, R14, R8 ;  /* 0x0000000e040c723c */ /* 0x040fe60000041808 */
[----:B--2---:R-:W-:Y:S01]  /*64690*/  STL.64 [R1+0x29e0], R18 ;  /* 0x0029e01201007387 */ /* 0x004fe20000100a00 */
[----:B----4-:R0:W-:Y:S03]  /*646a0*/  STL.64 [R1+0x29d8], R16 ;  /* 0x0029d81001007387 */ /* 0x0101e60000100a00 */
[----:B0-----:R-:W2:Y:S01]  /*646b0*/  LDL.LU R16, [R1+0x210] ;  /* 0x0002100001107983 */ /* 0x001ea20000300800 */
[----:B------:R-:W2:Y:S02]  /*646c0*/  LDL.LU R17, [R1+0x214] ;  /* 0x0002140001117983 */ /* 0x000ea40000300800 */
[----:B------:R-:W2:Y:S02]  /*646d0*/  LDL.LU R18, [R1+0x218] ;  /* 0x0002180001127983 */ /* 0x000ea40000300800 */
[----:B------:R-:W2:Y:S01]  /*646e0*/  LDL.LU R19, [R1+0x21c] ;  /* 0x00021c0001137983 */ /* 0x000ea20000300800 */
[----:B------:R-:W4:Y:S10]  /*646f0*/  LDL.LU.64 R10, [R1+0x2a68] ;  /* 0x002a6800010a7983 */ /* 0x000f340000300a00 */
[----:B------:R-:W-:Y:S02]  /*64700*/  STL.64 [R1+0x390], R12 ;  /* 0x0003900c01007387 */ /* 0x000fe40000100a00 */
[----:B------:R0:W-:Y:S02]  /*64710*/  STL.64 [R1+0x398], R14 ;  /* 0x0003980e01007387 */ /* 0x0001e40000100a00 */
[----:B0-----:R-:W2:Y:S01]  /*64720*/  LDL.LU.64 R14, [R1+0x2a60] ;  /* 0x002a6000010e7983 */ /* 0x001ea20000300a00 */
[----:B------:R-:W3:Y:S01]  /*64730*/  LDL R13, [R1+0x4bc] ;  /* 0x0004bc00010d7983 */ /* 0x000ee20000100800 */
[C---:B----4-:R-:W-:Y:S02]  /*64740*/  HMMA.16816.F32.BF16 R8, R4.reuse, R10, R24 ;  /* 0x0000000a0408723c */ /* 0x050fe40000041818 */
[----:B--2---:R-:W-:Y:S01]  /*64750*/  STL.64 [R1+0x29b8], R14 ;  /* 0x0029b80e01007387 */ /* 0x004fe20000100a00 */
[----:B---3--:R0:W-:Y:S02]  /*64760*/  STL [R1+0x29b0], R13 ;  /* 0x0029b00d01007387 */ /* 0x0081e40000100800 */
[----:B------:R-:W2:Y:S01]  /*64770*/  LDL.LU R12, [R1+0x150] ;  /* 0x00015000010c7983 */ /* 0x000ea20000300800 */
[----:B0-----:R-:W2:Y:S01]  /*64780*/  LDL.LU R13, [R1+0x154] ;  /* 0x00015400010d7983 */ /* 0x001ea20000300800 */
[----:B------:R-:W2:Y:S02]  /*64790*/  LDL.LU R14, [R1+0x158] ;  /* 0x00015800010e7983 */ /* 0x000ea40000300800 */
[----:B------:R-:W2:Y:S02]  /*647a0*/  LDL.LU R15, [R1+0x15c] ;  /* 0x00015c00010f7983 */ /* 0x000ea40000300800 */
        /* <DEDUP_REMOVED lines=26> */
[----:B---3--:R-:W-:Y:S02]  /*64950*/  HMMA.16816.F32.BF16 R4, R4, R10, R24 ;  /* 0x0000000a0404723c */ /* 0x008fe40000041818 */
[----:B------:R-:W3:Y:S01]  /*64960*/  LDL.LU.64 R26, [R1+0x29f8] ;  /* 0x0029f800011a7983 */ /* 0x000ee20000300a00 */
[----:B------:R-:W3:Y:S11]  /*64970*/  LDL.LU.64 R24, [R1+0x29f0] ;  /* 0x0029f00001187983 */ /* 0x000ef60000300a00 */
[----:B------:R-:W-:Y:S09]  /*64980*/  @!UPT UIADD3 URZ, URZ, URZ, URZ ;  /* 0x0000003f3f3ff290 */ /* 0x000ff2000fffe03f */
[----:B------:R0:W-:Y:S01]  /*64990*/  STL.64 [R1+0x280], R4 ;  /* 0x0002800401007387 */ /* 0x0001e20000100a00 */
[----:B------:R1:W-:Y:S03]  /*649a0*/  STL.64 [R1+0x288], R6 ;  /* 0x0002880601007387 */ /* 0x0003e60000100a00 */
[----:B0-----:R-:W4:Y:S01]  /*649b0*/  LDL.LU R4, [R1+0x140] ;  /* 0x0001400001047983 */ /* 0x001f220000300800 */
[----:B------:R-:W4:Y:S02]  /*649c0*/  LDL.LU R5, [R1+0x144] ;  /* 0x0001440001057983 */ /* 0x000f240000300800 */
[----:B-1----:R-:W4:Y:S02]  /*649d0*/  LDL.LU R6, [R1+0x148] ;  /* 0x0001480001067983 */ /* 0x002f240000300800 */
[----:B------:R-:W4:Y:S01]  /*649e0*/  LDL.LU R7, [R1+0x14c] ;  /* 0x00014c0001077983 */ /* 0x000f220000300800 */
[----:B------:R0:W-:Y:S01]  /*649f0*/  STL [R1+0x2934], R10 ;  /* 0x0029340a01007387 */ /* 0x0001e20000100800 */
[----:B------:R1:W-:Y:S02]  /*64a00*/  STL [R1+0x2930], R11 ;  /* 0x0029300b01007387 */ /* 0x0003e40000100800 */
[----:B------:R-:W3:Y:S02]  /*64a10*/  LDL.LU R8, [R1+0x220] ;  /* 0x0002200001087983 */ /* 0x000ee40000300800 */
[----:B------:R-:W3:Y:S01]  /*64a20*/  LDL.LU R9, [R1+0x224] ;  /* 0x0002240001097983 */ /* 0x000ee20000300800 */
[----:B0-----:R-:W3:Y:S01]  /*64a30*/  LDL.LU R10, [R1+0x228] ;  /* 0x00022800010a7983 */ /* 0x001ee20000300800 */
[----:B-1----:R-:W3:Y:S02]  /*64a40*/  LDL.LU R11, [R1+0x22c] ;  /* 0x00022c00010b7983 */ /* 0x002ee40000300800 */
[C---:B---3--:R-:W-:Y:S11]  /*64a50*/  HMMA.16816.F32.BF16 R8, R24.reuse, R22, R8 ;  /* 0x000000161808723c */ /* 0x048ff60000041808 */
[----:B------:R-:W-:Y:S11]  /*64a60*/  @!UPT UIADD3 URZ, URZ, URZ, URZ ;  /* 0x0000003f3f3ff290 */ /* 0x000ff6000fffe03f */
[----:B------:R-:W-:Y:S01]  /*64a70*/  @!UPT UIADD3 URZ, URZ, URZ, URZ ;  /* 0x0000003f3f3ff290 */ /* 0x000fe2000fffe03f */
[----:B------:R0:W-:Y:S01]  /*64a80*/  STL.64 [R1+0x270], R8 ;  /* 0x0002700801007387 */ /* 0x0001e20000100a00 */
[----:B------:R1:W-:Y:S02]  /*64a90*/  STL.64 [R1+0x278], R10 ;  /* 0x0002780a01007387 */ /* 0x0003e40000100a00 */
[----:B0-----:R-:W-:Y:S02]  /*64aa0*/  IMAD.MOV.U32 R9, RZ, RZ, R22 ;  /* 0x000000ffff097224 */ /* 0x001fe400078e0016 */
[----:B------:R-:W-:Y:S02]  /*64ab0*/  IMAD.MOV.U32 R8, RZ, RZ, R23 ;  /* 0x000000ffff087224 */ /* 0x000fe400078e0017 */
[----:B------:R-:W3:Y:S02]  /*64ac0*/  LDL.LU.64 R22, [R1+0x29e8] ;  /* 0x0029e80001167983 */ /* 0x000ee40000300a00 */
[----:B---3--:R-:W-:Y:S01]  /*64ad0*/  HMMA.16816.F32.BF16 R16, R24, R22, R16 ;  /* 0x000000161810723c */ /* 0x008fe20000041810 */
[----:B-1----:R-:W-:-:S02]  /*64ae0*/  IMAD.MOV.U32 R10, RZ, RZ, R22 ;  /* 0x000000ffff0a7224 */ /* 0x002fc400078e0016 */
[----:B------:R-:W-:Y:S11]  /*64af0*/  IMAD.MOV.U32 R11, RZ, RZ, R23 ;  /* 0x000000ffff0b7224 */ /* 0x000ff600078e0017 */
[----:B------:R-:W-:Y:S09]  /*64b00*/  @!UPT UIADD3 URZ, URZ, URZ, URZ ;  /* 0x0000003f3f3ff290 */ /* 0x000ff2000fffe03f */
[----:B------:R-:W-:Y:S01]  /*64b10*/  STL.64 [R1+0x260], R16 ;  /* 0x0002601001007387 */ /* 0x000fe20000100a00 */
[----:B------:R0:W-:Y:S03]  /*64b20*/  STL.64 [R1+0x268], R18 ;  /* 0x0002681201007387 */ /* 0x0001e60000100a00 */
[----:B0-----:R-:W3:Y:S01]  /*64b30*/  LDL.LU.64 R18, [R1+0x29e0] ;  /* 0x0029e00001127983 */ /* 0x001ee20000300a00 */
[----:B------:R-:W3:Y:S02]  /*64b40*/  LDL.LU.64 R16, [R1+0x29d8] ;  /* 0x0029d80001107983 */ /* 0x000ee40000300a00 */
[----:B------:R-:W2:Y:S02]  /*64b50*/  LDL.LU.64 R22, [R1+0x29d0] ;  /* 0x0029d00001167983 */ /* 0x000ea40000300a00 */
[----:B------:R-:W-:Y:S01]  /*64b60*/  STL.64 [R1+0x2940], R10 ;  /* 0x0029400a01007387 */ /* 0x000fe20000100a00 */
[----:B------:R0:W-:Y:S04]  /*64b70*/  STL.64 [R1+0x2938], R8 ;  /* 0x0029380801007387 */ /* 0x0001e80000100a00 */
[----:B0-----:R-:W2:Y:S01]  /*64b80*/  LDL.LU R8, [R1+0x200] ;  /* 0x0002000001087983 */ /* 0x001ea20000300800 */
[----:B------:R-:W2:Y:S02]  /*64b90*/  LDL.LU R9, [R1+0x204] ;  /* 0x0002040001097983 */ /* 0x000ea40000300800 */
[----:B------:R-:W2:Y:S02]  /*64ba0*/  LDL.LU R10, [R1+0x208] ;  /* 0x00020800010a7983 */ /* 0x000ea40000300800 */
[----:B------:R-:W2:Y:S02]  /*64bb0*/  LDL.LU R11, [R1+0x20c] ;  /* 0x00020c00010b7983 */ /* 0x000ea40000300800 */
[C---:B--2---:R-:W-:Y:S11]  /*64bc0*/  HMMA.16816.F32.BF16 R8, R24.reuse, R22, R8 ;  /* 0x000000161808723c */ /* 0x044ff60000041808 */
[----:B------:R-:W-:Y:S11]  /*64bd0*/  @!UPT UIADD3 URZ, URZ, URZ, URZ ;  /* 0x0000003f3f3ff290 */ /* 0x000ff6000fffe03f */
[----:B------:R-:W-:Y:S01]  /*64be0*/  @!UPT UIADD3 URZ, URZ, URZ, URZ ;  /* 0x0000003f3f3ff290 */ /* 0x000fe2000fffe03f */
[----:B------:R0:W-:Y:S01]  /*64bf0*/  STL.64 [R1+0x250], R8 ;  /* 0x0002500801007387 */ /* 0x0001e20000100a00 */
[----:B------:R-:W-:Y:S02]  /*64c00*/  STL.64 [R1+0x258], R10 ;  /* 0x0002580a01007387 */ /* 0x000fe40000100a00 */
[----:B0-----:R-:W-:Y:S02]  /*64c10*/  IMAD.MOV.U32 R9, RZ, RZ, R22 ;  /* 0x000000ffff097224 */ /* 0x001fe400078e0016 */
[----:B------:R-:W-:Y:S02]  /*64c20*/  IMAD.MOV.U32 R8, RZ, RZ, R23 ;  /* 0x000000ffff087224 */ /* 0x000fe400078e0017 */
[----:B------:R-:W3:Y:S02]  /*64c30*/  LDL.LU.64 R22, [R1+0x29c8] ;  /* 0x0029c80001167983 */ /* 0x000ee40000300a00 */
[C---:B---3--:R-:W-:Y:S11]  /*64c40*/  HMMA.16816.F32.BF16 R16, R24.reuse, R22, R16 ;  /* 0x000000161810723c */ /* 0x048ff60000041810 */
[----:B------:R-:W-:Y:S11]  /*64c50*/  @!UPT UIADD3 URZ, URZ, URZ, URZ ;  /* 0x0000003f3f3ff290 */ /* 0x000ff6000fffe03f */
[----:B------:R-:W-:Y:S01]  /*64c60*/  @!UPT UIADD3 URZ, URZ, URZ, URZ ;  /* 0x0000003f3f3ff290 */ /* 0x000fe2000fffe03f */
[----:B------:R-:W-:Y:S01]  /*64c70*/  STL.64 [R1+0x240], R16 ;  /* 0x0002401001007387 */ /* 0x000fe20000100a00 */
[----:B------:R0:W-:Y:S03]  /*64c80*/  STL.64 [R1+0x248], R18 ;  /* 0x0002481201007387 */ /* 0x0001e60000100a00 */
[----:B0-----:R-:W2:Y:S02]  /*64c90*/  LDL.LU.64 R18, [R1+0x29c0] ;  /* 0x0029c00001127983 */ /* 0x001ea40000300a00 */
[C---:B--2---:R-:W-:Y:S11]  /*64ca0*/  HMMA.16816.F32.BF16 R12, R24.reuse, R18, R12 ;  /* 0x00000012180c723c */ /* 0x044ff6000004180c */
[----:B------:R-:W-:Y:S11]  /*64cb0*/  @!UPT UIADD3 URZ, URZ, URZ, URZ ;  /* 0x0000003f3f3ff290 */ /* 0x000ff6000fffe03f */
[----:B------:R-:W-:Y:S01]  /*64cc0*/  @!UPT UIADD3 URZ, URZ, URZ, URZ ;  /* 0x0000003f3f3ff290 */ /* 0x000fe2000fffe03f */
[----:B------:R-:W-:Y:S01]  /*64cd0*/  STL.64 [R1+0x230], R12 ;  /* 0x0002300c01007387 */ /* 0x000fe20000100a00 */
[----:B------:R0:W-:Y:S03]  /*64ce0*/  STL.64 [R1+0x238], R14 ;  /* 0x0002380e01007387 */ /* 0x0001e60000100a00 */
[----:B0-----:R-:W4:Y:S01]  /*64cf0*/  LDL.LU.64 R14, [R1+0x29b8] ;  /* 0x0029b800010e7983 */ /* 0x001f220000300a00 */
[----:B------:R-:W2:Y:S02]  /*64d00*/  LDL.LU R13, [R1+0x29b0] ;  /* 0x0029b000010d7983 */ /* 0x000ea40000300800 */
[----:B------:R0:W-:Y:S02]  /*64d10*/  STL.64 [R1+0x2990], R18 ;  /* 0x0029901201007387 */ /* 0x0001e40000100a00 */
[----:B0-----:R-:W3:Y:S01]  /*64d20*/  LDL.LU.64 R18, [R1+0x38] ;  /* 0x0000380001127983 */ /* 0x001ee20000300a00 */
[C---:B----4-:R-:W-:Y:S11]  /*64d30*/  HMMA.16816.F32.BF16 R4, R24.reuse, R14, R4 ;  /* 0x0000000e1804723c */ /* 0x050ff60000041804 */
        /* <DEDUP_REMOVED lines=8> */
[----:B------:R-:W-:Y:S01]  /*64dc0*/  STL.64 [R1+0x2988], R14 ;  /* 0x0029880e01007387 */ /* 0x000fe20000100a00 */
[----:B--2---:R0:W-:Y:S02]  /*64dd0*/  STL [R1+0x2980], R13 ;  /* 0x0029800d01007387 */ /* 0x0041e40000100800 */
[----:B------:R-:W3:Y:S01]  /*64de0*/  LDL.LU R12, [R1+0x130] ;  /* 0x00013000010c7983 */ /* 0x000ee20000300800 */
[----:B0-----:R-:W3:Y:S01]  /*64df0*/  LDL.LU R13, [R1+0x134] ;  /* 0x00013400010d7983 */ /* 0x001ee20000300800 */
[----:B------:R-:W3:Y:S02]  /*64e00*/  LDL.LU R14, [R1+0x138] ;  /* 0x00013800010e7983 */ /* 0x000ee40000300800 */
[----:B------:R-:W3:Y:S02]  /*64e10*/  LDL.LU R15, [R1+0x13c] ;  /* 0x00013c00010f7983 */ /* 0x000ee40000300800 */
[C---:B---3--:R-:W-:Y:S11]  /*64e20*/  HMMA.16816.F32.BF16 R12, R24.reuse, R18, R12 ;  /* 0x00000012180c723c */ /* 0x048ff6000004180c */
[----:B------:R-:W-:Y:S11]  /*64e30*/  @!UPT UIADD3 URZ, URZ, URZ, URZ ;  /* 0x0000003f3f3ff290 */ /* 0x000ff6000fffe03f */
[----:B------:R-:W-:Y:S01]  /*64e40*/  @!UPT UIADD3 URZ, URZ, URZ, URZ ;  /* 0x0000003f3f3ff290 */ /* 0x000fe2000fffe03f */
[----:B------:R-:W-:Y:S01]  /*64e50*/  STL.64 [R1+0x210], R12 ;  /* 0x0002100c01007387 */ /* 0x000fe20000100a00 */
[----:B------:R-:W-:Y:S02]  /*64e60*/  STL.64 [R1+0x218], R14 ;  /* 0x0002180e01007387 */ /* 0x000fe40000100a00 */
[----:B------:R-:W2:Y:S02]  /*64e70*/  LDL.LU.64 R10, [R1+0x198] ;  /* 0x00019800010a7983 */ /* 0x000ea40000300a00 */
[----:B------:R-:W-:Y:S02]  /*64e80*/  IMAD.MOV.U32 R20, RZ, RZ, R18 ;  /* 0x000000ffff147224 */ /* 0x000fe400078e0012 */
[----:B------:R-:W-:Y:S01]  /*64e90*/  IMAD.MOV.U32 R21, RZ, RZ, R19 ;  /* 0x000000ffff157224 */ /* 0x000fe200078e0013 */
[----:B--2---:R-:W-:Y:S01]  /*64ea0*/  STL.64 [R1+0x2960], R10 ;  /* 0x0029600a01007387 */ /* 0x004fe20000100a00 */
[----:B------:R0:W-:Y:S03]  /*64eb0*/  STL.64 [R1+0x2958], R8 ;  /* 0x0029580801007387 */ /* 0x0001e60000100a00 */
[----:B0-----:R-:W2:Y:S01]  /*64ec0*/  LDL.LU R8, [R1+0xe0] ;  /* 0x0000e00001087983 */ /* 0x001ea20000300800 */
[----:B------:R-:W2:Y:S02]  /*64ed0*/  LDL.LU R9, [R1+0xe4] ;  /* 0x0000e40001097983 */ /* 0x000ea40000300800 */
[----:B------:R-:W3:Y:S02]  /*64ee0*/  LDL.LU R10, [R1+0xe8] ;  /* 0x0000e800010a7983 */ /* 0x000ee40000300800 */
[----:B------:R-:W3:Y:S01]  /*64ef0*/  LDL.LU R11, [R1+0xec] ;  /* 0x0000ec00010b7983 */ /* 0x000ee20000300800 */
[----:B------:R-:W2:Y:S01]  /*64f00*/  LDL.LU R16, [R1+0x100] ;  /* 0x0001000001107983 */ /* 0x000ea20000300800 */
[----:B------:R-:W2:Y:S02]  /*64f10*/  LDL.LU R17, [R1+0x104] ;  /* 0x0001040001117983 */ /* 0x000ea40000300800 */
[----:B------:R-:W2:Y:S02]  /*64f20*/  LDL.LU R18, [R1+0x108] ;  /* 0x0001080001127983 */ /* 0x000ea40000300800 */
[----:B------:R-:W2:Y:S02]  /*64f30*/  LDL.LU R19, [R1+0x10c] ;  /* 0x00010c0001137983 */ /* 0x000ea40000300800 */
[----:B--2---:R0:W-:Y:S01]  /*64f40*/  STL.64 [R1+0x29a0], R18 ;  /* 0x0029a01201007387 */ /* 0x0041e20000100a00 */
[----:B------:R-:W-:Y:S03]  /*64f50*/  STL.64 [R1+0x2998], R16 ;  /* 0x0029981001007387 */ /* 0x000fe60000100a00 */
[----:B0-----:R-:W2:Y:S04]  /*64f60*/  LDL.LU.64 R18, [R1+0x1d8] ;  /* 0x0001d80001127983 */ /* 0x001ea80000300a00 */
[----:B--2---:R0:W-:Y:S04]  /*64f70*/  STL.64 [R1+0x29a8], R18 ;  /* 0x0029a81201007387 */ /* 0x0041e80000100a00 */
[----:B0-----:R-:W4:Y:S01]  /*64f80*/  LDL.LU.64 R18, [R1+0x1e8] ;  /* 0x0001e80001127983 */ /* 0x001f220000300a00 */
[----:B------:R-:W2:Y:S02]  /*64f90*/  LDL.LU.64 R14, [R1+0x1c8] ;  /* 0x0001c800010e7983 */ /* 0x000ea40000300a00 */
[----:B---3--:R0:W-:Y:S02]  /*64fa0*/  STL.64 [R1+0x2970], R10 ;  /* 0x0029700a01007387 */ /* 0x0081e40000100a00 */
[----:B------:R-:W-:Y:S01]  /*64fb0*/  STL.64 [R1+0x2968], R8 ;  /* 0x0029680801007387 */ /* 0x000fe20000100a00 */
[----:B0-----:R-:W3:Y:S01]  /*64fc0*/  LDL.LU.64 R10, [R1+0x1b8] ;  /* 0x0001b800010a7983 */ /* 0x001ee20000300a00 */
[----:B------:R0:W-:Y:S02]  /*64fd0*/  STL.64 [R1+0x28c8], R22 ;  /* 0x0028c81601007387 */ /* 0x0001e40000100a00 */
[----:B------:R1:W-:Y:S01]  /*64fe0*/  STL.64 [R1+0x28c0], R20 ;  /* 0x0028c01401007387 */ /* 0x0003e20000100a00 */
[----:B0-----:R-:W2:Y:S01]  /*64ff0*/  LDL.LU.64 R22, [R1+0x1a8] ;  /* 0x0001a80001167983 */ /* 0x001ea20000300a00 */
[C---:B----4-:R-:W-:Y:S03]  /*65000*/  HMMA.16816.F32.BF16 R4, R24.reuse, R18, R4 ;  /* 0x000000121804723c */ /* 0x050fe60000041804 */
[----:B--2---:R0:W-:Y:S01]  /*65010*/  STL.64 [R1+0x2978], R22 ;  /* 0x0029781601007387 */ /* 0x0041e20000100a00 */
[----:B-1----:R-:W3:Y:S02]  /*65020*/  LDL.LU R20, [R1+0xf0] ;  /* 0x0000f00001147983 */ /* 0x002ee40000300800 */
[----:B------:R-:W3:Y:S01]  /*65030*/  LDL.LU R21, [R1+0xf4] ;  /* 0x0000f40001157983 */ /* 0x000ee20000300800 */
[----:B0-----:R-:W3:Y:S01]  /*65040*/  LDL.LU R22, [R1+0xf8] ;  /* 0x0000f80001167983 */ /* 0x001ee20000300800 */
[----:B------:R-:W3:Y:S11]  /*65050*/  LDL.LU R23, [R1+0xfc] ;  /* 0x0000fc0001177983 */ /* 0x000ef60000300800 */
[----:B------:R-:W-:Y:S04]  /*65060*/  @!UPT UIADD3 URZ, URZ, URZ, URZ ;  /* 0x0000003f3f3ff290 */ /* 0x000fe8000fffe03f */
[----:B------:R0:W-:Y:S02]  /*65070*/  STL.64 [R1+0x5d0], R4 ;  /* 0x0005d00401007387 */ /* 0x0001e40000100a00 */
[----:B------:R-:W-:Y:S02]  /*65080*/  STL.64 [R1+0x5d8], R6 ;  /* 0x0005d80601007387 */ /* 0x000fe40000100a00 */
[----:B0-----:R-:W-:Y:S02]  /*65090*/  IMAD.MOV.U32 R4, RZ, RZ, R19 ;  /* 0x000000ffff047224 */ /* 0x001fe400078e0013 */
[----:B------:R-:W-:Y:S02]  /*650a0*/  IMAD.MOV.U32 R5, RZ, RZ, R18 ;  /* 0x000000ffff057224 */ /* 0x000fe400078e0012 */
[----:B------:R-:W2:Y:S01]  /*650b0*/  LDL.LU.64 R18, [R1+0x29a8] ;  /* 0x0029a80001127983 */ /* 0x000ea20000300a00 */
[----:B------:R0:W-:Y:S02]  /*650c0*/  STL [R1+0x287c], R4 ;  /* 0x00287c0401007387 */ /* 0x0001e40000100800 */
[----:B------:R1:W-:Y:S01]  /*650d0*/  STL [R1+0x2878], R5 ;  /* 0x0028780501007387 */ /* 0x0003e20000100800 */
[----:B0-----:R-:W2:Y:S01]  /*650e0*/  LDL.LU R4, [R1+0x110] ;  /* 0x0001100001047983 */ /* 0x001ea20000300800 */
[----:B-1----:R-:W2:Y:S02]  /*650f0*/  LDL.LU R5, [R1+0x114] ;  /* 0x0001140001057983 */ /* 0x002ea40000300800 */
[----:B------:R-:W2:Y:S02]  /*65100*/  LDL.LU R6, [R1+0x118] ;  /* 0x0001180001067983 */ /* 0x000ea40000300800 */
[----:B------:R-:W2:Y:S02]  /*65110*/  LDL.LU R7, [R1+0x11c] ;  /* 0x00011c0001077983 */ /* 0x000ea40000300800 */
[C---:B--2---:R-:W-:Y:S11]  /*65120*/  HMMA.16816.F32.BF16 R4, R24.reuse, R18, R4 ;  /* 0x000000121804723c */ /* 0x044ff60000041804 */
        /* <DEDUP_REMOVED lines=8> */
[----:B------:R0:W-:Y:S02]  /*651b0*/  STL [R1+0x2884], R6 ;  /* 0x0028840601007387 */ /* 0x0001e40000100800 */
[----:B------:R1:W-:Y:S01]  /*651c0*/  STL [R1+0x2880], R7 ;  /* 0x0028800701007387 */ /* 0x0003e20000100800 */
[----:B------:R-:W4:Y:S01]  /*651d0*/  LDL.LU R4, [R1+0xc0] ;  /* 0x0000c00001047983 */ /* 0x000f220000300800 */
[----:B------:R-:W4:Y:S03]  /*651e0*/  LDL.LU R5, [R1+0xc4] ;  /* 0x0000c40001057983 */ /* 0x000f260000300800 */
[----:B0-----:R-:W3:Y:S01]  /*651f0*/  LDL.LU R6, [R1+0xc8] ;  /* 0x0000c80001067983 */ /* 0x001ee20000300800 */
[----:B-1----:R-:W3:Y:S02]  /*65200*/  LDL.LU R7, [R1+0xcc] ;  /* 0x0000cc0001077983 */ /* 0x002ee40000300800 */
[----:B------:R-:W-:Y:S01]  /*65210*/  IMAD.MOV.U32 R12, RZ, RZ, R15 ;  /* 0x000000ffff0c7224 */ /* 0x000fe200078e000f */
[C---:B--2---:R-:W-:Y:S01]  /*65220*/  HMMA.16816.F32.BF16 R16, R24.reuse, R14, R16 ;  /* 0x0000000e1810723c */ /* 0x044fe20000041810 */
[----:B---3--:R-:W-:Y:S01]  /*65230*/  STL.64 [R1+0x2950], R6 ;  /* 0x0029500601007387 */ /* 0x008fe20000100a00 */
[----:B----4-:R0:W-:Y:S03]  /*65240*/  STL.64 [R1+0x2948], R4 ;  /* 0x0029480401007387 */ /* 0x0101e60000100a00 */
[----:B0-----:R-:W2:Y:S01]  /*65250*/  LDL.LU R4, [R1+0xd0] ;  /* 0x0000d00001047983 */ /* 0x001ea20000300800 */
[----:B------:R-:W2:Y:S02]  /*65260*/  LDL.LU R5, [R1+0xd4] ;  /* 0x0000d40001057983 */ /* 0x000ea40000300800 */
[----:B------:R-:W2:Y:S02]  /*65270*/  LDL.LU R6, [R1+0xd8] ;  /* 0x0000d80001067983 */ /* 0x000ea40000300800 */
[----:B------:R-:W2:Y:S11]  /*65280*/  LDL.LU R7, [R1+0xdc] ;  /* 0x0000dc0001077983 */ /* 0x000eb60000300800 */
[----:B------:R-:W-:Y:S02]  /*65290*/  @!UPT UIADD3 URZ, URZ, URZ, URZ ;  /* 0x0000003f3f3ff290 */ /* 0x000fe4000fffe03f */
[----:B------:R0:W-:Y:S01]  /*652a0*/  STL.64 [R1+0x5b0], R16 ;  /* 0x0005b01001007387 */ /* 0x0001e20000100a00 */
[----:B------:R1:W-:Y:S02]  /*652b0*/  STL.64 [R1+0x5b8], R18 ;  /* 0x0005b81201007387 */ /* 0x0003e40000100a00 */
[----:B0-----:R-:W-:Y:S01]  /*652c0*/  IMAD.MOV.U32 R16, RZ, RZ, R14 ;  /* 0x000000ffff107224 */ /* 0x001fe200078e000e */
[----:B-1----:R-:W3:Y:S01]  /*652d0*/  LDL.LU.64 R18, [R1+0x2990] ;  /* 0x0029900001127983 */ /* 0x002ee20000300a00 */
[----:B------:R-:W4:Y:S02]  /*652e0*/  LDL.LU.64 R14, [R1+0x2988] ;  /* 0x00298800010e7983 */ /* 0x000f240000300a00 */
[----:B------:R-:W2:Y:S01]  /*652f0*/  LDL.LU R13, [R1+0x2980] ;  /* 0x00298000010d7983 */ /* 0x000ea20000300800 */
[----:B------:R-:W-:Y:S01]  /*65300*/  HMMA.16816.F32.BF16 R20, R24, R10, R20 ;  /* 0x0000000a1814723c */ /* 0x000fe20000041814 */
[----:B------:R-:W-:Y:S01]  /*65310*/  STL [R1+0x288c], R12 ;  /* 0x00288c0c01007387 */ /* 0x000fe20000100800 */
[----:B------:R-:W-:-:S02]  /*65320*/  IMAD.MOV.U32 R17, RZ, RZ, R10 ;  /* 0x000000ffff117224 */ /* 0x000fc400078e000a */
[----:B------:R-:W-:Y:S01]  /*65330*/  IMAD.MOV.U32 R2, RZ, RZ, R11 ;  /* 0x000000ffff027224 */ /* 0x000fe200078e000b */
[----:B----4-:R0:W-:Y:S01]  /*65340*/  STL.64 [R1+0x2928], R14 ;  /* 0x0029280e01007387 */ /* 0x0101e20000100a00 */
[----:B--2---:R-:W-:Y:S03]  /*65350*/  STL [R1+0x2920], R13 ;  /* 0x0029200d01007387 */ /* 0x004fe60000100800 */
[----:B0-----:R-:W2:Y:S01]  /*65360*/  LDL.LU.64 R14, [R1+0x178] ;  /* 0x00017800010e7983 */ /* 0x001ea20000300a00 */
[----:B------:R-:W-:Y:S11]  /*65370*/  STL [R1+0x2888], R16 ;  /* 0x0028881001007387 */ /* 0x000ff60000100800 */
[----:B------:R-:W-:Y:S02]  /*65380*/  @!UPT UIADD3 URZ, URZ, URZ, URZ ;  /* 0x0000003f3f3ff290 */ /* 0x000fe4000fffe03f */
[----:B------:R-:W-:Y:S02]  /*65390*/  STL.64 [R1+0x5a0], R20 ;  /* 0x0005a01401007387 */ /* 0x000fe40000100a00 */
[----:B------:R0:W-:Y:S02]  /*653a0*/  STL.64 [R1+0x5a8], R22 ;  /* 0x0005a81601007387 */ /* 0x0001e40000100a00 */
        /* <DEDUP_REMOVED lines=8> */
[----:B0-----:R-:W4:Y:S01]  /*65430*/  LDL.LU.64 R10, [R1+0x2960] ;  /* 0x00296000010a7983 */ /* 0x001f220000300a00 */
[----:B------:R-:W2:Y:S02]  /*65440*/  LDL.LU.64 R8, [R1+0x2958] ;  /* 0x0029580001087983 */ /* 0x000ea40000300a00 */
[----:B------:R-:W-:Y:S02]  /*65450*/  IMAD.MOV.U32 R3, RZ, RZ, R22 ;  /* 0x000000ffff037224 */ /* 0x000fe400078e0016 */
[----:B------:R-:W-:Y:S01]  /*65460*/  IMAD.MOV.U32 R0, RZ, RZ, R23 ;  /* 0x000000ffff007224 */ /* 0x000fe200078e0017 */
[----:B----4-:R-:W-:Y:S01]  /*65470*/  HMMA.16816.F32.BF16 R4, R24, R10, R4 ;  /* 0x0000000a1804723c */ /* 0x010fe20000041804 */
[----:B--2---:R-:W-:-:S02]  /*65480*/  IMAD.MOV.U32 R22, RZ, RZ, R9 ;  /* 0x000000ffff167224 */ /* 0x004fc400078e0009 */
[----:B------:R-:W-:-:S05]  /*65490*/  IMAD.MOV.U32 R23, RZ, RZ, R8 ;  /* 0x000000ffff177224 */ /* 0x000fca00078e0008 */
[----:B------:R0:W-:Y:S04]  /*654a0*/  STL.64 [R1+0x28e0], R22 ;  /* 0x0028e01601007387 */ /* 0x0001e80000100a00 */
[----:B0-----:R-:W2:Y:S11]  /*654b0*/  LDL.LU.64 R22, [R1+0x188] ;  /* 0x0001880001167983 */ /* 0x001eb60000300a00 */
[----:B------:R-:W-:Y:S01]  /*654c0*/  STL.64 [R1+0x580], R4 ;  /* 0x0005800401007387 */ /* 0x000fe20000100a00 */
[----:B------:R0:W-:Y:S03]  /*654d0*/  STL.64 [R1+0x588], R6 ;  /* 0x0005880601007387 */ /* 0x0001e60000100a00 */
[----:B0-----:R-:W2:Y:S01]  /*654e0*/  LDL.LU.64 R6, [R1+0x2950] ;  /* 0x0029500001067983 */ /* 0x001ea20000300a00 */
[----:B------:R-:W2:Y:S02]  /*654f0*/  LDL.LU.64 R4, [R1+0x2948] ;  /* 0x0029480001047983 */ /* 0x000ea40000300a00 */
[----:B------:R-:W-:-:S02]  /*65500*/  IMAD.MOV.U32 R29, RZ, RZ, R10 ;  /* 0x000000ffff1d7224 */ /* 0x000fc400078e000a */
[----:B------:R-:W-:Y:S02]  /*65510*/  IMAD.MOV.U32 R28, RZ, RZ, R11 ;  /* 0x000000ffff1c7224 */ /* 0x000fe400078e000b */
[----:B------:R-:W4:Y:S01]  /*65520*/  LDL.LU.64 R10, [R1+0x2940] ;  /* 0x00294000010a7983 */ /* 0x000f220000300a00 */
[----:B------:R-:W3:Y:S01]  /*65530*/  LDL.LU.64 R8, [R1+0x2938] ;  /* 0x0029380001087983 */ /* 0x000ee20000300a00 */
[----:B--2---:R-:W-:Y:S11]  /*65540*/  HMMA.16816.F32.BF16 R4, R24, R22, R4 ;  /* 0x000000161804723c */ /* 0x004ff60000041804 */
[----:B------:R-:W-:Y:S11]  /*65550*/  @!UPT UIADD3 URZ, URZ, URZ, URZ ;  /* 0x0000003f3f3ff290 */ /* 0x000ff6000fffe03f */
[----:B------:R-:W-:Y:S01]  /*65560*/  @!UPT UIADD3 URZ, URZ, URZ, URZ ;  /* 0x0000003f3f3ff290 */ /* 0x000fe2000fffe03f */
[----:B------:R0:W-:Y:S01]  /*65570*/  STL.64 [R1+0x570], R4 ;  /* 0x0005700401007387 */ /* 0x0001e20000100a00 */
[----:B------:R-:W-:Y:S02]  /*65580*/  STL.64 [R1+0x578], R6 ;  /* 0x0005780601007387 */ /* 0x000fe40000100a00 */
[----:B0-----:R-:W-:Y:S02]  /*65590*/  IMAD.MOV.U32 R4, RZ, RZ, R22 ;  /* 0x000000ffff047224 */ /* 0x001fe400078e0016 */
[----:B------:R-:W-:Y:S02]  /*655a0*/  IMAD.MOV.U32 R5, RZ, RZ, R23 ;  /* 0x000000ffff057224 */ /* 0x000fe400078e0017 */
[----:B----4-:R-:W-:Y:S02]  /*655b0*/  IMAD.MOV.U32 R22, RZ, RZ, R10 ;  /* 0x000000ffff167224 */ /* 0x010fe400078e000a */
[----:B------:R-:W-:Y:S01]  /*655c0*/  IMAD.MOV.U32 R23, RZ, RZ, R11 ;  /* 0x000000ffff177224 */ /* 0x000fe200078e000b */
[----:B------:R-:W2:Y:S01]  /*655d0*/  LDL.LU R10, [R1+0x2934] ;  /* 0x00293400010a7983 */ /* 0x000ea20000300800 */
[----:B------:R-:W2:Y:S03]  /*655e0*/  LDL.LU R11, [R1+0x2930] ;  /* 0x00293000010b7983 */ /* 0x000ea60000300800 */
[----:B------:R0:W-:Y:S01]  /*655f0*/  STL.64 [R1+0x28f8], R22 ;  /* 0x0028f81601007387 */ /* 0x0001e20000100a00 */
[----:B------:R-:W4:Y:S02]  /*65600*/  LDL.LU R20, [R1+0xb0] ;  /* 0x0000b00001147983 */ /* 0x000f240000300800 */
[----:B------:R-:W4:Y:S01]  /*65610*/  LDL.LU R21, [R1+0xb4] ;  /* 0x0000b40001157983 */ /* 0x000f220000300800 */
[----:B0-----:R-:W4:Y:S01]  /*65620*/  LDL.LU R22, [R1+0xb8] ;  /* 0x0000b80001167983 */ /* 0x001f220000300800 */
[----:B------:R-:W4:Y:S02]  /*65630*/  LDL.LU R23, [R1+0xbc] ;  /* 0x0000bc0001177983 */ /* 0x000f240000300800 */
[----:B------:R-:W-:-:S02]  /*65640*/  IMAD.MOV.U32 R6, RZ, RZ, R14 ;  /* 0x000000ffff067224 */ /* 0x000fc400078e000e */
[----:B------:R-:W-:Y:S01]  /*65650*/  IMAD.MOV.U32 R7, RZ, RZ, R15 ;  /* 0x000000ffff077224 */ /* 0x000fe200078e000f */
[C---:B----4-:R-:W-:Y:S11]  /*65660*/  HMMA.16816.F32.BF16 R20, R24.reuse, R14, R20 ;  /* 0x0000000e1814723c */ /* 0x050ff60000041814 */
[----:B------:R-:W-:Y:S11]  /*65670*/  @!UPT UIADD3 URZ, URZ, URZ, URZ ;  /* 0x0000003f3f3ff290 */ /* 0x000ff6000fffe03f */
[----:B------:R-:W-:Y:S01]  /*65680*/  @!UPT UIADD3 URZ, URZ, URZ, URZ ;  /* 0x0000003f3f3ff290 */ /* 0x000fe2000fffe03f */
[----:B------:R-:W-:Y:S01]  /*65690*/  STL.64 [R1+0x560], R20 ;  /* 0x0005601401007387 */ /* 0x000fe20000100a00 */
[----:B------:R-:W-:Y:S02]  /*656a0*/  STL.64 [R1+0x568], R22 ;  /* 0x0005681601007387 */ /* 0x000fe40000100a00 */
[----:B------:R-:W2:Y:S02]  /*656b0*/  LDL.LU R12, [R1+0xa0] ;  /* 0x0000a000010c7983 */ /* 0x000ea40000300800 */
[----:B------:R-:W2:Y:S01]  /*656c0*/  LDL.LU R13, [R1+0xa4] ;  /* 0x0000a400010d7983 */ /* 0x000ea20000300800 */
[----:B------:R-:W2:Y:S01]  /*656d0*/  LDL.LU R14, [R1+0xa8] ;  /* 0x0000a800010e7983 */ /* 0x000ea20000300800 */
[----:B------:R-:W2:Y:S02]  /*656e0*/  LDL.LU R15, [R1+0xac] ;  /* 0x0000ac00010f7983 */ /* 0x000ea40000300800 */
[----:B------:R0:W-:Y:S02]  /*656f0*/  STL.64 [R1+0x2898], R6 ;  /* 0x0028980601007387 */ /* 0x0001e40000100a00 */
[----:B0-----:R-:W4:Y:S01]  /*65700*/  LDL R7, [R1+0x694] ;  /* 0x0006940001077983 */ /* 0x001f220000100800 */
[----:B------:R0:W-:Y:S03]  /*65710*/  STL.64 [R1+0x2890], R4 ;  /* 0x0028900401007387 */ /* 0x0001e60000100a00 */
[----:B----4-:R1:W-:Y:S01]  /*65720*/  STL [R1+0x28a0], R7 ;  /* 0x0028a00701007387 */ /* 0x0103e20000100800 */
[----:B0-----:R-:W4:Y:S02]  /*65730*/  LDL.LU R4, [R1+0x50] ;  /* 0x0000500001047983 */ /* 0x001f240000300800 */
[----:B------:R-:W4:Y:S02]  /*65740*/  LDL.LU R5, [R1+0x54] ;  /* 0x0000540001057983 */ /* 0x000f240000300800 */
[----:B------:R-:W2:Y:S01]  /*65750*/  LDL.LU R6, [R1+0x58] ;  /* 0x0000580001067983 */ /* 0x000ea20000300800 */
[----:B-1----:R-:W2:Y:S04]  /*65760*/  LDL.LU R7, [R1+0x5c] ;  /* 0x00005c0001077983 */ /* 0x002ea80000300800 */
        /* <DEDUP_REMOVED lines=11> */
[----:B------:R-:W4:Y:S01]  /*65820*/  LDL.LU R7, [R1+0x7c] ;  /* 0x00007c0001077983 */ /* 0x000f220000300800 */
[----:B------:R-:W-:Y:S01]  /*65830*/  HMMA.16816.F32.BF16 R24, R24, R10, R12 ;  /* 0x0000000a1818723c */ /* 0x000fe2000004180c */
[----:B----4-:R-:W-:Y:S01]  /*65840*/  STL.64 [R1+0x28f0], R6 ;  /* 0x0028f00601007387 */ /* 0x010fe20000100a00 */
[----:B--2---:R0:W-:Y:S03]  /*65850*/  STL.64 [R1+0x28e8], R4 ;  /* 0x0028e80401007387 */ /* 0x0041e60000100a00 */
[----:B0-----:R-:W2:Y:S01]  /*65860*/  LDL.LU R4, [R1+0x80] ;  /* 0x0000800001047983 */ /* 0x001ea20000300800 */
[----:B------:R-:W2:Y:S02]  /*65870*/  LDL.LU R5, [R1+0x84] ;  /* 0x0000840001057983 */ /* 0x000ea40000300800 */
[----:B------:R-:W4:Y:S02]  /*65880*/  LDL.LU R6, [R1+0x88] ;  /* 0x0000880001067983 */ /* 0x000f240000300800 */
[----:B------:R-:W4:Y:S02]  /*65890*/  LDL.LU R7, [R1+0x8c] ;  /* 0x00008c0001077983 */ /* 0x000f240000300800 */
[----:B------:R-:W-:-:S02]  /*658a0*/  IMAD.MOV.U32 R12, RZ, RZ, R10 ;  /* 0x000000ffff0c7224 */ /* 0x000fc400078e000a */
[----:B------:R-:W-:Y:S02]  /*658b0*/  IMAD.MOV.U32 R16, RZ, RZ, R11 ;  /* 0x000000ffff107224 */ /* 0x000fe400078e000b */
[----:B---3--:R-:W-:Y:S02]  /*658c0*/  IMAD.MOV.U32 R22, RZ, RZ, R9 ;  /* 0x000000ffff167224 */ /* 0x008fe400078e0009 */
[----:B------:R-:W-:Y:S01]  /*658d0*/  IMAD.MOV.U32 R23, RZ, RZ, R8 ;  /* 0x000000ffff177224 */ /* 0x000fe200078e0008 */
[----:B----4-:R-:W-:Y:S01]  /*658e0*/  STL.64 [R1+0x2908], R6 ;  /* 0x0029080601007387 */ /* 0x010fe20000100a00 */
[----:B--2---:R0:W-:Y:S03]  /*658f0*/  STL.64 [R1+0x2900], R4 ;  /* 0x0029000401007387 */ /* 0x0041e60000100a00 */
[----:B0-----:R-:W2:Y:S01]  /*65900*/  LDL.LU R4, [R1+0x90] ;  /* 0x0000900001047983 */ /* 0x001ea20000300800 */
[----:B------:R-:W2:Y:S02]  /*65910*/  LDL.LU R5, [R1+0x94] ;  /* 0x0000940001057983 */ /* 0x000ea40000300800 */
[----:B------:R-:W2:Y:S02]  /*65920*/  LDL.LU R6, [R1+0x98] ;  /* 0x0000980001067983 */ /* 0x000ea40000300800 */
[----:B------:R-:W2:Y:S01]  /*65930*/  LDL.LU R7, [R1+0x9c] ;  /* 0x00009c0001077983 */ /* 0x000ea20000300800 */
[----:B------:R-:W3:Y:S01]  /*65940*/  LDL.LU.64 R14, [R1+0x2928] ;  /* 0x00292800010e7983 */ /* 0x000ee20000300a00 */
[----:B------:R-:W4:Y:S02]  /*65950*/  LDL.LU R13, [R1+0x2920] ;  /* 0x00292000010d7983 */ /* 0x000f240000300800 */
[----:B------:R0:W-:Y:S02]  /*65960*/  STL.64 [R1+0x550], R24 ;  /* 0x0005501801007387 */ /* 0x0001e40000100a00 */
[----:B------:R1:W-:Y:S01]  /*65970*/  STL.64 [R1+0x558], R26 ;  /* 0x0005581a01007387 */ /* 0x0003e20000100a00 */
[----:B------:R-:W2:Y:S01]  /*65980*/  LDL.LU.64 R10, [R1+0x2918] ;  /* 0x00291800010a7983 */ /* 0x000ea20000300a00 */
[----:B------:R-:W2:Y:S03]  /*65990*/  LDL.LU.64 R8, [R1+0x2910] ;  /* 0x0029100001087983 */ /* 0x000ea60000300a00 */
[----:B0-----:R-:W3:Y:S01]  /*659a0*/  LDL.LU R24, [R1+0x40] ;  /* 0x0000400001187983 */ /* 0x001ee20000300800 */
[----:B------:R-:W3:Y:S02]  /*659b0*/  LDL.LU R25, [R1+0x44] ;  /* 0x0000440001197983 */ /* 0x000ee40000300800 */
[----:B-1----:R-:W3:Y:S02]  /*659c0*/  LDL.LU R26, [R1+0x48] ;  /* 0x00004800011a7983 */ /* 0x002ee40000300800 */
[----:B------:R-:W3:Y:S01]  /*659d0*/  LDL.LU R27, [R1+0x4c] ;  /* 0x00004c00011b7983 */ /* 0x000ee20000300800 */
[C---:B--2---:R-:W-:Y:S01]  /*659e0*/  HMMA.16816.F32.BF16 R20, R8.reuse, R22, R4 ;  /* 0x000000160814723c */ /* 0x044fe20000041804 */
[----:B------:R-:W2:Y:S01]  /*659f0*/  LDL.LU.64 R6, [R1+0x2908] ;  /* 0x0029080001067983 */ /* 0x000ea20000300a00 */
[----:B------:R-:W2:Y:S11]  /*65a00*/  LDL.LU.64 R4, [R1+0x2900] ;  /* 0x0029000001047983 */ /* 0x000eb60000300a00 */
[----:B------:R-:W-:Y:S10]  /*65a10*/  @!UPT UIADD3 URZ, URZ, URZ, URZ ;  /* 0x0000003f3f3ff290 */ /* 0x000ff4000fffe03f */
        /* <DEDUP_REMOVED lines=17> */
[----:B------:R-:W3:Y:S01]  /*65b30*/  LDL.LU.64 R20, [R1+0x28c0] ;  /* 0x0028c00001147983 */ /* 0x000ee20000300a00 */
[C---:B--2---:R-:W-:Y:S11]  /*65b40*/  HMMA.16816.F32.BF16 R4, R8.reuse, R22, R4 ;  /* 0x000000160804723c */ /* 0x044ff60000041804 */
[----:B------:R-:W-:Y:S11]  /*65b50*/  @!UPT UIADD3 URZ, URZ, URZ, URZ ;  /* 0x0000003f3f3ff290 */ /* 0x000ff6000fffe03f */
[----:B------:R-:W-:Y:S01]  /*65b60*/  @!UPT UIADD3 URZ, URZ, URZ, URZ ;  /* 0x0000003f3f3ff290 */ /* 0x000fe2000fffe03f */
[----:B------:R-:W-:Y:S01]  /*65b70*/  STL.64 [R1+0x510], R4 ;  /* 0x0005100401007387 */ /* 0x000fe20000100a00 */
[----:B------:R0:W-:Y:S03]  /*65b80*/  STL.64 [R1+0x518], R6 ;  /* 0x0005180601007387 */ /* 0x0001e60000100a00 */
[----:B0-----:R-:W2:Y:S01]  /*65b90*/  LDL.LU.64 R6, [R1+0x28b8] ;  /* 0x0028b80001067983 */ /* 0x001ea20000300a00 */
[----:B------:R-:W2:Y:S02]  /*65ba0*/  LDL.LU.64 R4, [R1+0x28b0] ;  /* 0x0028b00001047983 */ /* 0x000ea40000300a00 */
[----:B---3--:R-:W-:Y:S02]  /*65bb0*/  IMAD.MOV.U32 R22, RZ, RZ, R20 ;  /* 0x000000ffff167224 */ /* 0x008fe400078e0014 */
[----:B------:R-:W-:Y:S01]  /*65bc0*/  IMAD.MOV.U32 R23, RZ, RZ, R21 ;  /* 0x000000ffff177224 */ /* 0x000fe200078e0015 */
[----:B------:R-:W3:Y:S01]  /*65bd0*/  LDL.LU R20, [R1+0x28a8] ;  /* 0x0028a80001147983 */ /* 0x000ee20000300800 */
[----:B------:R-:W3:Y:S01]  /*65be0*/  LDL.LU R21, [R1+0x28a4] ;  /* 0x0028a40001157983 */ /* 0x000ee20000300800 */
[C---:B--2---:R-:W-:Y:S11]  /*65bf0*/  HMMA.16816.F32.BF16 R4, R8.reuse, R18, R4 ;  /* 0x000000120804723c */ /* 0x044ff60000041804 */
[----:B------:R-:W-:Y:S11]  /*65c00*/  @!UPT UIADD3 URZ, URZ, URZ, URZ ;  /* 0x0000003f3f3ff290 */ /* 0x000ff6000fffe03f */
[----:B------:R-:W-:Y:S01]  /*65c10*/  @!UPT UIADD3 URZ, URZ, URZ, URZ ;  /* 0x0000003f3f3ff290 */ /* 0x000fe2000fffe03f */
[----:B------:R-:W-:Y:S01]  /*65c20*/  STL.64 [R1+0x500], R4 ;  /* 0x0005000401007387 */ /* 0x000fe20000100a00 */
[----:B------:R0:W-:Y:S03]  /*65c30*/  STL.64 [R1+0x508], R6 ;  /* 0x0005080601007387 */ /* 0x0001e60000100a00 */
[----:B0-----:R-:W2:Y:S01]  /*65c40*/  LDL.LU R7, [R1+0x28a0] ;  /* 0x0028a00001077983 */ /* 0x001ea20000300800 */
[----:B------:R-:W-:Y:S11]  /*65c50*/  HMMA.16816.F32.BF16 R24, R8, R14, R24 ;  /* 0x0000000e0818723c */ /* 0x000ff60000041818 */
[----:B------:R-:W-:Y:S11]  /*65c60*/  @!UPT UIADD3 URZ, URZ, URZ, URZ ;  /* 0x0000003f3f3ff290 */ /* 0x000ff6000fffe03f */
[----:B------:R-:W-:Y:S01]  /*65c70*/  @!UPT UIADD3 URZ, URZ, URZ, URZ ;  /* 0x0000003f3f3ff290 */ /* 0x000fe2000fffe03f */
[----:B------:R-:W-:Y:S01]  /*65c80*/  STL.64 [R1+0x200], R24 ;  /* 0x0002001801007387 */ /* 0x000fe20000100a00 */
[----:B------:R-:W-:Y:S03]  /*65c90*/  STL.64 [R1+0x208], R26 ;  /* 0x0002081a01007387 */ /* 0x000fe60000100a00 */
[----:B--2---:R-:W0:Y:S02]  /*65ca0*/  LDSM.16.MT88.4 R24, [R7+0x23000] ;  /* 0x023000000718783b */ /* 0x004e240000004200 */
[----:B----4-:R-:W1:Y:S02]  /*65cb0*/  LDSM.16.M88.4 R4, [R13+0x80] ;  /* 0x000080000d04783b */ /* 0x010e640000000200 */
[----:B0-----:R-:W-:Y:S02]  /*65cc0*/  STL.64 [R1+0x2790], R26 ;  /* 0x0027901a01007387 */ /* 0x001fe40000100a00 */
[----:B------:R0:W-:Y:S02]  /*65cd0*/  STL.64 [R1+0x2788], R24 ;  /* 0x0027881801007387 */ /* 0x0001e40000100a00 */
[----:B0-----:R-:W2:Y:S01]  /*65ce0*/  LDL.LU R24, [R1+0x4a0] ;  /* 0x0004a00001187983 */ /* 0x001ea20000300800 */
[----:B------:R-:W2:Y:S02]  /*65cf0*/  LDL.LU R25, [R1+0x4a4] ;  /* 0x0004a40001197983 */ /* 0x000ea40000300800 */
[----:B-1----:R-:W-:Y:S02]  /*65d00*/  STL.64 [R1+0xc0], R4 ;  /* 0x0000c00401007387 */ /* 0x002fe40000100a00 */
[----:B------:R-:W-:Y:S02]  /*65d10*/  STL.64 [R1+0xc8], R6 ;  /* 0x0000c80601007387 */ /* 0x000fe40000100a00 */
[----:B------:R-:W0:Y:S04]  /*65d20*/  LDSM.16.M88.4 R4, [R13+0x2080] ;  /* 0x002080000d04783b */ /* 0x000e280000000200 */
        /* <DEDUP_REMOVED lines=13> */
[----:B------:R0:W-:Y:S02]  /*65e00*/  STL.64 [R1+0x78], R6 ;  /* 0x0000780601007387 */ /* 0x0001e40000100a00 */
[----:B0-----:R-:W4:Y:S01]  /*65e10*/  LDL.LU.64 R6, [R1+0x2898] ;  /* 0x0028980001067983 */ /* 0x001f220000300a00 */
[----:B------:R-:W4:Y:S02]  /*65e20*/  LDL.LU.64 R4, [R1+0x2890] ;  /* 0x0028900001047983 */ /* 0x000f240000300a00 */
[----:B---3--:R-:W-:-:S02]  /*65e30*/  IMAD.MOV.U32 R26, RZ, RZ, R21 ;  /* 0x000000ffff1a7224 */ /* 0x008fc400078e0015 */
[----:B------:R-:W-:-:S07]  /*65e40*/  IMAD.MOV.U32 R27, RZ, RZ, R20 ;  /* 0x000000ffff1b7224 */ /* 0x000fce00078e0014 */
[----:B--2---:R-:W-:Y:S01]  /*65e50*/  HMMA.16816.F32.BF16 R20, R8, R22, R24 ;  /* 0x000000160814723c */ /* 0x004fe20000041818 */
[----:B------:R-:W0:Y:S11]  /*65e60*/  LDSM.16.M88.4 R24, [R13+0xc080] ;  /* 0x00c080000d18783b */ /* 0x000e360000000200 */
[----:B------:R-:W-:Y:S11]  /*65e70*/  @!UPT UIADD3 URZ, URZ, URZ, URZ ;  /* 0x0000003f3f3ff290 */ /* 0x000ff6000fffe03f */
        /* <DEDUP_REMOVED lines=17> */
[----:B------:R-:W-:Y:S01]  /*65f90*/  LDSM.16.M88.4 R24, [R13+0x18080] ;  /* 0x018080000d18783b */ /* 0x000fe20000000200 */
[----:B-1----:R-:W-:Y:S03]  /*65fa0*/  STL.64 [R1+0x10], R20 ;  /* 0x0000101401007387 */ /* 0x002fe60000100a00 */
[----:B------:R-:W-:Y:S02]  /*65fb0*/  STL.64 [R1+0x18], R22 ;  /* 0x0000181601007387 */ /* 0x000fe40000100a00 */
[----:B------:R-:W0:Y:S02]  /*65fc0*/  LDSM.16.M88.4 R20, [R13+0x1a080] ;  /* 0x01a080000d14783b */ /* 0x000e240000000200 */
[----:B0-----:R0:W-:Y:S02]  /*65fd0*/  STL [R1+0x247c], R22 ;  /* 0x00247c1601007387 */ /* 0x0011e40000100800 */
[----:B------:R-:W-:Y:S02]  /*65fe0*/  STL.64 [R1], R24 ;  /* 0x0000001801007387 */ /* 0x000fe40000100a00 */
[----:B------:R-:W-:Y:S02]  /*65ff0*/  STL.64 [R1+0x8], R26 ;  /* 0x0000081a01007387 */ /* 0x000fe40000100a00 */
[----:B------:R1:W-:Y:S01]  /*66000*/  STL [R1+0x2478], R23 ;  /* 0x0024781701007387 */ /* 0x0003e20000100800 */
[----:B------:R-:W-:Y:S01]  /*66010*/  STL.64 [R1+0x2700], R20 ;  /* 0x0027001401007387 */ /* 0x000fe20000100a00 */
[----:B0-----:R-:W-:-:S03]  /*66020*/  IMAD.MOV.U32 R22, RZ, RZ, R12 ;  /* 0x000000ffff167224 */ /* 0x001fc600078e000c */
[----:B------:R-:W2:Y:S01]  /*66030*/  LDL.LU R12, [R1+0x288c] ;  /* 0x00288c00010c7983 */ /* 0x000ea20000300800 */
[----:B-1----:R-:W-:Y:S02]  /*66040*/  IMAD.MOV.U32 R23, RZ, RZ, R16 ;  /* 0x000000ffff177224 */ /* 0x002fe400078e0010 */
[----:B------:R-:W3:Y:S03]  /*66050*/  LDL.LU R16, [R1+0x2888] ;  /* 0x0028880001107983 */ /* 0x000ee60000300800 */
[----:B------:R-:W-:Y:S01]  /*66060*/  STL.64 [R1+0x2798], R22 ;  /* 0x0027981601007387 */ /* 0x000fe20000100a00 */
[----:B----4-:R-:W-:Y:S02]  /*66070*/  IMAD.MOV.U32 R26, RZ, RZ, R6 ;  /* 0x000000ffff1a7224 */ /* 0x010fe400078e0006 */
[----:B------:R-:W-:Y:S01]  /*66080*/  IMAD.MOV.U32 R27, RZ, RZ, R7 ;  /* 0x000000ffff1b7224 */ /* 0x000fe200078e0007 */
[----:B------:R-:W4:Y:S01]  /*66090*/  LDL.LU R6, [R1+0x2884] ;  /* 0x0028840001067983 */ /* 0x000f220000300800 */
[----:B------:R-:W2:Y:S03]  /*660a0*/  LDL.LU R7, [R1+0x2880] ;  /* 0x0028800001077983 */ /* 0x000ea60000300800 */
[----:B------:R0:W-:Y:S02]  /*660b0*/  STL.64 [R1+0x27a0], R26 ;  /* 0x0027a01a01007387 */ /* 0x0001e40000100a00 */
[----:B0-----:R-:W-:-:S02]  /*660c0*/  IMAD.MOV.U32 R26, RZ, RZ, R4 ;  /* 0x000000ffff1a7224 */ /* 0x001fc400078e0004 */
[----:B------:R-:W-:Y:S01]  /*660d0*/  IMAD.MOV.U32 R27, RZ, RZ, R5 ;  /* 0x000000ffff1b7224 */ /* 0x000fe200078e0005 */
[----:B------:R-:W2:Y:S01]  /*660e0*/  LDL.LU R4, [R1+0x287c] ;  /* 0x00287c0001047983 */ /* 0x000ea20000300800 */
[----:B------:R-:W2:Y:S03]  /*660f0*/  LDL.LU R5, [R1+0x2878] ;  /* 0x0028780001057983 */ /* 0x000ea60000300800 */
[----:B------:R0:W-:Y:S01]  /*66100*/  STL.64 [R1+0x27b8], R26 ;  /* 0x0027b81a01007387 */ /* 0x0001e20000100a00 */
[----:B------:R-:W2:Y:S02]  /*66110*/  LDL.LU R20, [R1+0x610] ;  /* 0x0006100001147983 */ /* 0x000ea40000300800 */
[----:B------:R-:W2:Y:S02]  /*66120*/  LDL.LU R21, [R1+0x614] ;  /* 0x0006140001157983 */ /* 0x000ea40000300800 */
[----:B------:R-:W2:Y:S01]  /*66130*/  LDL.LU R22, [R1+0x618] ;  /* 0x0006180001167983 */ /* 0x000ea20000300800 */
[----:B------:R-:W2:Y:S01]  /*66140*/  LDL.LU R23, [R1+0x61c] ;  /* 0x00061c0001177983 */ /* 0x000ea20000300800 */
[----:B0-----:R-:W-:-:S02]  /*66150*/  IMAD.MOV.U32 R26, RZ, RZ, R29 ;  /* 0x000000ffff1a7224 */ /* 0x001fc400078e001d */
        /* <DEDUP_REMOVED lines=31> */
[----:B---3--:R-:W-:-:S02]  /*66350*/  IMAD.MOV.U32 R26, RZ, RZ, R16 ;  /* 0x000000ffff1a7224 */ /* 0x008fc400078e0010 */
[----:B------:R-:W-:Y:S02]  /*66360*/  IMAD.MOV.U32 R27, RZ, RZ, R12 ;  /* 0x000000ffff1b7224 */ /* 0x000fe400078e000c */
[----:B------:R-:W-:Y:S02]  /*66370*/  IMAD.MOV.U32 R23, RZ, RZ, R17 ;  /* 0x000000ffff177224 */ /* 0x000fe400078e0011 */
[----:B------:R-:W3:Y:S01]  /*66380*/  LDL.LU R17, [R1+0x285c] ;  /* 0x00285c0001117983 */ /* 0x000ee20000300800 */
[----:B------:R-:W3:Y:S02]  /*66390*/  LDL.LU R16, [R1+0x2858] ;  /* 0x0028580001107983 */ /* 0x000ee40000300800 */
[----:B------:R-:W3:Y:S02]  /*663a0*/  LDL.LU R12, [R1+0x2854] ;  /* 0x00285400010c7983 */ /* 0x000ee40000300800 */
[----:B------:R-:W-:Y:S01]  /*663b0*/  STL.64 [R1+0x2818], R26 ;  /* 0x0028181a01007387 */ /* 0x000fe20000100a00 */
[----:B--2---:R-:W-:Y:S01]  /*663c0*/  STL.64 [R1+0x27f8], R22 ;  /* 0x0027f81601007387 */ /* 0x004fe20000100a00 */
[----:B------:R0:W-:Y:S03]  /*663d0*/  STL.64 [R1+0x27f0], R20 ;  /* 0x0027f01401007387 */ /* 0x0001e60000100a00 */
[----:B0-----:R-:W2:Y:S01]  /*663e0*/  LDL.LU R20, [R1+0x650] ;  /* 0x0006500001147983 */ /* 0x001ea20000300800 */
[----:B------:R-:W2:Y:S02]  /*663f0*/  LDL.LU R21, [R1+0x654] ;  /* 0x0006540001157983 */ /* 0x000ea40000300800 */
[----:B------:R-:W2:Y:S02]  /*66400*/  LDL.LU R22, [R1+0x658] ;  /* 0x0006580001167983 */ /* 0x000ea40000300800 */
[----:B------:R-:W2:Y:S02]  /*66410*/  LDL.LU R23, [R1+0x65c] ;  /* 0x00065c0001177983 */ /* 0x000ea40000300800 */
[----:B------:R-:W-:-:S02]  /*66420*/  IMAD.MOV.U32 R26, RZ, RZ, R7 ;  /* 0x000000ffff1a7224 */ /* 0x000fc400078e0007 */
[----:B----4-:R-:W-:-:S05]  /*66430*/  IMAD.MOV.U32 R27, RZ, RZ, R6 ;  /* 0x000000ffff1b7224 */ /* 0x010fca00078e0006 */
[----:B------:R-:W-:Y:S01]  /*66440*/  STL.64 [R1+0x2830], R26 ;  /* 0x0028301a01007387 */ /* 0x000fe20000100a00 */
[----:B------:R-:W4:Y:S03]  /*66450*/  LDL R7, [R1+0x1bc8] ;  /* 0x001bc80001077983 */ /* 0x000f260000100800 */
[----:B--2---:R-:W-:Y:S01]  /*66460*/  STL.64 [R1+0x2810], R22 ;  /* 0x0028101601007387 */ /* 0x004fe20000100a00 */
[----:B------:R0:W-:Y:S03]  /*66470*/  STL.64 [R1+0x2808], R20 ;  /* 0x0028081401007387 */ /* 0x0001e60000100a00 */
[----:B0-----:R-:W2:Y:S01]  /*66480*/  LDL.LU R20, [R1+0x660] ;  /* 0x0006600001147983 */ /* 0x001ea20000300800 */
[----:B---3--:R-:W-:Y:S02]  /*66490*/  IMAD.MOV.U32 R22, RZ, RZ, R16 ;  /* 0x000000ffff167224 */ /* 0x008fe400078e0010 */
[----:B------:R-:W-:-:S02]  /*664a0*/  IMAD.MOV.U32 R23, RZ, RZ, R17 ;  /* 0x000000ffff177224 */ /* 0x000fc400078e0011 */
[----:B------:R-:W-:Y:S02]  /*664b0*/  IMAD.MOV.U32 R21, RZ, RZ, R12 ;  /* 0x000000ffff157224 */ /* 0x000fe400078e000c */
[----:B------:R-:W3:Y:S01]  /*664c0*/  LDL.LU R12, [R1+0x2850] ;  /* 0x00285000010c7983 */ /* 0x000ee20000300800 */
[----:B------:R-:W3:Y:S02]  /*664d0*/  LDL.LU R16, [R1+0x284c] ;  /* 0x00284c0001107983 */ /* 0x000ee40000300800 */
[----:B------:R-:W3:Y:S02]  /*664e0*/  LDL.LU R17, [R1+0x2848] ;  /* 0x0028480001117983 */ /* 0x000ee40000300800 */
[----:B------:R-:W-:Y:S01]  /*664f0*/  STL.64 [R1+0x2828], R22 ;  /* 0x0028281601007387 */ /* 0x000fe20000100a00 */
[----:B--2---:R0:W-:Y:S04]  /*66500*/  STL.64 [R1+0x2820], R20 ;  /* 0x0028201401007387 */ /* 0x0041e80000100a00 */
[----:B0-----:R-:W2:Y:S01]  /*66510*/  LDL.LU R20, [R1+0x670] ;  /* 0x0006700001147983 */ /* 0x001ea20000300800 */
[----:B------:R-:W2:Y:S02]  /*66520*/  LDL.LU R21, [R1+0x674] ;  /* 0x0006740001157983 */ /* 0x000ea40000300800 */
[----:B------:R-:W2:Y:S02]  /*66530*/  LDL.LU R22, [R1+0x678] ;  /* 0x0006780001167983 */ /* 0x000ea40000300800 */
[----:B------:R-:W2:Y:S02]  /*66540*/  LDL.LU R23, [R1+0x67c] ;  /* 0x00067c0001177983 */ /* 0x000ea40000300800 */
[----:B--2---:R3:W-:Y:S01]  /*66550*/  STL.64 [R1+0x2840], R22 ;  /* 0x0028401601007387 */ /* 0x0047e20000100a00 */
[----:B------:R0:W-:Y:S02]  /*66560*/  STL.64 [R1+0x2838], R20 ;  /* 0x0028381401007387 */ /* 0x0001e40000100a00 */
[----:B---3--:R-:W-:-:S02]  /*66570*/  IMAD.MOV.U32 R22, RZ, RZ, R16 ;  /* 0x000000ffff167224 */ /* 0x008fc400078e0010 */
[----:B0-----:R-:W-:Y:S02]  /*66580*/  IMAD.MOV.U32 R21, RZ, RZ, R17 ;  /* 0x000000ffff157224 */ /* 0x001fe400078e0011 */
[----:B------:R-:W-:Y:S01]  /*66590*/  IMAD.MOV.U32 R23, RZ, RZ, R12 ;  /* 0x000000ffff177224 */ /* 0x000fe200078e000c */
[----:B------:R-:W0:Y:S02]  /*665a0*/  LDSM.16.M88.4 R16, [R13+0x1c080] ;  /* 0x01c080000d10783b */ /* 0x000e240000000200 */
[----:B------:R-:W1:Y:S02]  /*665b0*/  LDSM.16.M88.4 R12, [R13+0x1e080] ;  /* 0x01e080000d0c783b */ /* 0x000e640000000200 */
[----:B------:R-:W2:Y:S04]  /*665c0*/  LDL.LU R20, [R1+0x680] ;  /* 0x0006800001147983 */ /* 0x000ea80000300800 */
[----:B0-----:R-:W-:Y:S01]  /*665d0*/  STL [R1+0x26b4], R16 ;  /* 0x0026b41001007387 */ /* 0x001fe20000100800 */
[----:B------:R0:W-:Y:S02]  /*665e0*/  STL [R1+0x26b0], R17 ;  /* 0x0026b01101007387 */ /* 0x0001e40000100800 */
[----:B------:R-:W-:Y:S02]  /*665f0*/  STL [R1+0x220c], R18 ;  /* 0x00220c1201007387 */ /* 0x000fe40000100800 */
[----:B------:R-:W-:Y:S01]  /*66600*/  STL [R1+0x2208], R19 ;  /* 0x0022081301007387 */ /* 0x000fe20000100800 */
[----:B0-----:R-:W3:Y:S01]  /*66610*/  LDL.64 R16, [R1+0xc0] ;  /* 0x0000c00001107983 */ /* 0x001ee20000100a00 */
[----:B-1----:R-:W-:Y:S02]  /*66620*/  STL [R1+0x2284], R14 ;  /* 0x0022840e01007387 */ /* 0x002fe40000100800 */
[----:B------:R-:W-:Y:S02]  /*66630*/  STL [R1+0x2280], R15 ;  /* 0x0022800f01007387 */ /* 0x000fe40000100800 */
[----:B------:R0:W-:Y:S02]  /*66640*/  STL.64 [R1+0x2778], R12 ;  /* 0x0027780c01007387 */ /* 0x0001e40000100a00 */
[----:B0-----:R-:W3:Y:S01]  /*66650*/  LDL.64 R12, [R1+0xb0] ;  /* 0x0000b000010c7983 */ /* 0x001ee20000100a00 */
[----:B------:R-:W-:-:S02]  /*66660*/  IMAD.MOV.U32 R26, RZ, RZ, R5 ;  /* 0x000000ffff1a7224 */ /* 0x000fc400078e0005 */
[----:B------:R-:W-:Y:S02]  /*66670*/  IMAD.MOV.U32 R27, RZ, RZ, R4 ;  /* 0x000000ffff1b7224 */ /* 0x000fe400078e0004 */
[----:B----4-:R-:W0:Y:S05]  /*66680*/  LDSM.16.MT88.4 R4, [R7+0x23000] ;  /* 0x023000000704783b */ /* 0x010e2a0000004200 */
[C---:B--2---:R-:W-:Y:S01]  /*66690*/  HMMA.16816.F32.BF16 R24, R8.reuse, R26, R20 ;  /* 0x0000001a0818723c */ /* 0x044fe20000041814 */
[----:B---3--:R1:W-:Y:S04]  /*666a0*/  STL.64 [R1+0x2780], R12 ;  /* 0x0027800c01007387 */ /* 0x0083e80000100a00 */
[----:B-1----:R-:W2:Y:S01]  /*666b0*/  LDL.LU R12, [R1+0x490] ;  /* 0x00049000010c7983 */ /* 0x002ea20000300800 */
[----:B------:R-:W2:Y:S02]  /*666c0*/  LDL.LU R13, [R1+0x494] ;  /* 0x00049400010d7983 */ /* 0x000ea40000300800 */
[----:B------:R-:W2:Y:S02]  /*666d0*/  LDL.LU R14, [R1+0x498] ;  /* 0x00049800010e7983 */ /* 0x000ea40000300800 */
[----:B------:R-:W2:Y:S01]  /*666e0*/  LDL.LU R15, [R1+0x49c] ;  /* 0x00049c00010f7983 */ /* 0x000ea20000300800 */
[----:B0-----:R-:W-:Y:S01]  /*666f0*/  STL.64 [R1+0x2698], R6 ;  /* 0x0026980601007387 */ /* 0x001fe20000100a00 */
[----:B------:R0:W-:Y:S03]  /*66700*/  STL.64 [R1+0x2690], R4 ;  /* 0x0026900401007387 */ /* 0x0001e60000100a00 */
[----:B0-----:R-:W3:Y:S01]  /*66710*/  LDL.LU R4, [R1+0x4c0] ;  /* 0x0004c00001047983 */ /* 0x001ee20000300800 */
[----:B------:R-:W3:Y:S02]  /*66720*/  LDL.LU R5, [R1+0x4c4] ;  /* 0x0004c40001057983 */ /* 0x000ee40000300800 */
[----:B------:R-:W4:Y:S02]  /*66730*/  LDL.LU.64 R22, [R1+0x2840] ;  /* 0x0028400001167983 */ /* 0x000f240000300a00 */
[----:B------:R-:W4:Y:S03]  /*66740*/  LDL.LU.64 R20, [R1+0x2838] ;  /* 0x0028380001147983 */ /* 0x000f260000300a00 */
        /* <DEDUP_REMOVED lines=46> */
[----:B------:R-:W3:Y:S11]  /*66a30*/  LDL.LU.64 R22, [R1+0x2798] ;  /* 0x0027980001167983 */ /* 0x000ef60000300a00 */
[----:B------:R-:W-:Y:S10]  /*66a40*/  @!UPT UIADD3 URZ, URZ, URZ, URZ ;  /* 0x0000003f3f3ff290 */ /* 0x000ff4000fffe03f */
[----:B------:R-:W-:Y:S01]  /*66a50*/  STL.64 [R1+0xe0], R24 ;  /* 0x0000e01801007387 */ /* 0x000fe20000100a00 */
[----:B------:R0:W-:Y:S03]  /*66a60*/  STL.64 [R1+0xe8], R26 ;  /* 0x0000e81a01007387 */ /* 0x0001e60000100a00 */
[----:B0-----:R-:W2:Y:S01]  /*66a70*/  LDL.LU.64 R26, [R1+0x2790] ;  /* 0x00279000011a7983 */ /* 0x001ea20000300a00 */
[----:B------:R-:W2:Y:S02]  /*66a80*/  LDL.LU.64 R24, [R1+0x2788] ;  /* 0x0027880001187983 */ /* 0x000ea40000300a00 */
[----:B------:R-:W-:Y:S02]  /*66a90*/  IMAD.MOV.U32 R6, RZ, RZ, R2 ;  /* 0x000000ffff067224 */ /* 0x000fe400078e0002 */
[----:B------:R-:W-:-:S07]  /*66aa0*/  IMAD.MOV.U32 R7, RZ, RZ, R0 ;  /* 0x000000ffff077224 */ /* 0x000fce00078e0000 */
[----:B---3--:R-:W-:Y:S08]  /*66ab0*/  HMMA.16816.F32.BF16 R4, R8, R22, R4 ;  /* 0x000000160804723c */ /* 0x008ff00000041804 */
[----:B--2---:R-:W-:Y:S11]  /*66ac0*/  HMMA.16816.F32.BF16 R12, R24, R16, R12 ;  /* 0x00000010180c723c */ /* 0x004ff6000004180c */
[----:B------:R-:W-:Y:S04]  /*66ad0*/  @!UPT UIADD3 URZ, URZ, URZ, URZ ;  /* 0x0000003f3f3ff290 */ /* 0x000fe8000fffe03f */
[----:B------:R-:W-:Y:S01]  /*66ae0*/  STL.64 [R1+0xd0], R4 ;  /* 0x0000d00401007387 */ /* 0x000fe20000100a00 */
[----:B------:R-:W-:Y:S02]  /*66af0*/  IMAD.MOV.U32 R0, RZ, RZ, R7 ;  /* 0x000000ffff007224 */ /* 0x000fe400078e0007 */
[----:B------:R-:W2:Y:S02]  /*66b00*/  LDL.LU R8, [R1+0x480] ;  /* 0x0004800001087983 */ /* 0x000ea40000300800 */
[----:B------:R-:W-:Y:S01]  /*66b10*/  IMAD.MOV.U32 R2, RZ, RZ, R6 ;  /* 0x000000ffff027224 */ /* 0x000fe200078e0006 */
[----:B------:R-:W2:Y:S01]  /*66b20*/  LDL.LU R9, [R1+0x484] ;  /* 0x0004840001097983 */ /* 0x000ea20000300800 */
[----:B------:R-:W2:Y:S02]  /*66b30*/  LDL.LU R10, [R1+0x488] ;  /* 0x00048800010a7983 */ /* 0x000ea40000300800 */
[----:B------:R-:W2:Y:S02]  /*66b40*/  LDL.LU R11, [R1+0x48c] ;  /* 0x00048c00010b7983 */ /* 0x000ea40000300800 */
[----:B------:R-:W3:Y:S01]  /*66b50*/  LDL.64 R20, [R1+0xa0] ;  /* 0x0000a00001147983 */ /* 0x000ee20000100a00 */
[----:B------:R-:W-:Y:S01]  /*66b60*/  STL [R1+0x22bc], R0 ;  /* 0x0022bc0001007387 */ /* 0x000fe20000100800 */
[----:B------:R-:W-:Y:S03]  /*66b70*/  STL [R1+0x22b8], R2 ;  /* 0x0022b80201007387 */ /* 0x000fe60000100800 */
[----:B------:R0:W-:Y:S04]  /*66b80*/  STL.64 [R1+0x370], R12 ;  /* 0x0003700c01007387 */ /* 0x0001e80000100a00 */
[----:B0-----:R-:W2:Y:S01]  /*66b90*/  LDL.LU.64 R12, [R1+0x2780] ;  /* 0x00278000010c7983 */ /* 0x001ea20000300a00 */
[----:B------:R-:W-:-:S02]  /*66ba0*/  IMAD.MOV.U32 R4, RZ, RZ, R17 ;  /* 0x000000ffff047224 */ /* 0x000fc400078e0011 */
[----:B------:R-:W-:Y:S02]  /*66bb0*/  IMAD.MOV.U32 R5, RZ, RZ, R16 ;  /* 0x000000ffff057224 */ /* 0x000fe400078e0010 */
[----:B------:R-:W-:Y:S02]  /*66bc0*/  IMAD.MOV.U32 R19, RZ, RZ, R15 ;  /* 0x000000ffff137224 */ /* 0x000fe400078e000f */
[----:B------:R-:W-:Y:S01]  /*66bd0*/  IMAD.MOV.U32 R18, RZ, RZ, R14 ;  /* 0x000000ffff127224 */ /* 0x000fe200078e000e */
[----:B------:R-:W-:Y:S01]  /*66be0*/  STL [R1+0x26bc], R4 ;  /* 0x0026bc0401007387 */ /* 0x000fe20000100800 */
[----:B------:R-:W-:Y:S02]  /*66bf0*/  STL [R1+0x26b8], R5 ;  /* 0x0026b80501007387 */ /* 0x000fe40000100800 */
[----:B------:R-:W-:Y:S02]  /*66c00*/  STL [R1+0x2444], R19 ;  /* 0x0024441301007387 */ /* 0x000fe40000100800 */
[----:B------:R0:W-:Y:S01]  /*66c10*/  STL [R1+0x2440], R18 ;  /* 0x0024401201007387 */ /* 0x0001e20000100800 */
[----:B------:R-:W3:Y:S01]  /*66c20*/  LDL.LU R16, [R1+0x470] ;  /* 0x0004700001107983 */ /* 0x000ee20000300800 */
[----:B------:R-:W3:Y:S03]  /*66c30*/  LDL.LU R17, [R1+0x474] ;  /* 0x0004740001117983 */ /* 0x000ee60000300800 */
[----:B0-----:R-:W3:Y:S01]  /*66c40*/  LDL.LU R18, [R1+0x478] ;  /* 0x0004780001127983 */ /* 0x001ee20000300800 */
[----:B------:R-:W3:Y:S01]  /*66c50*/  LDL.LU R19, [R1+0x47c] ;  /* 0x00047c0001137983 */ /* 0x000ee20000300800 */
[----:B--2---:R-:W-:Y:S01]  /*66c60*/  HMMA.16816.F32.BF16 R8, R24, R12, R8 ;  /* 0x0000000c1808723c */ /* 0x004fe20000041808 */
[----:B------:R-:W-:-:S02]  /*66c70*/  IMAD.MOV.U32 R7, RZ, RZ, R12 ;  /* 0x000000ffff077224 */ /* 0x000fc400078e000c */
[----:B------:R-:W-:Y:S02]  /*66c80*/  IMAD.MOV.U32 R6, RZ, RZ, R13 ;  /* 0x000000ffff067224 */ /* 0x000fe400078e000d */
[----:B------:R-:W2:Y:S11]  /*66c90*/  LDL.LU.64 R12, [R1+0x2778] ;  /* 0x00277800010c7983 */ /* 0x000eb60000300a00 */
[----:B------:R-:W-:Y:S07]  /*66ca0*/  @!UPT UIADD3 URZ, URZ, URZ, URZ ;  /* 0x0000003f3f3ff290 */ /* 0x000fee000fffe03f */
[----:B------:R0:W-:Y:S01]  /*66cb0*/  STL.64 [R1+0x368], R10 ;  /* 0x0003680a01007387 */ /* 0x0001e20000100a00 */
[----:B------:R-:W-:Y:S02]  /*66cc0*/  IMAD.MOV.U32 R0, RZ, RZ, R8 ;  /* 0x000000ffff007224 */ /* 0x000fe400078e0008 */
[----:B------:R-:W-:Y:S02]  /*66cd0*/  IMAD.MOV.U32 R2, RZ, RZ, R9 ;  /* 0x000000ffff027224 */ /* 0x000fe400078e0009 */
[----:B------:R-:W4:Y:S01]  /*66ce0*/  LDL.LU R8, [R1+0x440] ;  /* 0x0004400001087983 */ /* 0x000f220000300800 */
[----:B------:R-:W4:Y:S04]  /*66cf0*/  LDL.LU R9, [R1+0x444] ;  /* 0x0004440001097983 */ /* 0x000f280000300800 */
[----:B0-----:R-:W2:Y:S01]  /*66d00*/  LDL.LU R10, [R1+0x448] ;  /* 0x00044800010a7983 */ /* 0x001ea20000300800 */
[----:B------:R-:W2:Y:S03]  /*66d10*/  LDL.LU R11, [R1+0x44c] ;  /* 0x00044c00010b7983 */ /* 0x000ea60000300800 */
[----:B--2---:R-:W-:Y:S01]  /*66d20*/  STL.64 [R1+0x2758], R10 ;  /* 0x0027580a01007387 */ /* 0x004fe20000100a00 */
[----:B----4-:R0:W-:Y:S03]  /*66d30*/  STL.64 [R1+0x2750], R8 ;  /* 0x0027500801007387 */ /* 0x0101e60000100a00 */
[----:B0-----:R-:W2:Y:S04]  /*66d40*/  LDL.64 R8, [R1+0x80] ;  /* 0x0000800001087983 */ /* 0x001ea80000100a00 */
[----:B--2---:R0:W-:Y:S04]  /*66d50*/  STL.64 [R1+0x2768], R8 ;  /* 0x0027680801007387 */ /* 0x0041e80000100a00 */
[----:B0-----:R-:W2:Y:S01]  /*66d60*/  LDL.LU R8, [R1+0x460] ;  /* 0x0004600001087983 */ /* 0x001ea20000300800 */
[----:B------:R-:W2:Y:S02]  /*66d70*/  LDL.LU R9, [R1+0x464] ;  /* 0x0004640001097983 */ /* 0x000ea40000300800 */
[----:B------:R-:W2:Y:S02]  /*66d80*/  LDL.LU R10, [R1+0x468] ;  /* 0x00046800010a7983 */ /* 0x000ea40000300800 */
[----:B------:R-:W2:Y:S01]  /*66d90*/  LDL.LU R11, [R1+0x46c] ;  /* 0x00046c00010b7983 */ /* 0x000ea20000300800 */
[----:B------:R-:W-:Y:S01]  /*66da0*/  STL [R1+0x26c4], R6 ;  /* 0x0026c40601007387 */ /* 0x000fe20000100800 */
[----:B------:R3:W-:Y:S02]  /*66db0*/  STL [R1+0x26c0], R7 ;  /* 0x0026c00701007387 */ /* 0x0007e40000100800 */
[----:B---3--:R-:W-:Y:S01]  /*66dc0*/  HMMA.16816.F32.BF16 R4, R24, R20, R16 ;  /* 0x000000141804723c */ /* 0x008fe20000041810 */
[----:B------:R-:W-:Y:S01]  /*66dd0*/  STL [R1+0x244c], R2 ;  /* 0x00244c0201007387 */ /* 0x000fe20000100800 */
[----:B------:R-:W-:Y:S05]  /*66de0*/  STL [R1+0x2448], R0 ;  /* 0x0024480001007387 */ /* 0x000fea0000100800 */
[----:B------:R-:W-:-:S02]  /*66df0*/  IMAD.MOV.U32 R17, RZ, RZ, R20 ;  /* 0x000000ffff117224 */ /* 0x000fc400078e0014 */
[----:B------:R-:W-:Y:S11]  /*66e00*/  IMAD.MOV.U32 R18, RZ, RZ, R21 ;  /* 0x000000ffff127224 */ /* 0x000ff600078e0015 */
[----:B------:R-:W-:Y:S03]  /*66e10*/  @!UPT UIADD3 URZ, URZ, URZ, URZ ;  /* 0x0000003f3f3ff290 */ /* 0x000fe6000fffe03f */
[----:B------:R-:W-:Y:S01]  /*66e20*/  STL.64 [R1+0x350], R4 ;  /* 0x0003500401007387 */ /* 0x000fe20000100a00 */
[----:B------:R-:W-:Y:S02]  /*66e30*/  STL.64 [R1+0x358], R6 ;  /* 0x0003580601007387 */ /* 0x000fe40000100a00 */
[----:B------:R-:W3:Y:S02]  /*66e40*/  LDL.64 R20, [R1+0x50] ;  /* 0x0000500001147983 */ /* 0x000ee40000100a00 */
[----:B------:R-:W-:Y:S01]  /*66e50*/  IMAD.MOV.U32 R23, RZ, RZ, R3 ;  /* 0x000000ffff177224 */ /* 0x000fe200078e0003 */
[----:B---3--:R0:W-:Y:S04]  /*66e60*/  STL.64 [R1+0x2738], R20 ;  /* 0x0027381401007387 */ /* 0x0081e80000100a00 */
[----:B0-----:R-:W3:Y:S01]  /*66e70*/  LDL.LU R20, [R1+0x600] ;  /* 0x0006000001147983 */ /* 0x001ee20000300800 */
[----:B------:R-:W3:Y:S02]  /*66e80*/  LDL.LU R21, [R1+0x604] ;  /* 0x0006040001157983 */ /* 0x000ee40000300800 */
[----:B------:R-:W4:Y:S02]  /*66e90*/  LDL.LU R22, [R1+0x608] ;  /* 0x0006080001167983 */ /* 0x000f240000300800 */
[----:B------:R-:W2:Y:S01]  /*66ea0*/  LDL.LU R3, [R1+0x2770] ;  /* 0x0027700001037983 */ /* 0x000ea20000300800 */
[----:B----4-:R-:W-:Y:S01]  /*66eb0*/  STL.64 [R1+0x2748], R22 ;  /* 0x0027481601007387 */ /* 0x010fe20000100a00 */
[----:B---3--:R0:W-:Y:S03]  /*66ec0*/  STL.64 [R1+0x2740], R20 ;  /* 0x0027401401007387 */ /* 0x0081e60000100a00 */
[----:B0-----:R-:W3:Y:S04]  /*66ed0*/  LDL.64 R20, [R1+0x70] ;  /* 0x0000700001147983 */ /* 0x001ee80000100a00 */
[----:B---3--:R0:W-:Y:S04]  /*66ee0*/  STL.64 [R1+0x2760], R20 ;  /* 0x0027601401007387 */ /* 0x0081e80000100a00 */
[----:B0-----:R-:W3:Y:S01]  /*66ef0*/  LDL.LU R20, [R1+0x450] ;  /* 0x0004500001147983 */ /* 0x001ee20000300800 */
[----:B------:R-:W3:Y:S02]  /*66f00*/  LDL.LU R21, [R1+0x454] ;  /* 0x0004540001157983 */ /* 0x000ee40000300800 */
[----:B------:R-:W3:Y:S02]  /*66f10*/  LDL.LU R22, [R1+0x458] ;  /* 0x0004580001167983 */ /* 0x000ee40000300800 */
[----:B------:R-:W-:Y:S01]  /*66f20*/  STL [R1+0x26cc], R18 ;  /* 0x0026cc1201007387 */ /* 0x000fe20000100800 */
[----:B------:R0:W-:Y:S04]  /*66f30*/  STL [R1+0x26c8], R17 ;  /* 0x0026c81101007387 */ /* 0x0001e80000100800 */
[----:B0-----:R-:W2:Y:S02]  /*66f40*/  LDL.64 R16, [R1+0x90] ;  /* 0x0000900001107983 */ /* 0x001ea40000100a00 */
[----:B--2---:R-:W-:Y:S11]  /*66f50*/  HMMA.16816.F32.BF16 R8, R24, R16, R8 ;  /* 0x000000101808723c */ /* 0x004ff60000041808 */
[----:B------:R-:W-:Y:S11]  /*66f60*/  @!UPT UIADD3 URZ, URZ, URZ, URZ ;  /* 0x0000003f3f3ff290 */ /* 0x000ff6000fffe03f */
[----:B------:R-:W-:Y:S01]  /*66f70*/  @!UPT UIADD3 URZ, URZ, URZ, URZ ;  /* 0x0000003f3f3ff290 */ /* 0x000fe2000fffe03f */
[----:B------:R0:W-:Y:S01]  /*66f80*/  STL [R1+0x340], R8 ;  /* 0x0003400801007387 */ /* 0x0001e20000100800 */
[----:B------:R-:W-:-:S03]  /*66f90*/  IMAD.MOV.U32 R14, RZ, RZ, R9 ;  /* 0x000000ffff0e7224 */ /* 0x000fc600078e0009 */
[----:B0-----:R-:W3:Y:S01]  /*66fa0*/  LDL.LU.64 R8, [R1+0x2768] ;  /* 0x0027680001087983 */ /* 0x001ee20000300a00 */
[----:B------:R-:W-:Y:S02]  /*66fb0*/  IMAD.MOV.U32 R23, RZ, RZ, R3 ;  /* 0x000000ffff177224 */ /* 0x000fe400078e0003 */
[----:B------:R-:W-:Y:S02]  /*66fc0*/  IMAD.MOV.U32 R3, RZ, RZ, R11 ;  /* 0x000000ffff037224 */ /* 0x000fe400078e000b */
[----:B------:R-:W-:-:S03]  /*66fd0*/  IMAD.MOV.U32 R15, RZ, RZ, R10 ;  /* 0x000000ffff0f7224 */ /* 0x000fc600078e000a */
[----:B------:R-:W-:Y:S02]  /*66fe0*/  STL [R1+0x2290], R3 ;  /* 0x0022900301007387 */ /* 0x000fe40000100800 */
[----:B------:R-:W-:Y:S02]  /*66ff0*/  STL [R1+0x228c], R15 ;  /* 0x00228c0f01007387 */ /* 0x000fe40000100800 */
[----:B------:R-:W-:Y:S01]  /*67000*/  STL [R1+0x2288], R14 ;  /* 0x0022880e01007387 */ /* 0x000fe20000100800 */
[C---:B---3--:R-:W-:Y:S01]  /*67010*/  HMMA.16816.F32.BF16 R20, R24.reuse, R8, R20 ;  /* 0x000000081814723c */ /* 0x048fe20000041814 */
[----:B------:R-:W-:Y:S02]  /*67020*/  IMAD.MOV.U32 R4, RZ, RZ, R8 ;  /* 0x000000ffff047224 */ /* 0x000fe400078e0008 */
[----:B------:R-:W-:Y:S11]  /*67030*/  IMAD.MOV.U32 R19, RZ, RZ, R9 ;  /* 0x000000ffff137224 */ /* 0x000ff600078e0009 */
[----:B------:R-:W-:Y:S09]  /*67040*/  @!UPT UIADD3 URZ, URZ, URZ, URZ ;  /* 0x0000003f3f3ff290 */ /* 0x000ff2000fffe03f */
[----:B------:R0:W-:Y:S01]  /*67050*/  STL.64 [R1+0x330], R20 ;  /* 0x0003301401007387 */ /* 0x0001e20000100a00 */
[----:B------:R1:W-:Y:S03]  /*67060*/  STL.64 [R1+0x338], R22 ;  /* 0x0003381601007387 */ /* 0x0003e60000100a00 */
[----:B0-----:R-:W2:Y:S01]  /*67070*/  LDL.LU.64 R20, [R1+0x2760] ;  /* 0x0027600001147983 */ /* 0x001ea20000300a00 */
[----:B------:R-:W2:Y:S02]  /*67080*/  LDL.LU.64 R10, [R1+0x2758] ;  /* 0x00275800010a7983 */ /* 0x000ea40000300a00 */
[----:B------:R-:W2:Y:S02]  /*67090*/  LDL.LU.64 R8, [R1+0x2750] ;  /* 0x0027500001087983 */ /* 0x000ea40000300a00 */
[----:B-1----:R-:W3:Y:S01]  /*670a0*/  LDL.LU.64 R22, [R1+0x2748] ;  /* 0x0027480001167983 */ /* 0x002ee20000300a00 */
[----:B--2---:R-:W-:Y:S01]  /*670b0*/  HMMA.16816.F32.BF16 R8, R24, R20, R8 ;  /* 0x000000141808723c */ /* 0x004fe20000041808 */
[----:B------:R-:W-:-:S02]  /*670c0*/  IMAD.MOV.U32 R2, RZ, RZ, R20 ;  /* 0x000000ffff027224 */ /* 0x000fc400078e0014 */
[----:B------:R-:W-:Y:S02]  /*670d0*/  IMAD.MOV.U32 R0, RZ, RZ, R21 ;  /* 0x000000ffff007224 */ /* 0x000fe400078e0015 */
[----:B------:R-:W3:Y:S11]  /*670e0*/  LDL.LU.64 R20, [R1+0x2740] ;  /* 0x0027400001147983 */ /* 0x000ef60000300a00 */
[----:B------:R-:W-:Y:S07]  /*670f0*/  @!UPT UIADD3 URZ, URZ, URZ, URZ ;  /* 0x0000003f3f3ff290 */ /* 0x000fee000fffe03f */
[----:B------:R-:W-:Y:S01]  /*67100*/  STL [R1+0x320], R8 ;  /* 0x0003200801007387 */ /* 0x000fe20000100800 */
[----:B------:R-:W-:Y:S02]  /*67110*/  IMAD.MOV.U32 R3, RZ, RZ, R9 ;  /* 0x000000ffff037224 */ /* 0x000fe400078e0009 */
[----:B------:R-:W-:Y:S02]  /*67120*/  IMAD.MOV.U32 R15, RZ, RZ, R10 ;  /* 0x000000ffff0f7224 */ /* 0x000fe400078e000a */
[----:B------:R-:W-:Y:S02]  /*67130*/  IMAD.MOV.U32 R14, RZ, RZ, R11 ;  /* 0x000000ffff0e7224 */ /* 0x000fe400078e000b */
[----:B------:R-:W0:Y:S04]  /*67140*/  LDSM.16.MT88.4 R8, [R28+0x23000] ;  /* 0x023000001c08783b */ /* 0x000e280000004200 */
[----:B------:R-:W-:Y:S01]  /*67150*/  STL [R1+0x229c], R14 ;  /* 0x00229c0e01007387 */ /* 0x000fe20000100800 */
[----:B------:R-:W-:Y:S02]  /*67160*/  STL [R1+0x2298], R15 ;  /* 0x0022980f01007387 */ /* 0x000fe40000100800 */
[----:B------:R1:W-:Y:S02]  /*67170*/  STL.64 [R1+0x2730], R12 ;  /* 0x0027300c01007387 */ /* 0x0003e40000100a00 */
[----:B-1----:R-:W2:Y:S01]  /*67180*/  LDL.LU R12, [R1+0x4f0] ;  /* 0x0004f000010c7983 */ /* 0x002ea20000300800 */
[----:B------:R-:W2:Y:S02]  /*67190*/  LDL.LU R13, [R1+0x4f4] ;  /* 0x0004f400010d7983 */ /* 0x000ea40000300800 */
[----:B------:R-:W2:Y:S02]  /*671a0*/  LDL.LU R14, [R1+0x4f8] ;  /* 0x0004f800010e7983 */ /* 0x000ea40000300800 */
[----:B------:R-:W-:Y:S01]  /*671b0*/  STL [R1+0x2294], R3 ;  /* 0x0022940301007387 */ /* 0x000fe20000100800 */
[----:B0-----:R-:W-:Y:S01]  /*671c0*/  STL.64 [R1+0x2558], R10 ;  /* 0x0025580a01007387 */ /* 0x001fe20000100a00 */
[----:B------:R0:W-:Y:S03]  /*671d0*/  STL.64 [R1+0x2550], R8 ;  /* 0x0025500801007387 */ /* 0x0001e60000100a00 */
[----:B0-----:R-:W3:Y:S02]  /*671e0*/  LDL.64 R8, [R1+0x60] ;  /* 0x0000600001087983 */ /* 0x001ee40000100a00 */
[----:B---3--:R-:W-:Y:S11]  /*671f0*/  HMMA.16816.F32.BF16 R20, R24, R8, R20 ;  /* 0x000000081814723c */ /* 0x008ff60000041814 */
[----:B------:R-:W-:Y:S11]  /*67200*/  @!UPT UIADD3 URZ, URZ, URZ, URZ ;  /* 0x0000003f3f3ff290 */ /* 0x000ff6000fffe03f */
[----:B------:R-:W-:Y:S01]  /*67210*/  @!UPT UIADD3 URZ, URZ, URZ, URZ ;  /* 0x0000003f3f3ff290 */ /* 0x000fe2000fffe03f */
[----:B------:R0:W-:Y:S01]  /*67220*/  STL.64 [R1+0x310], R20 ;  /* 0x0003101401007387 */ /* 0x0001e20000100a00 */
[----:B------:R-:W-:Y:S03]  /*67230*/  STL.64 [R1+0x318], R22 ;  /* 0x0003181601007387 */ /* 0x000fe60000100a00 */
[----:B0-----:R-:W2:Y:S01]  /*67240*/  LDL.LU.64 R20, [R1+0x2738] ;  /* 0x0027380001147983 */ /* 0x001ea20000300a00 */
[----:B------:R-:W-:Y:S02]  /*67250*/  IMAD.MOV.U32 R15, RZ, RZ, R29 ;  /* 0x000000ffff0f7224 */ /* 0x000fe400078e001d */
[----:B------:R-:W-:Y:S02]  /*67260*/  IMAD.MOV.U32 R6, RZ, RZ, R8 ;  /* 0x000000ffff067224 */ /* 0x000fe400078e0008 */
[----:B------:R-:W-:Y:S02]  /*67270*/  IMAD.MOV.U32 R7, RZ, RZ, R9 ;  /* 0x000000ffff077224 */ /* 0x000fe400078e0009 */
[----:B------:R-:W-:-:S02]  /*67280*/  IMAD.MOV.U32 R5, RZ, RZ, R16 ;  /* 0x000000ffff057224 */ /* 0x000fc400078e0010 */
[----:B------:R-:W-:Y:S01]  /*67290*/  IMAD.MOV.U32 R16, RZ, RZ, R17 ;  /* 0x000000ffff107224 */ /* 0x000fe200078e0011 */
[----:B------:R-:W-:Y:S02]  /*672a0*/  STL.64 [R1+0x26d8], R6 ;  /* 0x0026d80601007387 */ /* 0x000fe40000100a00 */
[----:B------:R-:W-:Y:S01]  /*672b0*/  STL.64 [R1+0x26d0], R4 ;  /* 0x0026d00401007387 */ /* 0x000fe20000100a00 */
[----:B--2---:R-:W-:Y:S01]  /*672c0*/  HMMA.16816.F32.BF16 R8, R24, R20, R12 ;  /* 0x000000141808723c */ /* 0x004fe2000004180c */
[----:B------:R-:W-:Y:S02]  /*672d0*/  IMAD.MOV.U32 R18, RZ, RZ, R20 ;  /* 0x000000ffff127224 */ /* 0x000fe400078e0014 */
[----:B------:R-:W-:Y:S11]  /*672e0*/  IMAD.MOV.U32 R17, RZ, RZ, R21 ;  /* 0x000000ffff117224 */ /* 0x000ff600078e0015 */
[----:B------:R-:W-:Y:S09]  /*672f0*/  @!UPT UIADD3 URZ, URZ, URZ, URZ ;  /* 0x0000003f3f3ff290 */ /* 0x000ff2000fffe03f */
[----:B------:R-:W-:Y:S01]  /*67300*/  STL.64 [R1+0x4f0], R8 ;  /* 0x0004f00801007387 */ /* 0x000fe20000100a00 */
[----:B------:R-:W-:Y:S02]  /*67310*/  STL.64 [R1+0x26e8], R18 ;  /* 0x0026e81201007387 */ /* 0x000fe40000100a00 */
[----:B------:R0:W-:Y:S02]  /*67320*/  STL.64 [R1+0x26e0], R16 ;  /* 0x0026e01001007387 */ /* 0x0001e40000100a00 */
[----:B0-----:R-:W2:Y:S01]  /*67330*/  LDL.LU R16, [R1+0x430] ;  /* 0x0004300001107983 */ /* 0x001ea20000300800 */
[----:B------:R-:W2:Y:S02]  /*67340*/  LDL.LU R17, [R1+0x434] ;  /* 0x0004340001117983 */ /* 0x000ea40000300800 */
[----:B------:R-:W3:Y:S02]  /*67350*/  LDL.LU R18, [R1+0x438] ;  /* 0x0004380001127983 */ /* 0x000ee40000300800 */
[----:B------:R-:W3:Y:S01]  /*67360*/  LDL.LU R19, [R1+0x43c] ;  /* 0x00043c0001137983 */ /* 0x000ee20000300800 */
[----:B------:R-:W4:Y:S01]  /*67370*/  LDL.64 R12, [R1+0x40] ;  /* 0x00004000010c7983 */ /* 0x000f220000100a00 */
[----:B------:R-:W2:Y:S02]  /*67380*/  LDL.LU R20, [R1+0x5e0] ;  /* 0x0005e00001147983 */ /* 0x000ea40000300800 */
[----:B------:R-:W2:Y:S02]  /*67390*/  LDL.LU R21, [R1+0x5e4] ;  /* 0x0005e40001157983 */ /* 0x000ea40000300800 */
[----:B------:R-:W2:Y:S01]  /*673a0*/  LDL.LU R22, [R1+0x5e8] ;  /* 0x0005e80001167983 */ /* 0x000ea20000300800 */
[----:B------:R-:W2:Y:S04]  /*673b0*/  LDL.LU R23, [R1+0x5ec] ;  /* 0x0005ec0001177983 */ /* 0x000ea80000300800 */
[----:B--2---:R-:W-:Y:S01]  /*673c0*/  STL.64 [R1+0x2710], R22 ;  /* 0x0027101601007387 */ /* 0x004fe20000100a00 */
[----:B------:R0:W-:Y:S03]  /*673d0*/  STL.64 [R1+0x2708], R20 ;  /* 0x0027081401007387 */ /* 0x0001e60000100a00 */
[----:B0-----:R-:W2:Y:S04]  /*673e0*/  LDL.64 R20, [R1+0x20] ;  /* 0x0000200001147983 */ /* 0x001ea80000100a00 */
[----:B--2---:R0:W-:Y:S04]  /*673f0*/  STL.64 [R1+0x2720], R20 ;  /* 0x0027201401007387 */ /* 0x0041e80000100a00 */
[----:B0-----:R-:W2:Y:S04]  /*67400*/  LDL.64 R20, [R1+0x30] ;  /* 0x0000300001147983 */ /* 0x001ea80000100a00 */
[----:B--2---:R0:W-:Y:S04]  /*67410*/  STL.64 [R1+0x2728], R20 ;  /* 0x0027281401007387 */ /* 0x0041e80000100a00 */
[----:B0-----:R-:W4:Y:S01]  /*67420*/  LDL.LU R20, [R1+0x4e0] ;  /* 0x0004e00001147983 */ /* 0x001f220000300800 */
[----:B------:R-:W4:Y:S02]  /*67430*/  LDL.LU R21, [R1+0x4e4] ;  /* 0x0004e40001157983 */ /* 0x000f240000300800 */
[----:B------:R-:W4:Y:S02]  /*67440*/  LDL.LU R22, [R1+0x4e8] ;  /* 0x0004e80001167983 */ /* 0x000f240000300800 */
[----:B------:R-:W4:Y:S01]  /*67450*/  LDL.LU R23, [R1+0x4ec] ;  /* 0x0004ec0001177983 */ /* 0x000f220000300800 */
[----:B---3--:R-:W-:Y:S01]  /*67460*/  STL.64 [R1+0x26f8], R18 ;  /* 0x0026f81201007387 */ /* 0x008fe20000100a00 */
[----:B------:R0:W-:Y:S03]  /*67470*/  STL.64 [R1+0x26f0], R16 ;  /* 0x0026f01001007387 */ /* 0x0001e60000100a00 */
[----:B0-----:R-:W2:Y:S01]  /*67480*/  LDL.64 R16, [R1+0x10] ;  /* 0x0000100001107983 */ /* 0x001ea20000100a00 */
[----:B------:R-:W-:-:S02]  /*67490*/  IMAD.MOV.U32 R29, RZ, RZ, R10 ;  /* 0x000000ffff1d7224 */ /* 0x000fc400078e000a */
[----:B------:R-:W-:Y:S01]  /*674a0*/  IMAD.MOV.U32 R28, RZ, RZ, R11 ;  /* 0x000000ffff1c7224 */ /* 0x000fe200078e000b */
[----:B--2---:R0:W-:Y:S04]  /*674b0*/  STL.64 [R1+0x2718], R16 ;  /* 0x0027181001007387 */ /* 0x0041e80000100a00 */
        /* <DEDUP_REMOVED lines=8> */
[----:B------:R-:W2:Y:S01]  /*67540*/  LDL.LU R8, [R1+0x2e0] ;  /* 0x0002e00001087983 */ /* 0x000ea20000300800 */
[----:B------:R-:W2:Y:S02]  /*67550*/  LDL.LU R9, [R1+0x2e4] ;  /* 0x0002e40001097983 */ /* 0x000ea40000300800 */
[----:B------:R-:W2:Y:S02]  /*67560*/  LDL.LU R10, [R1+0x2e8] ;  /* 0x0002e800010a7983 */ /* 0x000ea40000300800 */
[----:B------:R-:W2:Y:S01]  /*67570*/  LDL.LU R11, [R1+0x2ec] ;  /* 0x0002ec00010b7983 */ /* 0x000ea20000300800 */
[----:B----4-:R-:W-:Y:S01]  /*67580*/  HMMA.16816.F32.BF16 R20, R24, R12, R20 ;  /* 0x0000000c1814723c */ /* 0x010fe20000041814 */
[----:B--2---:R-:W-:Y:S01]  /*67590*/  STL.64 [R1+0x2568], R10 ;  /* 0x0025680a01007387 */ /* 0x004fe20000100a00 */
[----:B------:R0:W-:Y:S03]  /*675a0*/  STL.64 [R1+0x2560], R8 ;  /* 0x0025600801007387 */ /* 0x0001e60000100a00 */
[----:B0-----:R-:W2:Y:S01]  /*675b0*/  LDL.64 R8, [R1] ;  /* 0x0000000001087983 */ /* 0x001ea20000100a00 */
[----:B------:R-:W-:Y:S02]  /*675c0*/  STL [R1+0x2454], R28 ;  /* 0x0024541c01007387 */ /* 0x000fe40000100800 */
[----:B------:R-:W-:Y:S02]  /*675d0*/  STL [R1+0x2450], R29 ;  /* 0x0024501d01007387 */ /* 0x000fe40000100800 */
[----:B------:R-:W-:-:S02]  /*675e0*/  IMAD.MOV.U32 R11, RZ, RZ, R12 ;  /* 0x000000ffff0b7224 */ /* 0x000fc400078e000c */
[----:B------:R-:W-:Y:S02]  /*675f0*/  IMAD.MOV.U32 R10, RZ, RZ, R13 ;  /* 0x000000ffff0a7224 */ /* 0x000fe400078e000d */
[----:B------:R-:W4:Y:S10]  /*67600*/  LDL.LU.64 R12, [R1+0x2730] ;  /* 0x00273000010c7983 */ /* 0x000f340000300a00 */
[----:B------:R-:W-:-:S02]  /*67610*/  IMAD.MOV.U32 R14, RZ, RZ, R21 ;  /* 0x000000ffff0e7224 */ /* 0x000fc400078e0015 */
[----:B------:R-:W-:Y:S02]  /*67620*/  IMAD.MOV.U32 R15, RZ, RZ, R22 ;  /* 0x000000ffff0f7224 */ /* 0x000fe400078e0016 */
[----:B------:R0:W-:Y:S02]  /*67630*/  STL [R1+0x4e0], R20 ;  /* 0x0004e01401007387 */ /* 0x0001e40000100800 */
[----:B0-----:R-:W2:Y:S01]  /*67640*/  LDL.LU.64 R20, [R1+0x2728] ;  /* 0x0027280001147983 */ /* 0x001ea20000300a00 */
[----:B------:R-:W-:Y:S03]  /*67650*/  STL.64 [R1+0x26a8], R14 ;  /* 0x0026a80e01007387 */ /* 0x000fe60000100a00 */
[----:B----4-:R0:W-:Y:S04]  /*67660*/  STL.64 [R1+0x26a0], R12 ;  /* 0x0026a00c01007387 */ /* 0x0101e80000100a00 */
[----:B0-----:R-:W4:Y:S01]  /*67670*/  LDL.LU R12, [R1+0x4d0] ;  /* 0x0004d000010c7983 */ /* 0x001f220000300800 */
[----:B------:R-:W4:Y:S02]  /*67680*/  LDL.LU R13, [R1+0x4d4] ;  /* 0x0004d400010d7983 */ /* 0x000f240000300800 */
[----:B------:R-:W4:Y:S02]  /*67690*/  LDL.LU R14, [R1+0x4d8] ;  /* 0x0004d800010e7983 */ /* 0x000f240000300800 */
[----:B------:R-:W4:Y:S02]  /*676a0*/  LDL.LU R15, [R1+0x4dc] ;  /* 0x0004dc00010f7983 */ /* 0x000f240000300800 */
[----:B------:R-:W-:-:S05]  /*676b0*/  IMAD.MOV.U32 R3, RZ, RZ, R23 ;  /* 0x000000ffff037224 */ /* 0x000fca00078e0017 */
[----:B------:R2:W-:Y:S02]  /*676c0*/  STL [R1+0x2458], R3 ;  /* 0x0024580301007387 */ /* 0x0005e40000100800 */
[----:B--2---:R-:W-:Y:S01]  /*676d0*/  IMAD.MOV.U32 R3, RZ, RZ, R21 ;  /* 0x000000ffff037224 */ /* 0x004fe200078e0015 */
[C---:B----4-:R-:W-:Y:S11]  /*676e0*/  HMMA.16816.F32.BF16 R12, R24.reuse, R20, R12 ;  /* 0x00000014180c723c */ /* 0x050ff6000004180c */
[----:B------:R-:W-:Y:S11]  /*676f0*/  @!UPT UIADD3 URZ, URZ, URZ, URZ ;  /* 0x0000003f3f3ff290 */ /* 0x000ff6000fffe03f */
[----:B------:R-:W-:Y:S01]  /*67700*/  @!UPT UIADD3 URZ, URZ, URZ, URZ ;  /* 0x0000003f3f3ff290 */ /* 0x000fe2000fffe03f */
[----:B------:R0:W-:Y:S01]  /*67710*/  STL.64 [R1+0x4d0], R12 ;  /* 0x0004d00c01007387 */ /* 0x0001e20000100a00 */
[----:B------:R1:W-:Y:S02]  /*67720*/  STL.64 [R1+0x4d8], R14 ;  /* 0x0004d80e01007387 */ /* 0x0003e40000100a00 */
[----:B0-----:R-:W-:Y:S02]  /*67730*/  IMAD.MOV.U32 R12, RZ, RZ, R20 ;  /* 0x000000ffff0c7224 */ /* 0x001fe400078e0014 */
[----:B------:R-:W2:Y:S02]  /*67740*/  LDL.LU.64 R20, [R1+0x2720] ;  /* 0x0027200001147983 */ /* 0x000ea40000300a00 */
[C---:B--2---:R-:W-:Y:S01]  /*67750*/  HMMA.16816.F32.BF16 R16, R24.reuse, R20, R16 ;  /* 0x000000141810723c */ /* 0x044fe20000041810 */
[----:B-1----:R-:W-:Y:S02]  /*67760*/  IMAD.MOV.U32 R14, RZ, RZ, R20 ;  /* 0x000000ffff0e7224 */ /* 0x002fe400078e0014 */
[----:B------:R-:W-:Y:S11]  /*67770*/  IMAD.MOV.U32 R13, RZ, RZ, R21 ;  /* 0x000000ffff0d7224 */ /* 0x000ff600078e0015 */
[----:B------:R-:W-:Y:S09]  /*67780*/  @!UPT UIADD3 URZ, URZ, URZ, URZ ;  /* 0x0000003f3f3ff290 */ /* 0x000ff2000fffe03f */
[----:B------:R0:W-:Y:S01]  /*67790*/  STL.64 [R1+0x4c0], R16 ;  /* 0x0004c01001007387 */ /* 0x0001e20000100a00 */
[----:B------:R-:W-:Y:S03]  /*677a0*/  STL.64 [R1+0x4c8], R18 ;  /* 0x0004c81201007387 */ /* 0x000fe60000100a00 */
[----:B0-----:R-:W2:Y:S01]  /*677b0*/  LDL.LU.64 R16, [R1+0x2718] ;  /* 0x0027180001107983 */ /* 0x001ea20000300a00 */
[----:B------:R-:W2:Y:S02]  /*677c0*/  LDL.LU.64 R22, [R1+0x2710] ;  /* 0x0027100001167983 */ /* 0x000ea40000300a00 */
[----:B------:R-:W2:Y:S02]  /*677d0*/  LDL.LU.64 R20, [R1+0x2708] ;  /* 0x0027080001147983 */ /* 0x000ea40000300a00 */
[C---:B--2---:R-:W-:Y:S01]  /*677e0*/  HMMA.16816.F32.BF16 R20, R24.reuse, R16, R20 ;  /* 0x000000101814723c */ /* 0x044fe20000041814 */
[----:B------:R-:W-:Y:S11]  /*677f0*/  IMAD.MOV.U32 R15, RZ, RZ, R17 ;  /* 0x000000ffff0f7224 */ /* 0x000ff600078e0011 */
[----:B------:R-:W-:Y:S11]  /*67800*/  @!UPT UIADD3 URZ, URZ, URZ, URZ ;  /* 0x0000003f3f3ff290 */ /* 0x000ff6000fffe03f */
[----:B------:R0:W-:Y:S01]  /*67810*/  STL.64 [R1+0x4a0], R20 ;  /* 0x0004a01401007387 */ /* 0x0001e20000100a00 */
[----:B------:R1:W-:Y:S03]  /*67820*/  STL.64 [R1+0x4a8], R22 ;  /* 0x0004a81601007387 */ /* 0x0003e60000100a00 */
[----:B0-----:R-:W3:Y:S01]  /*67830*/  LDL.LU.64 R20, [R1+0x2700] ;  /* 0x0027000001147983 */ /* 0x001ee20000300a00 */
[----:B-1----:R-:W-:Y:S02]  /*67840*/  IMAD.MOV.U32 R22, RZ, RZ, R16 ;  /* 0x000000ffff167224 */ /* 0x002fe400078e0010 */
[----:B------:R-:W2:Y:S02]  /*67850*/  LDL.LU.64 R18, [R1+0x26f8] ;  /* 0x0026f80001127983 */ /* 0x000ea40000300a00 */
[----:B------:R-:W2:Y:S02]  /*67860*/  LDL.LU.64 R16, [R1+0x26f0] ;  /* 0x0026f00001107983 */ /* 0x000ea40000300a00 */
[C---:B--2---:R-:W-:Y:S08]  /*67870*/  HMMA.16816.F32.BF16 R16, R24.reuse, R8, R16 ;  /* 0x000000081810723c */ /* 0x044ff00000041810 */
[----:B---3--:R-:W-:Y:S11]  /*67880*/  HMMA.16816.F32.BF16 R4, R24, R20, R4 ;  /* 0x000000141804723c */ /* 0x008ff60000041804 */
[----:B------:R-:W-:Y:S04]  /*67890*/  @!UPT UIADD3 URZ, URZ, URZ, URZ ;  /* 0x0000003f3f3ff290 */ /* 0x000fe8000fffe03f */
[----:B------:R-:W-:Y:S01]  /*678a0*/  STL.64 [R1+0x490], R16 ;  /* 0x0004901001007387 */ /* 0x000fe20000100a00 */
[----:B------:R0:W-:Y:S03]  /*678b0*/  STL.64 [R1+0x498], R18 ;  /* 0x0004981201007387 */ /* 0x0001e60000100a00 */
[----:B0-----:R-:W2:Y:S01]  /*678c0*/  LDL.LU.64 R18, [R1+0x26e8] ;  /* 0x0026e80001127983 */ /* 0x001ea20000300a00 */
[----:B------:R-:W3:Y:S02]  /*678d0*/  LDL.LU.64 R16, [R1+0x26e0] ;  /* 0x0026e00001107983 */ /* 0x000ee40000300a00 */
[----:B------:R0:W-:Y:S02]  /*678e0*/  STL.64 [R1+0x2578], R8 ;  /* 0x0025780801007387 */ /* 0x0001e40000100a00 */
[----:B0-----:R-:W-:Y:S02]  /*678f0*/  IMAD.MOV.U32 R8, RZ, RZ, R22 ;  /* 0x000000ffff087224 */ /* 0x001fe400078e0016 */
[----:B------:R-:W-:-:S05]  /*67900*/  IMAD.MOV.U32 R9, RZ, RZ, R15 ;  /* 0x000000ffff097224 */ /* 0x000fca00078e000f */
[----:B------:R0:W-:Y:S01]  /*67910*/  STL.64 [R1+0x2590], R8 ;  /* 0x0025900801007387 */ /* 0x0001e20000100a00 */
[----:B------:R-:W-:Y:S02]  /*67920*/  STL.64 [R1+0x480], R4 ;  /* 0x0004800401007387 */ /* 0x000fe40000100a00 */
[----:B------:R1:W-:Y:S02]  /*67930*/  STL.64 [R1+0x488], R6 ;  /* 0x0004880601007387 */ /* 0x0003e40000100a00 */
[----:B0-----:R-:W-:Y:S02]  /*67940*/  IMAD.MOV.U32 R8, RZ, RZ, R14 ;  /* 0x000000ffff087224 */ /* 0x001fe400078e000e */
[----:B------:R-:W-:Y:S01]  /*67950*/  IMAD.MOV.U32 R9, RZ, RZ, R13 ;  /* 0x000000ffff097224 */ /* 0x000fe200078e000d */
[----:B-1----:R-:W4:Y:S01]  /*67960*/  LDL.LU.64 R6, [R1+0x26d8] ;  /* 0x0026d80001067983 */ /* 0x002f220000300a00 */
[----:B------:R-:W2:Y:S03]  /*67970*/  LDL.LU.64 R4, [R1+0x26d0] ;  /* 0x0026d00001047983 */ /* 0x000ea60000300a00 */
[----:B------:R-:W-:Y:S01]  /*67980*/  STL.64 [R1+0x25a8], R8 ;  /* 0x0025a80801007387 */ /* 0x000fe20000100a00 */
[----:B------:R0:W-:Y:S03]  /*67990*/  STL.64 [R1+0x2570], R20 ;  /* 0x0025701401007387 */ /* 0x0001e60000100a00 */
[----:B0-----:R-:W2:Y:S01]  /*679a0*/  LDL.LU R20, [R1+0x2f0] ;  /* 0x0002f00001147983 */ /* 0x001ea20000300800 */
[----:B------:R-:W2:Y:S02]  /*679b0*/  LDL.LU R21, [R1+0x2f4] ;  /* 0x0002f40001157983 */ /* 0x000ea40000300800 */
[----:B------:R-:W2:Y:S02]  /*679c0*/  LDL.LU R22, [R1+0x2f8] ;  /* 0x0002f80001167983 */ /* 0x000ea40000300800 */
[----:B------:R-:W2:Y:S02]  /*679d0*/  LDL.LU R23, [R1+0x2fc] ;  /* 0x0002fc0001177983 */ /* 0x000ea40000300800 */
[----:B------:R-:W-:-:S02]  /*679e0*/  IMAD.MOV.U32 R8, RZ, RZ, R12 ;  /* 0x000000ffff087224 */ /* 0x000fc400078e000c */
[----:B------:R-:W-:-:S05]  /*679f0*/  IMAD.MOV.U32 R9, RZ, RZ, R3 ;  /* 0x000000ffff097224 */ /* 0x000fca00078e0003 */
[----:B------:R0:W-:Y:S02]  /*67a00*/  STL.64 [R1+0x25c0], R8 ;  /* 0x0025c00801007387 */ /* 0x0001e40000100a00 */
[----:B0-----:R-:W-:Y:S02]  /*67a10*/  IMAD.MOV.U32 R8, RZ, RZ, R11 ;  /* 0x000000ffff087224 */ /* 0x001fe400078e000b */
        /* <DEDUP_REMOVED lines=9> */
[----:B---3--:R-:W-:Y:S01]  /*67ab0*/  IMAD.MOV.U32 R9, RZ, RZ, R17 ;  /* 0x000000ffff097224 */ /* 0x008fe200078e0011 */
[----:B------:R-:W3:Y:S01]  /*67ac0*/  LDL.LU R18, [R1+0x26cc] ;  /* 0x0026cc0001127983 */ /* 0x000ee20000300800 */
[----:B------:R-:W3:Y:S03]  /*67ad0*/  LDL.LU R17, [R1+0x26c8] ;  /* 0x0026c80001117983 */ /* 0x000ee60000300800 */
[----:B------:R4:W-:Y:S02]  /*67ae0*/  STL.64 [R1+0x25f0], R8 ;  /* 0x0025f00801007387 */ /* 0x0009e40000100a00 */
[----:B----4-:R-:W-:Y:S02]  /*67af0*/  IMAD.MOV.U32 R8, RZ, RZ, R6 ;  /* 0x000000ffff087224 */ /* 0x010fe400078e0006 */
[----:B------:R-:W-:Y:S01]  /*67b00*/  IMAD.MOV.U32 R9, RZ, RZ, R7 ;  /* 0x000000ffff097224 */ /* 0x000fe200078e0007 */
        /* <DEDUP_REMOVED lines=9> */
[----:B0-----:R-:W2:Y:S01]  /*67ba0*/  LDL.LU R8, [R1+0x290] ;  /* 0x0002900001087983 */ /* 0x001ea20000300800 */
[----:B------:R-:W2:Y:S02]  /*67bb0*/  LDL.LU R9, [R1+0x294] ;  /* 0x0002940001097983 */ /* 0x000ea40000300800 */
[----:B------:R-:W2:Y:S02]  /*67bc0*/  LDL.LU R10, [R1+0x298] ;  /* 0x00029800010a7983 */ /* 0x000ea40000300800 */
[----:B------:R-:W2:Y:S02]  /*67bd0*/  LDL.LU R11, [R1+0x29c] ;  /* 0x00029c00010b7983 */ /* 0x000ea40000300800 */
[----:B--2---:R-:W-:Y:S01]  /*67be0*/  STL.64 [R1+0x2618], R10 ;  /* 0x0026180a01007387 */ /* 0x004fe20000100a00 */
[----:B------:R0:W-:Y:S02]  /*67bf0*/  STL.64 [R1+0x2610], R8 ;  /* 0x0026100801007387 */ /* 0x0001e40000100a00 */
[----:B0-----:R-:W-:-:S02]  /*67c00*/  IMAD.MOV.U32 R8, RZ, RZ, R4 ;  /* 0x000000ffff087224 */ /* 0x001fc400078e0004 */
[----:B------:R-:W-:Y:S01]  /*67c10*/  IMAD.MOV.U32 R9, RZ, RZ, R19 ;  /* 0x000000ffff097224 */ /* 0x000fe200078e0013 */
[----:B------:R-:W2:Y:S04]  /*67c20*/  LDL.LU R4, [R1+0x26bc] ;  /* 0x0026bc0001047983 */ /* 0x000ea80000300800 */
[----:B------:R-:W-:Y:S01]  /*67c30*/  STL.64 [R1+0x2630], R8 ;  /* 0x0026300801007387 */ /* 0x000fe20000100a00 */
[----:B------:R-:W2:Y:S02]  /*67c40*/  LDL R19, [R1+0x1bc0] ;  /* 0x001bc00001137983 */ /* 0x000ea40000100800 */
[----:B----4-:R-:W-:Y:S02]  /*67c50*/  STL.64 [R1+0x25b8], R22 ;  /* 0x0025b81601007387 */ /* 0x010fe40000100a00 */
[----:B------:R0:W-:Y:S02]  /*67c60*/  STL.64 [R1+0x25b0], R20 ;  /* 0x0025b01401007387 */ /* 0x0001e40000100a00 */
[----:B0-----:R-:W4:Y:S01]  /*67c70*/  LDL.LU R20, [R1+0x3d0] ;  /* 0x0003d00001147983 */ /* 0x001f220000300800 */
[----:B------:R-:W4:Y:S02]  /*67c80*/  LDL.LU R21, [R1+0x3d4] ;  /* 0x0003d40001157983 */ /* 0x000f240000300800 */
        /* <DEDUP_REMOVED lines=8> */
[----:B----4-:R0:W-:Y:S03]  /*67d10*/  STL.64 [R1+0x25c8], R20 ;  /* 0x0025c81401007387 */ /* 0x0101e60000100a00 */
[----:B0-----:R-:W2:Y:S01]  /*67d20*/  LDL.LU R20, [R1+0x3e0] ;  /* 0x0003e00001147983 */ /* 0x001ea20000300800 */
[----:B------:R-:W2:Y:S02]  /*67d30*/  LDL.LU R21, [R1+0x3e4] ;  /* 0x0003e40001157983 */ /* 0x000ea40000300800 */
[----:B------:R-:W4:Y:S02]  /*67d40*/  LDL.LU R22, [R1+0x3e8] ;  /* 0x0003e80001167983 */ /* 0x000f240000300800 */
[----:B------:R-:W4:Y:S02]  /*67d50*/  LDL.LU R23, [R1+0x3ec] ;  /* 0x0003ec0001177983 */ /* 0x000f240000300800 */
[----:B---3--:R-:W-:-:S02]  /*67d60*/  IMAD.MOV.U32 R8, RZ, RZ, R17 ;  /* 0x000000ffff087224 */ /* 0x008fc400078e0011 */
[----:B------:R-:W-:Y:S01]  /*67d70*/  IMAD.MOV.U32 R9, RZ, RZ, R18 ;  /* 0x000000ffff097224 */ /* 0x000fe200078e0012 */
[----:B------:R-:W3:Y:S04]  /*67d80*/  LDL.LU R17, [R1+0x26b0] ;  /* 0x0026b00001117983 */ /* 0x000ee80000300800 */
[----:B------:R0:W-:Y:S02]  /*67d90*/  STL.64 [R1+0x2660], R8 ;  /* 0x0026600801007387 */ /* 0x0001e40000100a00 */
[----:B0-----:R-:W-:Y:S02]  /*67da0*/  IMAD.MOV.U32 R8, RZ, RZ, R7 ;  /* 0x000000ffff087224 */ /* 0x001fe400078e0007 */
        /* <DEDUP_REMOVED lines=14> */
[----:B------:R-:W4:Y:S02]  /*67e90*/  LDL.LU R22, [R1+0x408] ;  /* 0x0004080001167983 */ /* 0x000f240000300800 */
[----:B------:R-:W4:Y:S01]  /*67ea0*/  LDL.LU R23, [R1+0x40c] ;  /* 0x00040c0001177983 */ /* 0x000f220000300800 */
[----:B------:R-:W2:Y:S01]  /*67eb0*/  LDL.LU R4, [R1+0x3c0] ;  /* 0x0003c00001047983 */ /* 0x000ea20000300800 */
[----:B------:R-:W3:Y:S02]  /*67ec0*/  LDL.LU R5, [R1+0x3c4] ;  /* 0x0003c40001057983 */ /* 0x000ee40000300800 */
[----:B------:R-:W3:Y:S02]  /*67ed0*/  LDL.LU R6, [R1+0x3c8] ;  /* 0x0003c80001067983 */ /* 0x000ee40000300800 */
[----:B------:R-:W3:Y:S01]  /*67ee0*/  LDL.LU R7, [R1+0x3cc] ;  /* 0x0003cc0001077983 */ /* 0x000ee20000300800 */
[----:B------:R-:W3:Y:S01]  /*67ef0*/  LDL.LU R12, [R1+0x410] ;  /* 0x00041000010c7983 */ /* 0x000ee20000300800 */
[----:B------:R-:W3:Y:S02]  /*67f00*/  LDL.LU R13, [R1+0x414] ;  /* 0x00041400010d7983 */ /* 0x000ee40000300800 */
[----:B------:R-:W3:Y:S02]  /*67f10*/  LDL.LU R14, [R1+0x418] ;  /* 0x00041800010e7983 */ /* 0x000ee40000300800 */
[----:B------:R-:W3:Y:S01]  /*67f20*/  LDL.LU R15, [R1+0x41c] ;  /* 0x00041c00010f7983 */ /* 0x000ee20000300800 */
        /* <DEDUP_REMOVED lines=18> */
[C---:B---3--:R-:W-:Y:S01]  /*68050*/  HMMA.16816.F32.BF16 R12, R24.reuse, R16, R12 ;  /* 0x00000010180c723c */ /* 0x048fe2000004180c */
[----:B----4-:R-:W-:Y:S01]  /*68060*/  STL.64 [R1+0x2670], R22 ;  /* 0x0026701601007387 */ /* 0x010fe20000100a00 */
[----:B--2---:R0:W-:Y:S03]  /*68070*/  STL.64 [R1+0x2668], R20 ;  /* 0x0026681401007387 */ /* 0x0041e60000100a00 */
        /* <DEDUP_REMOVED lines=10> */
[----:B------:R-:W-:Y:S01]  /*68120*/  STL.64 [R1+0x470], R12 ;  /* 0x0004700c01007387 */ /* 0x000fe20000100a00 */
[----:B------:R0:W-:Y:S03]  /*68130*/  STL.64 [R1+0x478], R14 ;  /* 0x0004780e01007387 */ /* 0x0001e60000100a00 */
[----:B0-----:R-:W3:Y:S01]  /*68140*/  LDL.LU.64 R14, [R1+0x26a8] ;  /* 0x0026a800010e7983 */ /* 0x001ee20000300a00 */
[----:B------:R-:W4:Y:S02]  /*68150*/  LDL.LU.64 R12, [R1+0x26a0] ;  /* 0x0026a000010c7983 */ /* 0x000f240000300a00 */
[----:B----4-:R-:W-:Y:S01]  /*68160*/  HMMA.16816.F32.BF16 R24, R24, R12, R4 ;  /* 0x0000000c1818723c */ /* 0x010fe20000041804 */
[----:B------:R-:W2:Y:S01]  /*68170*/  LDL.LU.64 R6, [R1+0x2698] ;  /* 0x0026980001067983 */ /* 0x000ea20000300a00 */
[----:B------:R-:W2:Y:S11]  /*68180*/  LDL.LU.64 R4, [R1+0x2690] ;  /* 0x0026900001047983 */ /* 0x000eb60000300a00 */
[----:B------:R-:W-:Y:S10]  /*68190*/  @!UPT UIADD3 URZ, URZ, URZ, URZ ;  /* 0x0000003f3f3ff290 */ /* 0x000ff4000fffe03f */
[----:B------:R-:W-:Y:S01]  /*681a0*/  STL.64 [R1+0x300], R24 ;  /* 0x0003001801007387 */ /* 0x000fe20000100a00 */
[----:B------:R-:W-:Y:S01]  /*681b0*/  STL.64 [R1+0x308], R26 ;  /* 0x0003081a01007387 */ /* 0x000fe20000100a00 */
        /* <DEDUP_REMOVED lines=28> */
[----:B--2---:R-:W-:Y:S02]  /*68380*/  HMMA.16816.F32.BF16 R8, R4, R8, R20 ;  /* 0x000000080408723c */ /* 0x004fe40000041814 */
[----:B------:R-:W2:Y:S01]  /*68390*/  LDL.LU.64 R22, [R1+0x2628] ;  /* 0x0026280001167983 */ /* 0x000ea20000300a00 */
[----:B------:R-:W2:Y:S11]  /*683a0*/  LDL.LU.64 R20, [R1+0x2620] ;  /* 0x0026200001147983 */ /* 0x000eb60000300a00 */
[----:B------:R-:W-:Y:S09]  /*683b0*/  @!UPT UIADD3 URZ, URZ, URZ, URZ ;  /* 0x0000003f3f3ff290 */ /* 0x000ff2000fffe03f */
[----:B------:R-:W-:Y:S01]  /*683c0*/  STL.64 [R1+0x420], R8 ;  /* 0x0004200801007387 */ /* 0x000fe20000100a00 */
[----:B------:R0:W-:Y:S03]  /*683d0*/  STL.64 [R1+0x428], R10 ;  /* 0x0004280a01007387 */ /* 0x0001e60000100a00 */
[----:B0-----:R-:W4:Y:S01]  /*683e0*/  LDL.LU.64 R10, [R1+0x2618] ;  /* 0x00261800010a7983 */ /* 0x001f220000300a00 */
[----:B------:R-:W4:Y:S02]  /*683f0*/  LDL.LU.64 R8, [R1+0x2610] ;  /* 0x0026100001087983 */ /* 0x000f240000300a00 */
[----:B------:R-:W-:Y:S02]  /*68400*/  IMAD.MOV.U32 R24, RZ, RZ, R2 ;  /* 0x000000ffff187224 */ /* 0x000fe400078e0002 */
[----:B------:R-:W-:-:S07]  /*68410*/  IMAD.MOV.U32 R25, RZ, RZ, R0 ;  /* 0x000000ffff197224 */ /* 0x000fce00078e0000 */
[C---:B----4-:R-:W-:Y:S01]  /*68420*/  HMMA.16816.F32.BF16 R24, R4.reuse, R24, R8 ;  /* 0x000000180418723c */ /* 0x050fe20000041808 */
[----:B------:R-:W2:Y:S11]  /*68430*/  LDL.LU.64 R8, [R1+0x2608] ;  /* 0x0026080001087983 */ /* 0x000eb60000300a00 */
[----:B------:R-:W-:Y:S11]  /*68440*/  @!UPT UIADD3 URZ, URZ, URZ, URZ ;  /* 0x0000003f3f3ff290 */ /* 0x000ff6000fffe03f */
[----:B------:R-:W-:Y:S01]  /*68450*/  STL.64 [R1+0x410], R24 ;  /* 0x0004101801007387 */ /* 0x000fe20000100a00 */
[----:B------:R-:W-:Y:S02]  /*68460*/  STL.64 [R1+0x418], R26 ;  /* 0x0004181a01007387 */ /* 0x000fe40000100a00 */
[----:B------:R-:W0:Y:S02]  /*68470*/  LDSM.16.MT88.4 R24, [R19+0x23000] ;  /* 0x023000001318783b */ /* 0x000e240000004200 */
[----:B0-----:R-:W-:Y:S02]  /*68480*/  STL.64 [R1+0x2428], R26 ;  /* 0x0024281a01007387 */ /* 0x001fe40000100a00 */
[----:B------:R0:W-:Y:S02]  /*68490*/  STL.64 [R1+0x2420], R24 ;  /* 0x0024201801007387 */ /* 0x0001e40000100a00 */
[----:B0-----:R-:W4:Y:S01]  /*684a0*/  LDL.LU R24, [R1+0x2d0] ;  /* 0x0002d00001187983 */ /* 0x001f220000300800 */
[----:B------:R-:W4:Y:S02]  /*684b0*/  LDL.LU R25, [R1+0x2d4] ;  /* 0x0002d40001197983 */ /* 0x000f240000300800 */
[----:B------:R-:W4:Y:S02]  /*684c0*/  LDL.LU R26, [R1+0x2d8] ;  /* 0x0002d800011a7983 */ /* 0x000f240000300800 */
[----:B------:R-:W4:Y:S01]  /*684d0*/  LDL.LU R27, [R1+0x2dc] ;  /* 0x0002dc00011b7983 */ /* 0x000f220000300800 */
        /* <DEDUP_REMOVED lines=43> */
[----:B------:R-:W-:Y:S11]  /*68790*/  IMAD.MOV.U32 R3, RZ, RZ, R9 ;  /* 0x000000ffff037224 */ /* 0x000ff600078e0009 */
[----:B------:R-:W-:Y:S11]  /*687a0*/  @!UPT UIADD3 URZ, URZ, URZ, URZ ;  /* 0x0000003f3f3ff290 */ /* 0x000ff6000fffe03f */
[----:B------:R0:W-:Y:S01]  /*687b0*/  STL.64 [R1+0x3a0], R20 ;  /* 0x0003a01401007387 */ /* 0x0001e20000100a00 */
[----:B------:R-:W-:Y:S03]  /*687c0*/  STL.64 [R1+0x3a8], R22 ;  /* 0x0003a81601007387 */ /* 0x000fe60000100a00 */
[----:B0-----:R-:W2:Y:S01]  /*687d0*/  LDL.LU.64 R20, [R1+0x2570] ;  /* 0x0025700001147983 */ /* 0x001ea20000300a00 */
[----:B------:R-:W2:Y:S02]  /*687e0*/  LDL.LU.64 R10, [R1+0x2568] ;  /* 0x00256800010a7983 */ /* 0x000ea40000300a00 */
[----:B------:R-:W2:Y:S01]  /*687f0*/  LDL.LU.64 R8, [R1+0x2560] ;  /* 0x0025600001087983 */ /* 0x000ea20000300a00 */
[C---:B----4-:R-:W-:Y:S08]  /*68800*/  HMMA.16816.F32.BF16 R24, R4.reuse, R16, R24 ;  /* 0x000000100418723c */ /* 0x050ff00000041818 */
        /* <DEDUP_REMOVED lines=8> */
[----:B0-----:R-:W4:Y:S01]  /*68890*/  LDL.LU R20, [R1+0x280] ;  /* 0x0002800001147983 */ /* 0x001f220000300800 */
[----:B------:R-:W4:Y:S02]  /*688a0*/  LDL.LU R21, [R1+0x284] ;  /* 0x0002840001157983 */ /* 0x000f240000300800 */
[----:B------:R-:W4:Y:S02]  /*688b0*/  LDL.LU R22, [R1+0x288] ;  /* 0x0002880001167983 */ /* 0x000f240000300800 */
[----:B------:R-:W4:Y:S01]  /*688c0*/  LDL.LU R23, [R1+0x28c] ;  /* 0x00028c0001177983 */ /* 0x000f220000300800 */
[----:B------:R0:W-:Y:S01]  /*688d0*/  STL [R1+0x2460], R16 ;  /* 0x0024601001007387 */ /* 0x0001e20000100800 */
[----:B------:R1:W-:Y:S02]  /*688e0*/  STL [R1+0x245c], R17 ;  /* 0x00245c1101007387 */ /* 0x0003e40000100800 */
[----:B------:R3:W-:Y:S02]  /*688f0*/  STL.64 [R1+0x380], R24 ;  /* 0x0003801801007387 */ /* 0x0007e40000100a00 */
[----:B------:R3:W-:Y:S01]  /*68900*/  STL.64 [R1+0x388], R26 ;  /* 0x0003881a01007387 */ /* 0x0007e20000100a00 */
[----:B0-----:R-:W2:Y:S01]  /*68910*/  LDL.LU R16, [R1+0x230] ;  /* 0x0002300001107983 */ /* 0x001ea20000300800 */
[----:B-1----:R-:W2:Y:S02]  /*68920*/  LDL.LU R17, [R1+0x234] ;  /* 0x0002340001117983 */ /* 0x002ea40000300800 */
[----:B------:R-:W2:Y:S02]  /*68930*/  LDL.LU R18, [R1+0x238] ;  /* 0x0002380001127983 */ /* 0x000ea40000300800 */
[----:B------:R-:W2:Y:S01]  /*68940*/  LDL.LU R19, [R1+0x23c] ;  /* 0x00023c0001137983 */ /* 0x000ea20000300800 */
[----:B---3--:R-:W3:Y:S01]  /*68950*/  LDL.LU R24, [R1+0x250] ;  /* 0x0002500001187983 */ /* 0x008ee20000300800 */
[----:B------:R-:W3:Y:S02]  /*68960*/  LDL.LU R25, [R1+0x254] ;  /* 0x0002540001197983 */ /* 0x000ee40000300800 */
[----:B------:R-:W2:Y:S02]  /*68970*/  LDL.LU R26, [R1+0x258] ;  /* 0x00025800011a7983 */ /* 0x000ea40000300800 */
[----:B------:R-:W2:Y:S02]  /*68980*/  LDL.LU R27, [R1+0x25c] ;  /* 0x00025c00011b7983 */ /* 0x000ea40000300800 */
[----:B--2---:R-:W-:Y:S01]  /*68990*/  STL.64 [R1+0x2540], R26 ;  /* 0x0025401a01007387 */ /* 0x004fe20000100a00 */
[----:B---3--:R0:W-:Y:S03]  /*689a0*/  STL.64 [R1+0x2538], R24 ;  /* 0x0025381801007387 */ /* 0x0081e60000100a00 */
[----:B0-----:R-:W2:Y:S04]  /*689b0*/  LDL.LU.64 R24, [R1+0xb0] ;  /* 0x0000b00001187983 */ /* 0x001ea80000300a00 */
[----:B--2---:R0:W-:Y:S04]  /*689c0*/  STL.64 [R1+0x2548], R24 ;  /* 0x0025481801007387 */ /* 0x0041e80000100a00 */
[----:B0-----:R-:W2:Y:S01]  /*689d0*/  LDL.LU.64 R24, [R1+0xc0] ;  /* 0x0000c00001187983 */ /* 0x001ea20000300a00 */
[----:B------:R-:W-:Y:S02]  /*689e0*/  STL.64 [R1+0x2520], R18 ;  /* 0x0025201201007387 */ /* 0x000fe40000100a00 */
[----:B------:R0:W-:Y:S02]  /*689f0*/  STL.64 [R1+0x2518], R16 ;  /* 0x0025181001007387 */ /* 0x0001e40000100a00 */
[----:B0-----:R-:W3:Y:S01]  /*68a00*/  LDL.LU.64 R16, [R1+0x90] ;  /* 0x0000900001107983 */ /* 0x001ee20000300a00 */
[----:B----4-:R-:W-:Y:S03]  /*68a10*/  HMMA.16816.F32.BF16 R20, R4, R12, R20 ;  /* 0x0000000c0414723c */ /* 0x010fe60000041814 */
[----:B---3--:R0:W-:Y:S04]  /*68a20*/  STL.64 [R1+0x2530], R16 ;  /* 0x0025301001007387 */ /* 0x0081e80000100a00 */
[----:B0-----:R-:W3:Y:S01]  /*68a30*/  LDL.LU.64 R16, [R1+0xa0] ;  /* 0x0000a00001107983 */ /* 0x001ee20000300a00 */
[----:B------:R-:W4:Y:S03]  /*68a40*/  LDL.LU.64 R4, [R1+0x60] ;  /* 0x0000600001047983 */ /* 0x000f260000300a00 */
[----:B----4-:R0:W-:Y:S11]  /*68a50*/  STL.64 [R1+0x2510], R4 ;  /* 0x0025100401007387 */ /* 0x0101f60000100a00 */
[----:B------:R-:W-:Y:S01]  /*68a60*/  @!UPT UIADD3 URZ, URZ, URZ, URZ ;  /* 0x0000003f3f3ff290 */ /* 0x000fe2000fffe03f */
[----:B------:R-:W-:Y:S02]  /*68a70*/  STL.64 [R1+0x2f0], R20 ;  /* 0x0002f01401007387 */ /* 0x000fe40000100a00 */
[----:B------:R-:W-:Y:S01]  /*68a80*/  STL.64 [R1+0x2f8], R22 ;  /* 0x0002f81601007387 */ /* 0x000fe20000100a00 */
[----:B0-----:R-:W4:Y:S04]  /*68a90*/  LDL.LU.64 R4, [R1+0x80] ;  /* 0x0000800001047983 */ /* 0x001f280000300a00 */
[----:B----4-:R0:W-:Y:S04]  /*68aa0*/  STL.64 [R1+0x2528], R4 ;  /* 0x0025280401007387 */ /* 0x0101e80000100a00 */
[----:B0-----:R-:W4:Y:S01]  /*68ab0*/  LDL.LU R4, [R1+0x240] ;  /* 0x0002400001047983 */ /* 0x001f220000300800 */
[----:B------:R-:W4:Y:S02]  /*68ac0*/  LDL.LU R5, [R1+0x244] ;  /* 0x0002440001057983 */ /* 0x000f240000300800 */
[----:B------:R-:W4:Y:S02]  /*68ad0*/  LDL.LU R6, [R1+0x248] ;  /* 0x0002480001067983 */ /* 0x000f240000300800 */
[----:B------:R-:W4:Y:S01]  /*68ae0*/  LDL.LU R7, [R1+0x24c] ;  /* 0x00024c0001077983 */ /* 0x000f220000300800 */
[----:B------:R-:W2:Y:S01]  /*68af0*/  LDL R22, [R1+0x694] ;  /* 0x0006940001167983 */ /* 0x000ea20000100800 */
[----:B------:R-:W-:Y:S02]  /*68b00*/  STL.64 [R1+0x2438], R14 ;  /* 0x0024380e01007387 */ /* 0x000fe40000100a00 */
[----:B------:R0:W-:Y:S02]  /*68b10*/  STL.64 [R1+0x2430], R12 ;  /* 0x0024300c01007387 */ /* 0x0001e40000100a00 */
        /* <DEDUP_REMOVED lines=23> */
[----:B------:R-:W3:Y:S02]  /*68c90*/  LDL.LU.64 R26, [R1+0x2540] ;  /* 0x00254000011a7983 */ /* 0x000ee40000300a00 */
[----:B0-----:R-:W-:Y:S02]  /*68ca0*/  IMAD.MOV.U32 R15, RZ, RZ, R24 ;  /* 0x000000ffff0f7224 */ /* 0x001fe400078e0018 */
[----:B------:R-:W-:Y:S02]  /*68cb0*/  IMAD.MOV.U32 R14, RZ, RZ, R25 ;  /* 0x000000ffff0e7224 */ /* 0x000fe400078e0019 */
[----:B------:R-:W3:Y:S01]  /*68cc0*/  LDL.LU.64 R24, [R1+0x2538] ;  /* 0x0025380001187983 */ /* 0x000ee20000300a00 */
[----:B------:R-:W-:Y:S02]  /*68cd0*/  STL [R1+0x2484], R15 ;  /* 0x0024840f01007387 */ /* 0x000fe40000100800 */
[----:B------:R0:W-:Y:S02]  /*68ce0*/  STL [R1+0x24d8], R14 ;  /* 0x0024d80e01007387 */ /* 0x0001e40000100800 */
[----:B------:R-:W2:Y:S01]  /*68cf0*/  LDL.LU R12, [R1+0x210] ;  /* 0x00021000010c7983 */ /* 0x000ea20000300800 */
[----:B------:R-:W2:Y:S04]  /*68d00*/  LDL.LU R13, [R1+0x214] ;  /* 0x00021400010d7983 */ /* 0x000ea80000300800 */
[----:B0-----:R-:W2:Y:S01]  /*68d10*/  LDL.LU R14, [R1+0x218] ;  /* 0x00021800010e7983 */ /* 0x001ea20000300800 */
[----:B------:R-:W2:Y:S01]  /*68d20*/  LDL.LU R15, [R1+0x21c] ;  /* 0x00021c00010f7983 */ /* 0x000ea20000300800 */
[C---:B---3--:R-:W-:Y:S11]  /*68d30*/  HMMA.16816.F32.BF16 R24, R8.reuse, R16, R24 ;  /* 0x000000100818723c */ /* 0x048ff60000041818 */
        /* <DEDUP_REMOVED lines=12> */
[----:B------:R-:W-:Y:S03]  /*68e00*/  STL.64 [R1+0x2b8], R6 ;  /* 0x0002b80601007387 */ /* 0x000fe60000100a00 */
[----:B0-----:R-:W3:Y:S01]  /*68e10*/  LDL.LU.64 R4, [R1+0x2528] ;  /* 0x0025280001047983 */ /* 0x001ee20000300a00 */
[----:B------:R-:W3:Y:S02]  /*68e20*/  LDL.LU.64 R18, [R1+0x2520] ;  /* 0x0025200001127983 */ /* 0x000ee40000300a00 */
[----:B------:R-:W3:Y:S02]  /*68e30*/  LDL.LU.64 R16, [R1+0x2518] ;  /* 0x0025180001107983 */ /* 0x000ee40000300a00 */
[----:B------:R-:W-:Y:S01]  /*68e40*/  STL.64 [R1+0x2470], R26 ;  /* 0x0024701a01007387 */ /* 0x000fe20000100a00 */
[----:B------:R0:W-:Y:S04]  /*68e50*/  STL.64 [R1+0x2468], R24 ;  /* 0x0024681801007387 */ /* 0x0001e80000100a00 */
[----:B0-----:R-:W4:Y:S01]  /*68e60*/  LDL.LU.64 R24, [R1+0x70] ;  /* 0x0000700001187983 */ /* 0x001f220000300a00 */
[----:B---3--:R-:W-:Y:S11]  /*68e70*/  HMMA.16816.F32.BF16 R16, R8, R4, R16 ;  /* 0x000000040810723c */ /* 0x008ff60000041810 */
[----:B------:R-:W-:Y:S11]  /*68e80*/  @!UPT UIADD3 URZ, URZ, URZ, URZ ;  /* 0x0000003f3f3ff290 */ /* 0x000ff6000fffe03f */
[----:B------:R-:W-:Y:S01]  /*68e90*/  @!UPT UIADD3 URZ, URZ, URZ, URZ ;  /* 0x0000003f3f3ff290 */ /* 0x000fe2000fffe03f */
[----:B------:R-:W-:Y:S01]  /*68ea0*/  STL.64 [R1+0x2a0], R16 ;  /* 0x0002a01001007387 */ /* 0x000fe20000100a00 */
[----:B------:R0:W-:Y:S02]  /*68eb0*/  STL.64 [R1+0x2a8], R18 ;  /* 0x0002a81201007387 */ /* 0x0001e40000100a00 */
[----:B0-----:R-:W-:Y:S02]  /*68ec0*/  IMAD.MOV.U32 R19, RZ, RZ, R4 ;  /* 0x000000ffff137224 */ /* 0x001fe400078e0004 */
[----:B------:R-:W-:Y:S02]  /*68ed0*/  IMAD.MOV.U32 R18, RZ, RZ, R5 ;  /* 0x000000ffff127224 */ /* 0x000fe400078e0005 */
[----:B------:R-:W2:Y:S03]  /*68ee0*/  LDL.LU.64 R4, [R1+0x2510] ;  /* 0x0025100001047983 */ /* 0x000ea60000300a00 */
[----:B------:R0:W-:Y:S02]  /*68ef0*/  STL.64 [R1+0x24f0], R18 ;  /* 0x0024f01201007387 */ /* 0x0001e40000100a00 */
[----:B------:R-:W3:Y:S02]  /*68f00*/  LDL.LU R16, [R1+0x220] ;  /* 0x0002200001107983 */ /* 0x000ee40000300800 */
[----:B------:R-:W3:Y:S01]  /*68f10*/  LDL.LU R17, [R1+0x224] ;  /* 0x0002240001117983 */ /* 0x000ee20000300800 */
[----:B0-----:R-:W3:Y:S01]  /*68f20*/  LDL.LU R18, [R1+0x228] ;  /* 0x0002280001127983 */ /* 0x001ee20000300800 */
[----:B------:R-:W3:Y:S02]  /*68f30*/  LDL.LU R19, [R1+0x22c] ;  /* 0x00022c0001137983 */ /* 0x000ee40000300800 */
[----:B----4-:R-:W-:-:S02]  /*68f40*/  IMAD.MOV.U32 R2, RZ, RZ, R24 ;  /* 0x000000ffff027224 */ /* 0x010fc400078e0018 */
[----:B------:R-:W-:Y:S01]  /*68f50*/  IMAD.MOV.U32 R0, RZ, RZ, R25 ;  /* 0x000000ffff007224 */ /* 0x000fe200078e0019 */
[C---:B--2---:R-:W-:Y:S08]  /*68f60*/  HMMA.16816.F32.BF16 R12, R8.reuse, R4, R12 ;  /* 0x00000004080c723c */ /* 0x044ff0000004180c */
[----:B---3--:R-:W-:Y:S11]  /*68f70*/  HMMA.16816.F32.BF16 R16, R8, R24, R16 ;  /* 0x000000180810723c */ /* 0x008ff60000041810 */
[----:B------:R-:W-:Y:S11]  /*68f80*/  @!UPT UIADD3 URZ, URZ, URZ, URZ ;  /* 0x0000003f3f3ff290 */ /* 0x000ff6000fffe03f */
[----:B------:R-:W-:Y:S01]  /*68f90*/  @!UPT UIADD3 URZ, URZ, URZ, URZ ;  /* 0x0000003f3f3ff290 */ /* 0x000fe2000fffe03f */
[----:B------:R-:W-:Y:S01]  /*68fa0*/  STL.64 [R1+0x290], R16 ;  /* 0x0002901001007387 */ /* 0x000fe20000100a00 */
[----:B------:R-:W-:Y:S02]  /*68fb0*/  STL.64 [R1+0x298], R18 ;  /* 0x0002981201007387 */ /* 0x000fe40000100a00 */
[----:B------:R-:W-:Y:S02]  /*68fc0*/  STL.64 [R1+0x280], R12 ;  /* 0x0002800c01007387 */ /* 0x000fe40000100a00 */
[----:B------:R-:W-:Y:S01]  /*68fd0*/  STL.64 [R1+0x288], R14 ;  /* 0x0002880e01007387 */ /* 0x000fe20000100a00 */
[----:B------:R-:W2:Y:S01]  /*68fe0*/  LDL.LU R24, [R1+0x570] ;  /* 0x0005700001187983 */ /* 0x000ea20000300800 */
[----:B------:R-:W2:Y:S02]  /*68ff0*/  LDL.LU R25, [R1+0x574] ;  /* 0x0005740001197983 */ /* 0x000ea40000300800 */
[----:B------:R-:W3:Y:S02]  /*69000*/  LDL.LU R26, [R1+0x578] ;  /* 0x00057800011a7983 */ /* 0x000ee40000300800 */
[----:B------:R-:W3:Y:S02]  /*69010*/  LDL.LU R27, [R1+0x57c] ;  /* 0x00057c00011b7983 */ /* 0x000ee40000300800 */
[----:B------:R-:W-:-:S02]  /*69020*/  IMAD.MOV.U32 R28, RZ, RZ, R4 ;  /* 0x000000ffff1c7224 */ /* 0x000fc400078e0004 */
[----:B------:R-:W-:Y:S02]  /*69030*/  IMAD.MOV.U32 R29, RZ, RZ, R5 ;  /* 0x000000ffff1d7224 */ /* 0x000fe400078e0005 */
[----:B------:R-:W0:Y:S04]  /*69040*/  LDSM.16.MT88.4 R4, [R22+0x23800] ;  /* 0x023800001604783b */ /* 0x000e280000004200 */
[----:B---3--:R-:W-:Y:S01]  /*69050*/  STL.64 [R1+0x2490], R26 ;  /* 0x0024901a01007387 */ /* 0x008fe20000100a00 */
[----:B--2---:R1:W-:Y:S03]  /*69060*/  STL.64 [R1+0x2488], R24 ;  /* 0x0024881801007387 */ /* 0x0043e60000100a00 */
[----:B-1----:R-:W2:Y:S01]  /*69070*/  LDL.LU R24, [R1+0x580] ;  /* 0x0005800001187983 */ /* 0x002ea20000300800 */
[----:B------:R-:W2:Y:S02]  /*69080*/  LDL.LU R25, [R1+0x584] ;  /* 0x0005840001197983 */ /* 0x000ea40000300800 */
[----:B------:R-:W3:Y:S02]  /*69090*/  LDL.LU R26, [R1+0x588] ;  /* 0x00058800011a7983 */ /* 0x000ee40000300800 */
[----:B------:R-:W3:Y:S01]  /*690a0*/  LDL.LU R27, [R1+0x58c] ;  /* 0x00058c00011b7983 */ /* 0x000ee20000300800 */
[----:B------:R-:W4:Y:S01]  /*690b0*/  LDL.LU R20, [R1+0x5a0] ;  /* 0x0005a00001147983 */ /* 0x000f220000300800 */
        /* <DEDUP_REMOVED lines=13> */
[----:B-1----:R-:W2:Y:S01]  /*69190*/  LDL.LU.64 R16, [R1+0x50] ;  /* 0x0000500001107983 */ /* 0x002ea20000300a00 */
[----:B------:R-:W-:Y:S02]  /*691a0*/  STL.64 [R1+0x24e8], R14 ;  /* 0x0024e80e01007387 */ /* 0x000fe40000100a00 */
[----:B------:R1:W-:Y:S02]  /*691b0*/  STL.64 [R1+0x24e0], R12 ;  /* 0x0024e00c01007387 */ /* 0x0003e40000100a00 */
[----:B-1----:R-:W2:Y:S04]  /*691c0*/  LDL.LU.64 R12, [R1+0x40] ;  /* 0x00004000010c7983 */ /* 0x002ea80000300a00 */
[----:B--2---:R1:W-:Y:S04]  /*691d0*/  STL.64 [R1+0x2508], R12 ;  /* 0x0025080c01007387 */ /* 0x0043e80000100a00 */
[----:B-1----:R-:W2:Y:S01]  /*691e0*/  LDL.LU R12, [R1+0x5d0] ;  /* 0x0005d000010c7983 */ /* 0x002ea20000300800 */
[----:B------:R-:W2:Y:S02]  /*691f0*/  LDL.LU R13, [R1+0x5d4] ;  /* 0x0005d400010d7983 */ /* 0x000ea40000300800 */
[----:B------:R-:W2:Y:S02]  /*69200*/  LDL.LU R14, [R1+0x5d8] ;  /* 0x0005d800010e7983 */ /* 0x000ea40000300800 */
[----:B------:R-:W2:Y:S01]  /*69210*/  LDL.LU R15, [R1+0x5dc] ;  /* 0x0005dc00010f7983 */ /* 0x000ea20000300800 */
[----:B------:R-:W-:Y:S01]  /*69220*/  STL.64 [R1+0x24d0], R22 ;  /* 0x0024d01601007387 */ /* 0x000fe20000100a00 */
[----:B----4-:R1:W-:Y:S03]  /*69230*/  STL.64 [R1+0x24c8], R20 ;  /* 0x0024c81401007387 */ /* 0x0103e60000100a00 */
[----:B-1----:R-:W4:Y:S01]  /*69240*/  LDL.LU.64 R20, [R1+0x30] ;  /* 0x0000300001147983 */ /* 0x002f220000300a00 */
[----:B---3--:R-:W-:Y:S02]  /*69250*/  STL.64 [R1+0x24a0], R26 ;  /* 0x0024a01a01007387 */ /* 0x008fe40000100a00 */
[----:B------:R1:W-:Y:S02]  /*69260*/  STL.64 [R1+0x2498], R24 ;  /* 0x0024981801007387 */ /* 0x0003e40000100a00 */
[----:B-1----:R-:W3:Y:S04]  /*69270*/  LDL.LU.64 R24, [R1+0x10] ;  /* 0x0000100001187983 */ /* 0x002ee80000300a00 */
[----:B---3--:R1:W-:Y:S04]  /*69280*/  STL.64 [R1+0x24b8], R24 ;  /* 0x0024b81801007387 */ /* 0x0083e80000100a00 */
[----:B-1----:R-:W3:Y:S01]  /*69290*/  LDL.LU.64 R24, [R1+0x20] ;  /* 0x0000200001187983 */ /* 0x002ee20000300a00 */
[----:B0-----:R-:W-:Y:S02]  /*692a0*/  STL.64 [R1+0x22c8], R6 ;  /* 0x0022c80601007387 */ /* 0x001fe40000100a00 */
        /* <DEDUP_REMOVED lines=14> */
[----:B0-----:R-:W2:Y:S07]  /*69390*/  LDL.LU R4, [R1] ;  /* 0x0000000001047983 */ /* 0x001eae0000300800 */
[----:B------:R0:W-:Y:S02]  /*693a0*/  STL.64 [R1+0x270], R12 ;  /* 0x0002700c01007387 */ /* 0x0001e40000100a00 */
[----:B------:R-:W-:Y:S02]  /*693b0*/  STL.64 [R1+0x278], R14 ;  /* 0x0002780e01007387 */ /* 0x000fe40000100a00 */
[----:B------:R-:W-:-:S02]  /*693c0*/  IMAD.MOV.U32 R7, RZ, RZ, R16 ;  /* 0x000000ffff077224 */ /* 0x000fc400078e0010 */
[----:B------:R-:W-:Y:S01]  /*693d0*/  IMAD.MOV.U32 R6, RZ, RZ, R17 ;  /* 0x000000ffff067224 */ /* 0x000fe200078e0011 */
[----:B0-----:R-:W3:Y:S01]  /*693e0*/  LDL.LU.64 R12, [R1+0x2508] ;  /* 0x00250800010c7983 */ /* 0x001ee20000300a00 */
[----:B------:R-:W3:Y:S02]  /*693f0*/  LDL.LU.64 R18, [R1+0x2500] ;  /* 0x0025000001127983 */ /* 0x000ee40000300a00 */
[----:B------:R-:W3:Y:S02]  /*69400*/  LDL.LU.64 R16, [R1+0x24f8] ;  /* 0x0024f80001107983 */ /* 0x000ee40000300a00 */
[----:B------:R-:W-:Y:S01]  /*69410*/  IMAD.MOV.U32 R5, RZ, RZ, R3 ;  /* 0x000000ffff057224 */ /* 0x000fe200078e0003 */
[----:B------:R-:W-:Y:S01]  /*69420*/  STL.64 [R1+0x24b0], R6 ;  /* 0x0024b00601007387 */ /* 0x000fe20000100a00 */
[----:B---3--:R-:W-:Y:S03]  /*69430*/  HMMA.16816.F32.BF16 R16, R8, R12, R16 ;  /* 0x0000000c0810723c */ /* 0x008fe60000041810 */
[----:B--2---:R0:W-:Y:S01]  /*69440*/  STL.64 [R1+0x24a8], R4 ;  /* 0x0024a80401007387 */ /* 0x0041e20000100a00 */
[----:B------:R-:W-:-:S03]  /*69450*/  IMAD.MOV.U32 R3, RZ, RZ, R13 ;  /* 0x000000ffff037224 */ /* 0x000fc600078e000d */
[----:B0-----:R-:W2:Y:S01]  /*69460*/  LDL.LU R4, [R1+0x590] ;  /* 0x0005900001047983 */ /* 0x001ea20000300800 */
[----:B------:R-:W2:Y:S02]  /*69470*/  LDL.LU R5, [R1+0x594] ;  /* 0x0005940001057983 */ /* 0x000ea40000300800 */
[----:B------:R-:W2:Y:S02]  /*69480*/  LDL.LU R6, [R1+0x598] ;  /* 0x0005980001067983 */ /* 0x000ea40000300800 */
[----:B------:R-:W2:Y:S11]  /*69490*/  LDL.LU R7, [R1+0x59c] ;  /* 0x00059c0001077983 */ /* 0x000eb60000300800 */
[----:B------:R0:W-:Y:S01]  /*694a0*/  STL.64 [R1+0x260], R16 ;  /* 0x0002601001007387 */ /* 0x0001e20000100a00 */
[----:B------:R1:W-:Y:S02]  /*694b0*/  STL.64 [R1+0x268], R18 ;  /* 0x0002681201007387 */ /* 0x0003e40000100a00 */
[----:B0-----:R-:W-:Y:S01]  /*694c0*/  IMAD.MOV.U32 R17, RZ, RZ, R12 ;  /* 0x000000ffff117224 */ /* 0x001fe200078e000c */
[----:B-1----:R-:W3:Y:S01]  /*694d0*/  LDL.LU.64 R18, [R1+0x24f0] ;  /* 0x0024f00001127983 */ /* 0x002ee20000300a00 */
[----:B------:R-:W2:Y:S02]  /*694e0*/  LDL.LU.64 R14, [R1+0x24e8] ;  /* 0x0024e800010e7983 */ /* 0x000ea40000300a00 */
[----:B------:R-:W2:Y:S02]  /*694f0*/  LDL.LU.64 R12, [R1+0x24e0] ;  /* 0x0024e000010c7983 */ /* 0x000ea40000300a00 */
[----:B----4-:R-:W-:Y:S01]  /*69500*/  IMAD.MOV.U32 R16, RZ, RZ, R21 ;  /* 0x000000ffff107224 */ /* 0x010fe200078e0015 */
[C---:B--2---:R-:W-:Y:S11]  /*69510*/  HMMA.16816.F32.BF16 R12, R8.reuse, R20, R12 ;  /* 0x00000014080c723c */ /* 0x044ff6000004180c */
[----:B------:R-:W-:Y:S11]  /*69520*/  @!UPT UIADD3 URZ, URZ, URZ, URZ ;  /* 0x0000003f3f3ff290 */ /* 0x000ff6000fffe03f */
[----:B------:R-:W-:Y:S01]  /*69530*/  @!UPT UIADD3 URZ, URZ, URZ, URZ ;  /* 0x0000003f3f3ff290 */ /* 0x000fe2000fffe03f */
[----:B------:R0:W-:Y:S01]  /*69540*/  STL.64 [R1+0x250], R12 ;  /* 0x0002500c01007387 */ /* 0x0001e20000100a00 */
[----:B------:R1:W-:Y:S02]  /*69550*/  STL.64 [R1+0x258], R14 ;  /* 0x0002580e01007387 */ /* 0x0003e40000100a00 */
[----:B0-----:R-:W-:Y:S01]  /*69560*/  IMAD.MOV.U32 R13, RZ, RZ, R20 ;  /* 0x000000ffff0d7224 */ /* 0x001fe200078e0014 */
[----:B-1----:R-:W2:Y:S01]  /*69570*/  LDL.LU R14, [R1+0x24d8] ;  /* 0x0024d800010e7983 */ /* 0x002ea20000300800 */
        /* <DEDUP_REMOVED lines=20> */
[----:B------:R-:W2:Y:S02]  /*696c0*/  LDL.LU.64 R24, [R1+0x2498] ;  /* 0x0024980001187983 */ /* 0x000ea40000300a00 */
[----:B--2---:R-:W-:Y:S11]  /*696d0*/  HMMA.16816.F32.BF16 R24, R8, R4, R24 ;  /* 0x000000040818723c */ /* 0x004ff60000041818 */
[----:B------:R-:W-:Y:S11]  /*696e0*/  @!UPT UIADD3 URZ, URZ, URZ, URZ ;  /* 0x0000003f3f3ff290 */ /* 0x000ff6000fffe03f */
[----:B------:R-:W-:Y:S01]  /*696f0*/  @!UPT UIADD3 URZ, URZ, URZ, URZ ;  /* 0x0000003f3f3ff290 */ /* 0x000fe2000fffe03f */
[----:B------:R-:W-:Y:S01]  /*69700*/  STL.64 [R1+0x220], R24 ;  /* 0x0002201801007387 */ /* 0x000fe20000100a00 */
[----:B------:R0:W-:Y:S03]  /*69710*/  STL.64 [R1+0x228], R26 ;  /* 0x0002281a01007387 */ /* 0x0001e60000100a00 */
[----:B0-----:R-:W4:Y:S01]  /*69720*/  LDL.LU.64 R26, [R1+0x2490] ;  /* 0x00249000011a7983 */ /* 0x001f220000300a00 */
[----:B------:R-:W4:Y:S02]  /*69730*/  LDL.LU.64 R24, [R1+0x2488] ;  /* 0x0024880001187983 */ /* 0x000f240000300a00 */
[----:B------:R0:W-:Y:S02]  /*69740*/  STL.64 [R1+0x2300], R4 ;  /* 0x0023000401007387 */ /* 0x0001e40000100a00 */
[----:B0-----:R-:W-:Y:S02]  /*69750*/  IMAD.MOV.U32 R4, RZ, RZ, R15 ;  /* 0x000000ffff047224 */ /* 0x001fe400078e000f */
[----:B------:R-:W-:Y:S01]  /*69760*/  IMAD.MOV.U32 R5, RZ, RZ, R12 ;  /* 0x000000ffff057224 */ /* 0x000fe200078e000c */
[----:B------:R-:W2:Y:S01]  /*69770*/  LDL.LU R15, [R1+0x2484] ;  /* 0x00248400010f7983 */ /* 0x000ea20000300800 */
[----:B------:R-:W2:Y:S03]  /*69780*/  LDL.LU R12, [R1+0x2480] ;  /* 0x00248000010c7983 */ /* 0x000ea60000300800 */
[----:B------:R0:W-:Y:S02]  /*69790*/  STL.64 [R1+0x2318], R4 ;  /* 0x0023180401007387 */ /* 0x0001e40000100a00 */
[----:B0-----:R-:W-:-:S02]  /*697a0*/  IMAD.MOV.U32 R4, RZ, RZ, R22 ;  /* 0x000000ffff047224 */ /* 0x001fc400078e0016 */
[----:B------:R-:W-:Y:S01]  /*697b0*/  IMAD.MOV.U32 R5, RZ, RZ, R23 ;  /* 0x000000ffff057224 */ /* 0x000fe200078e0017 */
[----:B------:R-:W2:Y:S01]  /*697c0*/  LDL.LU R22, [R1+0x247c] ;  /* 0x00247c0001167983 */ /* 0x000ea20000300800 */
[----:B------:R-:W2:Y:S03]  /*697d0*/  LDL.LU R23, [R1+0x2478] ;  /* 0x0024780001177983 */ /* 0x000ea60000300800 */
[----:B------:R0:W-:Y:S02]  /*697e0*/  STL.64 [R1+0x2330], R4 ;  /* 0x0023300401007387 */ /* 0x0001e40000100a00 */
[----:B0-----:R-:W-:Y:S02]  /*697f0*/  IMAD.MOV.U32 R4, RZ, RZ, R13 ;  /* 0x000000ffff047224 */ /* 0x001fe400078e000d */
[----:B------:R-:W-:Y:S01]  /*69800*/  IMAD.MOV.U32 R5, RZ, RZ, R16 ;  /* 0x000000ffff057224 */ /* 0x000fe200078e0010 */
[----:B----4-:R-:W-:Y:S11]  /*69810*/  HMMA.16816.F32.BF16 R24, R8, R20, R24 ;  /* 0x000000140818723c */ /* 0x010ff60000041818 */
[----:B------:R-:W-:Y:S11]  /*69820*/  @!UPT UIADD3 URZ, URZ, URZ, URZ ;  /* 0x0000003f3f3ff290 */ /* 0x000ff6000fffe03f */
[----:B------:R-:W-:Y:S01]  /*69830*/  @!UPT UIADD3 URZ, URZ, URZ, URZ ;  /* 0x0000003f3f3ff290 */ /* 0x000fe2000fffe03f */
[----:B------:R-:W-:Y:S01]  /*69840*/  STL.64 [R1+0x210], R24 ;  /* 0x0002101801007387 */ /* 0x000fe20000100a00 */
[----:B------:R0:W-:Y:S03]  /*69850*/  STL.64 [R1+0x218], R26 ;  /* 0x0002181a01007387 */ /* 0x0001e60000100a00 */
[----:B0-----:R-:W4:Y:S01]  /*69860*/  LDL.LU.64 R26, [R1+0x2470] ;  /* 0x00247000011a7983 */ /* 0x001f220000300a00 */
[----:B------:R-:W3:Y:S02]  /*69870*/  LDL.LU.64 R24, [R1+0x2468] ;  /* 0x0024680001187983 */ /* 0x000ee40000300a00 */
[----:B------:R-:W3:Y:S02]  /*69880*/  LDL.LU R13, [R1+0x2464] ;  /* 0x00246400010d7983 */ /* 0x000ee40000300800 */
[----:B------:R-:W3:Y:S01]  /*69890*/  LDL.LU R16, [R1+0x2460] ;  /* 0x0024600001107983 */ /* 0x000ee20000300800 */
[----:B------:R0:W-:Y:S02]  /*698a0*/  STL.64 [R1+0x2348], R4 ;  /* 0x0023480401007387 */ /* 0x0001e40000100a00 */
[----:B0-----:R-:W-:-:S02]  /*698b0*/  IMAD.MOV.U32 R4, RZ, RZ, R17 ;  /* 0x000000ffff047224 */ /* 0x001fc400078e0011 */
[----:B------:R-:W-:Y:S01]  /*698c0*/  IMAD.MOV.U32 R5, RZ, RZ, R3 ;  /* 0x000000ffff057224 */ /* 0x000fe200078e0003 */
[----:B------:R-:W3:Y:S01]  /*698d0*/  LDL.LU R17, [R1+0x245c] ;  /* 0x00245c0001117983 */ /* 0x000ee20000300800 */
[----:B------:R-:W3:Y:S03]  /*698e0*/  LDL.LU R3, [R1+0x2458] ;  /* 0x0024580001037983 */ /* 0x000ee60000300800 */
[----:B------:R-:W-:Y:S01]  /*698f0*/  STL.64 [R1+0x2360], R4 ;  /* 0x0023600401007387 */ /* 0x000fe20000100a00 */
[----:B--2---:R-:W-:Y:S02]  /*69900*/  STL.64 [R1+0x22f8], R22 ;  /* 0x0022f81601007387 */ /* 0x004fe40000100a00 */
[----:B------:R0:W-:Y:S02]  /*69910*/  STL.64 [R1+0x22f0], R20 ;  /* 0x0022f01401007387 */ /* 0x0001e40000100a00 */
        /* <DEDUP_REMOVED lines=76> */
[----:B------:R-:W-:Y:S01]  /*69de0*/  IMAD.MOV.U32 R5, RZ, RZ, R12 ;  /* 0x000000ffff057224 */ /* 0x000fe200078e000c */
[----:B------:R-:W3:Y:S01]  /*69df0*/  LDL.LU R27, [R1+0x55c] ;  /* 0x00055c00011b7983 */ /* 0x000ee20000300800 */
[----:B------:R-:W-:-:S02]  /*69e00*/  IMAD.MOV.U32 R4, RZ, RZ, R13 ;  /* 0x000000ffff047224 */ /* 0x000fc400078e000d */
[----:B------:R-:W3:Y:S02]  /*69e10*/  LDL.LU R12, [R1+0x560] ;  /* 0x00056000010c7983 */ /* 0x000ee40000300800 */
[----:B------:R-:W3:Y:S01]  /*69e20*/  LDL.LU R13, [R1+0x564] ;  /* 0x00056400010d7983 */ /* 0x000ee20000300800 */
[----:B------:R-:W3:Y:S01]  /*69e30*/  LDL.LU R14, [R1+0x568] ;  /* 0x00056800010e7983 */ /* 0x000ee20000300800 */
[----:B------:R-:W3:Y:S03]  /*69e40*/  LDL.LU R15, [R1+0x56c] ;  /* 0x00056c00010f7983 */ /* 0x000ee60000300800 */
        /* <DEDUP_REMOVED lines=40> */
[----:B------:R0:W-:Y:S03]  /*6a0d0*/  STL.64 [R1+0x1d8], R10 ;  /* 0x0001d80a01007387 */ /* 0x0001e60000100a00 */
[----:B0-----:R-:W4:Y:S01]  /*6a0e0*/  LDL R11, [R1+0x1bc8] ;  /* 0x001bc800010b7983 */ /* 0x001f220000100800 */
[C---:B--2---:R-:W-:Y:S03]  /*6a0f0*/  HMMA.16816.F32.BF16 R4, R24.reuse, R4, R20 ;  /* 0x000000041804723c */ /* 0x044fe60000041814 */
[----:B------:R-:W2:Y:S01]  /*6a100*/  LDL.LU.64 R22, [R1+0x2418] ;  /* 0x0024180001167983 */ /* 0x000ea20000300a00 */
[----:B------:R-:W2:Y:S11]  /*6a110*/  LDL.LU.64 R20, [R1+0x2410] ;  /* 0x0024100001147983 */ /* 0x000eb60000300a00 */
[----:B------:R-:W-:Y:S08]  /*6a120*/  @!UPT UIADD3 URZ, URZ, URZ, URZ ;  /* 0x0000003f3f3ff290 */ /* 0x000ff0000fffe03f */
[----:B------:R0:W-:Y:S01]  /*6a130*/  STL.64 [R1+0x1c0], R4 ;  /* 0x0001c00401007387 */ /* 0x0001e20000100a00 */
[----:B------:R2:W-:Y:S03]  /*6a140*/  STL.64 [R1+0x1c8], R6 ;  /* 0x0001c80601007387 */ /* 0x0005e60000100a00 */
[----:B----4-:R-:W1:Y:S04]  /*6a150*/  LDSM.16.MT88.4 R8, [R11+0x23800] ;  /* 0x023800000b08783b */ /* 0x010e680000004200 */
        /* <DEDUP_REMOVED lines=80> */
[----:B------:R-:W4:Y:S11]  /*6a660*/  LDL.LU.64 R20, [R1+0x22f0] ;  /* 0x0022f00001147983 */ /* 0x000f360000300a00 */
[----:B------:R-:W-:Y:S09]  /*6a670*/  @!UPT UIADD3 URZ, URZ, URZ, URZ ;  /* 0x0000003f3f3ff290 */ /* 0x000ff2000fffe03f */
[----:B------:R-:W-:Y:S01]  /*6a680*/  STL.64 [R1+0x100], R4 ;  /* 0x0001000401007387 */ /* 0x000fe20000100a00 */
[----:B------:R0:W-:Y:S03]  /*6a690*/  STL.64 [R1+0x108], R6 ;  /* 0x0001080601007387 */ /* 0x0001e60000100a00 */
[----:B0-----:R-:W4:Y:S01]  /*6a6a0*/  LDL.LU.64 R6, [R1+0x22e8] ;  /* 0x0022e80001067983 */ /* 0x001f220000300a00 */
[----:B------:R-:W4:Y:S02]  /*6a6b0*/  LDL.LU.64 R4, [R1+0x22e0] ;  /* 0x0022e00001047983 */ /* 0x000f240000300a00 */
[C---:B----4-:R-:W-:Y:S11]  /*6a6c0*/  HMMA.16816.F32.BF16 R4, R24.reuse, R20, R4 ;  /* 0x000000141804723c */ /* 0x050ff60000041804 */
[----:B------:R-:W-:Y:S11]  /*6a6d0*/  @!UPT UIADD3 URZ, URZ, URZ, URZ ;  /* 0x0000003f3f3ff290 */ /* 0x000ff6000fffe03f */
[----:B------:R-:W-:Y:S01]  /*6a6e0*/  @!UPT UIADD3 URZ, URZ, URZ, URZ ;  /* 0x0000003f3f3ff290 */ /* 0x000fe2000fffe03f */
[----:B------:R-:W-:Y:S01]  /*6a6f0*/  STL.64 [R1+0xf0], R4 ;  /* 0x0000f00401007387 */ /* 0x000fe20000100a00 */
[----:B------:R0:W-:Y:S03]  /*6a700*/  STL.64 [R1+0xf8], R6 ;  /* 0x0000f80601007387 */ /* 0x0001e60000100a00 */
[----:B0-----:R-:W4:Y:S01]  /*6a710*/  LDL.LU.64 R6, [R1+0x22d8] ;  /* 0x0022d80001067983 */ /* 0x001f220000300a00 */
[----:B------:R-:W4:Y:S02]  /*6a720*/  LDL.LU.64 R4, [R1+0x22d0] ;  /* 0x0022d00001047983 */ /* 0x000f240000300a00 */
[----:B--2---:R0:W-:Y:S02]  /*6a730*/  STL.64 [R1+0x22b0], R22 ;  /* 0x0022b01601007387 */ /* 0x0041e40000100a00 */
[----:B0-----:R-:W2:Y:S01]  /*6a740*/  LDL.64 R22, [R1+0xc8] ;  /* 0x0000c80001167983 */ /* 0x001ea20000100a00 */
[----:B----4-:R-:W-:Y:S11]  /*6a750*/  HMMA.16816.F32.BF16 R4, R24, R16, R4 ;  /* 0x000000101804723c */ /* 0x010ff60000041804 */
[----:B------:R-:W-:Y:S11]  /*6a760*/  @!UPT UIADD3 URZ, URZ, URZ, URZ ;  /* 0x0000003f3f3ff290 */ /* 0x000ff6000fffe03f */
[----:B------:R-:W-:Y:S01]  /*6a770*/  @!UPT UIADD3 URZ, URZ, URZ, URZ ;  /* 0x0000003f3f3ff290 */ /* 0x000fe2000fffe03f */
[----:B------:R-:W-:Y:S01]  /*6a780*/  STL.64 [R1+0xe0], R4 ;  /* 0x0000e00401007387 */ /* 0x000fe20000100a00 */
[----:B------:R0:W-:Y:S03]  /*6a790*/  STL.64 [R1+0xe8], R6 ;  /* 0x0000e80601007387 */ /* 0x0001e60000100a00 */
[----:B0-----:R-:W2:Y:S01]  /*6a7a0*/  LDL.LU.64 R6, [R1+0x22c8] ;  /* 0x0022c80001067983 */ /* 0x001ea20000300a00 */
[----:B------:R-:W2:Y:S02]  /*6a7b0*/  LDL.LU.64 R4, [R1+0x22c0] ;  /* 0x0022c00001047983 */ /* 0x000ea40000300a00 */
[----:B------:R-:W2:Y:S02]  /*6a7c0*/  LDL.LU R16, [R1+0x370] ;  /* 0x0003700001107983 */ /* 0x000ea40000300800 */
[----:B------:R-:W2:Y:S01]  /*6a7d0*/  LDL.LU R17, [R1+0x374] ;  /* 0x0003740001117983 */ /* 0x000ea20000300800 */
[----:B-1----:R-:W-:Y:S01]  /*6a7e0*/  STL.64 [R1+0x2180], R10 ;  /* 0x0021800a01007387 */ /* 0x002fe20000100a00 */
[----:B------:R0:W-:Y:S02]  /*6a7f0*/  STL.64 [R1+0x2178], R8 ;  /* 0x0021780801007387 */ /* 0x0001e40000100a00 */
[----:B0-----:R-:W-:-:S02]  /*6a800*/  IMAD.MOV.U32 R8, RZ, RZ, R0 ;  /* 0x000000ffff087224 */ /* 0x001fc400078e0000 */
[----:B------:R-:W-:Y:S01]  /*6a810*/  IMAD.MOV.U32 R9, RZ, RZ, R2 ;  /* 0x000000ffff097224 */ /* 0x000fe200078e0002 */
[----:B------:R-:W4:Y:S01]  /*6a820*/  LDL.LU R0, [R1+0x22bc] ;  /* 0x0022bc0001007983 */ /* 0x000f220000300800 */
[----:B------:R-:W2:Y:S02]  /*6a830*/  LDL.LU R2, [R1+0x22b8] ;  /* 0x0022b80001027983 */ /* 0x000ea40000300800 */
[----:B------:R-:W2:Y:S02]  /*6a840*/  LDL.LU R10, [R1+0x368] ;  /* 0x00036800010a7983 */ /* 0x000ea40000300800 */
[----:B------:R-:W2:Y:S02]  /*6a850*/  LDL.LU R11, [R1+0x36c] ;  /* 0x00036c00010b7983 */ /* 0x000ea40000300800 */
[----:B--2---:R-:W-:Y:S01]  /*6a860*/  STL.64 [R1+0x22a8], R10 ;  /* 0x0022a80a01007387 */ /* 0x004fe20000100a00 */
[----:B------:R0:W-:Y:S03]  /*6a870*/  STL.64 [R1+0x22a0], R8 ;  /* 0x0022a00801007387 */ /* 0x0001e60000100a00 */
[----:B0-----:R-:W2:Y:S01]  /*6a880*/  LDL.LU R8, [R1+0xd0] ;  /* 0x0000d00001087983 */ /* 0x001ea20000300800 */
[----:B------:R-:W2:Y:S02]  /*6a890*/  LDL.LU R9, [R1+0xd4] ;  /* 0x0000d40001097983 */ /* 0x000ea40000300800 */
[----:B------:R-:W-:-:S02]  /*6a8a0*/  IMAD.MOV.U32 R10, RZ, RZ, R2 ;  /* 0x000000ffff0a7224 */ /* 0x000fc400078e0002 */
[----:B----4-:R-:W-:-:S07]  /*6a8b0*/  IMAD.MOV.U32 R11, RZ, RZ, R0 ;  /* 0x000000ffff0b7224 */ /* 0x010fce00078e0000 */
[----:B--2---:R-:W-:Y:S01]  /*6a8c0*/  HMMA.16816.F32.BF16 R8, R24, R12, R8 ;  /* 0x0000000c1808723c */ /* 0x004fe20000041808 */
[----:B------:R-:W2:Y:S11]  /*6a8d0*/  LDL.64 R26, [R1+0xb8] ;  /* 0x0000b800011a7983 */ /* 0x000eb60000100a00 */
[----:B------:R-:W-:Y:S11]  /*6a8e0*/  @!UPT UIADD3 URZ, URZ, URZ, URZ ;  /* 0x0000003f3f3ff290 */ /* 0x000ff6000fffe03f */
[----:B------:R-:W-:Y:S01]  /*6a8f0*/  STL.64 [R1+0xd0], R8 ;  /* 0x0000d00801007387 */ /* 0x000fe20000100a00 */
[----:B------:R0:W-:Y:S02]  /*6a900*/  STL.64 [R1+0xd8], R10 ;  /* 0x0000d80a01007387 */ /* 0x0001e40000100a00 */
[----:B0-----:R-:W-:Y:S07]  /*6a910*/  HMMA.16816.F32.BF16 R8, R4, R22, R16 ;  /* 0x000000160408723c */ /* 0x001fee0000041810 */
[----:B------:R-:W-:-:S02]  /*6a920*/  IMAD.MOV.U32 R18, RZ, RZ, R22 ;  /* 0x000000ffff127224 */ /* 0x000fc400078e0016 */
[----:B------:R-:W-:Y:S02]  /*6a930*/  IMAD.MOV.U32 R19, RZ, RZ, R23 ;  /* 0x000000ffff137224 */ /* 0x000fe400078e0017 */
[----:B------:R-:W4:Y:S11]  /*6a940*/  LDL.LU.64 R22, [R1+0x22b0] ;  /* 0x0022b00001167983 */ /* 0x000f360000300a00 */
[----:B------:R-:W-:Y:S01]  /*6a950*/  @!UPT UIADD3 URZ, URZ, URZ, URZ ;  /* 0x0000003f3f3ff290 */ /* 0x000fe2000fffe03f */
[----:B------:R-:W-:Y:S01]  /*6a960*/  STL.64 [R1+0x7a0], R8 ;  /* 0x0007a00801007387 */ /* 0x000fe20000100a00 */
[----:B------:R-:W-:Y:S02]  /*6a970*/  IMAD.MOV.U32 R12, RZ, RZ, R11 ;  /* 0x000000ffff0c7224 */ /* 0x000fe400078e000b */
[----:B------:R-:W-:Y:S02]  /*6a980*/  IMAD.MOV.U32 R16, RZ, RZ, R10 ;  /* 0x000000ffff107224 */ /* 0x000fe400078e000a */
[----:B------:R0:W-:Y:S02]  /*6a990*/  STL.64 [R1+0x7a8], R10 ;  /* 0x0007a80a01007387 */ /* 0x0001e40000100a00 */
[----:B------:R-:W-:Y:S02]  /*6a9a0*/  IMAD.MOV.U32 R20, RZ, RZ, R9 ;  /* 0x000000ffff147224 */ /* 0x000fe400078e0009 */
[----:B------:R-:W-:Y:S01]  /*6a9b0*/  IMAD.MOV.U32 R0, RZ, RZ, R8 ;  /* 0x000000ffff007224 */ /* 0x000fe200078e0008 */
[----:B0-----:R-:W2:Y:S01]  /*6a9c0*/  LDL.LU.64 R10, [R1+0x22a8] ;  /* 0x0022a800010a7983 */ /* 0x001ea20000300a00 */
[----:B------:R-:W2:Y:S03]  /*6a9d0*/  LDL.LU.64 R8, [R1+0x22a0] ;  /* 0x0022a00001087983 */ /* 0x000ea60000300a00 */
[----:B------:R-:W-:Y:S02]  /*6a9e0*/  STL [R1+0x1cdc], R0 ;  /* 0x001cdc0001007387 */ /* 0x000fe40000100800 */
[----:B------:R-:W-:Y:S01]  /*6a9f0*/  STL [R1+0x1cd8], R20 ;  /* 0x001cd81401007387 */ /* 0x000fe20000100800 */
[----:B----4-:R-:W-:Y:S01]  /*6aa00*/  STL.64 [R1+0x2278], R22 ;  /* 0x0022781601007387 */ /* 0x010fe20000100a00 */
[----:B------:R0:W-:Y:S02]  /*6aa10*/  STL [R1+0x1cd4], R16 ;  /* 0x001cd41001007387 */ /* 0x0001e40000100800 */
[----:B------:R-:W-:Y:S01]  /*6aa20*/  STL [R1+0x1cd0], R12 ;  /* 0x001cd00c01007387 */ /* 0x000fe20000100800 */
[----:B--2---:R-:W-:Y:S01]  /*6aa30*/  HMMA.16816.F32.BF16 R8, R4, R26, R8 ;  /* 0x0000001a0408723c */ /* 0x004fe20000041808 */
[----:B0-----:R-:W-:Y:S11]  /*6aa40*/  IMAD.MOV.U32 R16, RZ, RZ, R27 ;  /* 0x000000ffff107224 */ /* 0x001ff600078e001b */
[----:B------:R-:W-:Y:S11]  /*6aa50*/  @!UPT UIADD3 URZ, URZ, URZ, URZ ;  /* 0x0000003f3f3ff290 */ /* 0x000ff6000fffe03f */
[----:B------:R-:W-:Y:S01]  /*6aa60*/  STL.64 [R1+0x790], R8 ;  /* 0x0007900801007387 */ /* 0x000fe20000100a00 */
[----:B------:R-:W-:Y:S02]  /*6aa70*/  STL.64 [R1+0x798], R10 ;  /* 0x0007980a01007387 */ /* 0x000fe40000100a00 */
[----:B------:R-:W2:Y:S02]  /*6aa80*/  LDL R27, [R1+0x1bc4] ;  /* 0x001bc400011b7983 */ /* 0x000ea40000100800 */
[----:B--2---:R0:W-:Y:S01]  /*6aa90*/  STL [R1+0x2210], R27 ;  /* 0x0022101b01007387 */ /* 0x0041e20000100800 */
[----:B------:R-:W2:Y:S03]  /*6aaa0*/  LDL R26, [R1+0x68] ;  /* 0x00006800011a7983 */ /* 0x000ea60000100800 */
[----:B0-----:R-:W2:Y:S01]  /*6aab0*/  LDL R27, [R1+0x6c] ;  /* 0x00006c00011b7983 */ /* 0x001ea20000100800 */
[----:B------:R-:W-:-:S02]  /*6aac0*/  IMAD.MOV.U32 R2, RZ, RZ, R8 ;  /* 0x000000ffff027224 */ /* 0x000fc400078e0008 */
[----:B---3--:R-:W-:Y:S02]  /*6aad0*/  IMAD.MOV.U32 R9, RZ, RZ, R14 ;  /* 0x000000ffff097224 */ /* 0x008fe400078e000e */
[----:B------:R-:W-:Y:S02]  /*6aae0*/  IMAD.MOV.U32 R10, RZ, RZ, R15 ;  /* 0x000000ffff0a7224 */ /* 0x000fe400078e000f */
[----:B------:R-:W-:Y:S01]  /*6aaf0*/  IMAD.MOV.U32 R11, RZ, RZ, R3 ;  /* 0x000000ffff0b7224 */ /* 0x000fe200078e0003 */
[----:B--2---:R0:W-:Y:S01]  /*6ab00*/  STL.64 [R1+0x2228], R26 ;  /* 0x0022281a01007387 */ /* 0x0041e20000100a00 */
[----:B------:R-:W2:Y:S02]  /*6ab10*/  LDL.LU R8, [R1+0x4e0] ;  /* 0x0004e00001087983 */ /* 0x000ea40000300800 */
[----:B------:R-:W3:Y:S02]  /*6ab20*/  LDL.LU R14, [R1+0x229c] ;  /* 0x00229c00010e7983 */ /* 0x000ee40000300800 */
[----:B------:R-:W4:Y:S01]  /*6ab30*/  LDL.LU R15, [R1+0x2298] ;  /* 0x00229800010f7983 */ /* 0x000f220000300800 */
[----:B------:R-:W2:Y:S01]  /*6ab40*/  LDL.LU R3, [R1+0x2294] ;  /* 0x0022940001037983 */ /* 0x000ea20000300800 */
[----:B------:R-:W2:Y:S03]  /*6ab50*/  LDL.64 R22, [R1+0xa8] ;  /* 0x0000a80001167983 */ /* 0x000ea60000100a00 */
[----:B0-----:R-:W2:Y:S04]  /*6ab60*/  LDL.64 R26, [R1+0x78] ;  /* 0x00007800011a7983 */ /* 0x001ea80000100a00 */
[----:B--2---:R0:W-:Y:S04]  /*6ab70*/  STL.64 [R1+0x2240], R26 ;  /* 0x0022401a01007387 */ /* 0x0041e80000100a00 */
[----:B0-----:R-:W2:Y:S04]  /*6ab80*/  LDL R26, [R1+0x88] ;  /* 0x00008800011a7983 */ /* 0x001ea80000100800 */
[----:B------:R-:W2:Y:S04]  /*6ab90*/  LDL R27, [R1+0x8c] ;  /* 0x00008c00011b7983 */ /* 0x000ea80000100800 */
[----:B--2---:R-:W-:Y:S01]  /*6aba0*/  STL.64 [R1+0x2258], R26 ;  /* 0x0022581a01007387 */ /* 0x004fe20000100a00 */
[----:B------:R-:W-:Y:S02]  /*6abb0*/  STL.64 [R1+0x2220], R10 ;  /* 0x0022200a01007387 */ /* 0x000fe40000100a00 */
[----:B------:R0:W-:Y:S02]  /*6abc0*/  STL.64 [R1+0x2218], R8 ;  /* 0x0022180801007387 */ /* 0x0001e40000100a00 */
[----:B0-----:R-:W2:Y:S01]  /*6abd0*/  LDL.LU R8, [R1+0x310] ;  /* 0x0003100001087983 */ /* 0x001ea20000300800 */
[----:B------:R-:W2:Y:S02]  /*6abe0*/  LDL.LU R9, [R1+0x314] ;  /* 0x0003140001097983 */ /* 0x000ea40000300800 */
[----:B------:R-:W2:Y:S02]  /*6abf0*/  LDL.LU R10, [R1+0x318] ;  /* 0x00031800010a7983 */ /* 0x000ea40000300800 */
[----:B------:R-:W2:Y:S01]  /*6ac00*/  LDL.LU R11, [R1+0x31c] ;  /* 0x00031c00010b7983 */ /* 0x000ea20000300800 */
[----:B------:R-:W2:Y:S04]  /*6ac10*/  LDL R26, [R1+0x98] ;  /* 0x00009800011a7983 */ /* 0x000ea80000100800 */
[----:B------:R-:W2:Y:S04]  /*6ac20*/  LDL R27, [R1+0x9c] ;  /* 0x00009c00011b7983 */ /* 0x000ea80000100800 */
[----:B--2---:R0:W-:Y:S01]  /*6ac30*/  STL.64 [R1+0x2270], R26 ;  /* 0x0022701a01007387 */ /* 0x0041e20000100a00 */
[----:B------:R-:W2:Y:S02]  /*6ac40*/  LDL.LU R24, [R1+0x350] ;  /* 0x0003500001187983 */ /* 0x000ea40000300800 */
[----:B------:R-:W2:Y:S01]  /*6ac50*/  LDL.LU R25, [R1+0x354] ;  /* 0x0003540001197983 */ /* 0x000ea20000300800 */
[----:B0-----:R-:W2:Y:S01]  /*6ac60*/  LDL.LU R26, [R1+0x358] ;  /* 0x00035800011a7983 */ /* 0x001ea20000300800 */
[----:B------:R-:W2:Y:S02]  /*6ac70*/  LDL.LU R27, [R1+0x35c] ;  /* 0x00035c00011b7983 */ /* 0x000ea40000300800 */
[----:B------:R-:W-:Y:S02]  /*6ac80*/  STL.64 [R1+0x2238], R10 ;  /* 0x0022380a01007387 */ /* 0x000fe40000100a00 */
[----:B------:R0:W-:Y:S02]  /*6ac90*/  STL.64 [R1+0x2230], R8 ;  /* 0x0022300801007387 */ /* 0x0001e40000100a00 */
[----:B0-----:R-:W2:Y:S01]  /*6aca0*/  LDL.LU R8, [R1+0x320] ;  /* 0x0003200001087983 */ /* 0x001ea20000300800 */
[----:B----4-:R-:W-:-:S02]  /*6acb0*/  IMAD.MOV.U32 R10, RZ, RZ, R15 ;  /* 0x000000ffff0a7224 */ /* 0x010fc400078e000f */
[----:B---3--:R-:W-:Y:S02]  /*6acc0*/  IMAD.MOV.U32 R11, RZ, RZ, R14 ;  /* 0x000000ffff0b7224 */ /* 0x008fe400078e000e */
[----:B------:R-:W-:Y:S02]  /*6acd0*/  IMAD.MOV.U32 R9, RZ, RZ, R3 ;  /* 0x000000ffff097224 */ /* 0x000fe400078e0003 */
[----:B------:R-:W3:Y:S01]  /*6ace0*/  LDL.LU R3, [R1+0x2290] ;  /* 0x0022900001037983 */ /* 0x000ee20000300800 */
[----:B------:R-:W4:Y:S02]  /*6acf0*/  LDL.LU R15, [R1+0x228c] ;  /* 0x00228c00010f7983 */ /* 0x000f240000300800 */
[----:B------:R-:W3:Y:S02]  /*6ad00*/  LDL.LU R14, [R1+0x2288] ;  /* 0x00228800010e7983 */ /* 0x000ee40000300800 */
[----:B------:R-:W-:Y:S01]  /*6ad10*/  STL.64 [R1+0x2250], R10 ;  /* 0x0022500a01007387 */ /* 0x000fe20000100a00 */
[----:B--2---:R0:W-:Y:S04]  /*6ad20*/  STL.64 [R1+0x2248], R8 ;  /* 0x0022480801007387 */ /* 0x0041e80000100a00 */
[----:B0-----:R-:W2:Y:S01]  /*6ad30*/  LDL.LU R8, [R1+0x330] ;  /* 0x0003300001087983 */ /* 0x001ea20000300800 */
[----:B------:R-:W2:Y:S02]  /*6ad40*/  LDL.LU R9, [R1+0x334] ;  /* 0x0003340001097983 */ /* 0x000ea40000300800 */
[----:B------:R-:W2:Y:S02]  /*6ad50*/  LDL.LU R10, [R1+0x338] ;  /* 0x00033800010a7983 */ /* 0x000ea40000300800 */
[----:B------:R-:W2:Y:S01]  /*6ad60*/  LDL.LU R11, [R1+0x33c] ;  /* 0x00033c00010b7983 */ /* 0x000ea20000300800 */
[----:B------:R-:W-:Y:S01]  /*6ad70*/  HMMA.16816.F32.BF16 R24, R4, R22, R24 ;  /* 0x000000160418723c */ /* 0x000fe20000041818 */
[----:B------:R-:W-:Y:S11]  /*6ad80*/  IMAD.MOV.U32 R12, RZ, RZ, R23 ;  /* 0x000000ffff0c7224 */ /* 0x000ff600078e0017 */
[----:B------:R-:W-:Y:S11]  /*6ad90*/  @!UPT UIADD3 URZ, URZ, URZ, URZ ;  /* 0x0000003f3f3ff290 */ /* 0x000ff6000fffe03f */
[----:B------:R-:W-:Y:S01]  /*6ada0*/  @!UPT UIADD3 URZ, URZ, URZ, URZ ;  /* 0x0000003f3f3ff290 */ /* 0x000fe2000fffe03f */
[----:B------:R-:W-:Y:S02]  /*6adb0*/  IMAD.MOV.U32 R13, RZ, RZ, R27 ;  /* 0x000000ffff0d7224 */ /* 0x000fe400078e001b */
[----:B------:R-:W-:Y:S01]  /*6adc0*/  IMAD.MOV.U32 R17, RZ, RZ, R26 ;  /* 0x000000ffff117224 */ /* 0x000fe200078e001a */
[----:B--2---:R4:W-:Y:S01]  /*6add0*/  STL.64 [R1+0x2268], R10 ;  /* 0x0022680a01007387 */ /* 0x0049e20000100a00 */
[----:B------:R0:W-:Y:S02]  /*6ade0*/  STL.64 [R1+0x2260], R8 ;  /* 0x0022600801007387 */ /* 0x0001e40000100a00 */
[----:B----4-:R-:W-:Y:S01]  /*6adf0*/  IMAD.MOV.U32 R10, RZ, RZ, R15 ;  /* 0x000000ffff0a7224 */ /* 0x010fe200078e000f */
[----:B0-----:R-:W2:Y:S01]  /*6ae00*/  LDL.LU R8, [R1+0x340] ;  /* 0x0003400001087983 */ /* 0x001ea20000300800 */
[----:B---3--:R-:W-:Y:S02]  /*6ae10*/  IMAD.MOV.U32 R9, RZ, RZ, R14 ;  /* 0x000000ffff097224 */ /* 0x008fe400078e000e */
[----:B------:R-:W3:Y:S02]  /*6ae20*/  LDL.LU R14, [R1+0x2284] ;  /* 0x00228400010e7983 */ /* 0x000ee40000300800 */
[----:B------:R-:W3:Y:S01]  /*6ae30*/  LDL.LU R15, [R1+0x2280] ;  /* 0x00228000010f7983 */ /* 0x000ee20000300800 */
[----:B------:R-:W-:Y:S01]  /*6ae40*/  STL [R1+0x1ce0], R2 ;  /* 0x001ce00201007387 */ /* 0x000fe20000100800 */
[----:B------:R-:W4:Y:S02]  /*6ae50*/  LDL.LU.64 R22, [R1+0x2278] ;  /* 0x0022780001167983 */ /* 0x000f240000300a00 */
[----:B------:R-:W-:Y:S02]  /*6ae60*/  STL.64 [R1+0x780], R24 ;  /* 0x0007801801007387 */ /* 0x000fe40000100a00 */
[----:B------:R0:W-:Y:S02]  /*6ae70*/  STL.64 [R1+0x788], R26 ;  /* 0x0007881a01007387 */ /* 0x0001e40000100a00 */
[----:B0-----:R-:W2:Y:S01]  /*6ae80*/  LDL.LU.64 R26, [R1+0x2270] ;  /* 0x00227000011a7983 */ /* 0x001ea20000300a00 */
[----:B------:R-:W-:-:S02]  /*6ae90*/  IMAD.MOV.U32 R11, RZ, RZ, R3 ;  /* 0x000000ffff0b7224 */ /* 0x000fc400078e0003 */
[----:B------:R-:W-:Y:S02]  /*6aea0*/  IMAD.MOV.U32 R21, RZ, RZ, R25 ;  /* 0x000000ffff157224 */ /* 0x000fe400078e0019 */
[----:B------:R-:W-:-:S05]  /*6aeb0*/  IMAD.MOV.U32 R3, RZ, RZ, R24 ;  /* 0x000000ffff037224 */ /* 0x000fca00078e0018 */
[----:B------:R-:W-:Y:S01]  /*6aec0*/  STL [R1+0x1cf0], R3 ;  /* 0x001cf00301007387 */ /* 0x000fe20000100800 */
[----:B------:R-:W-:Y:S03]  /*6aed0*/  STL [R1+0x1cec], R21 ;  /* 0x001cec1501007387 */ /* 0x000fe60000100800 */
[----:B----4-:R0:W-:Y:S04]  /*6aee0*/  STL.64 [R1+0x21e8], R22 ;  /* 0x0021e81601007387 */ /* 0x0101e80000100a00 */
[----:B0-----:R-:W4:Y:S01]  /*6aef0*/  LDL.64 R22, [R1+0x58] ;  /* 0x0000580001167983 */ /* 0x001f220000100a00 */
[----:B--2---:R-:W-:Y:S01]  /*6af00*/  HMMA.16816.F32.BF16 R24, R4, R26, R8 ;  /* 0x0000001a0418723c */ /* 0x004fe20000041808 */
[----:B------:R-:W-:Y:S02]  /*6af10*/  STL [R1+0x1ce8], R17 ;  /* 0x001ce81101007387 */ /* 0x000fe40000100800 */
[----:B------:R-:W-:Y:S01]  /*6af20*/  STL [R1+0x1ce4], R13 ;  /* 0x001ce40d01007387 */ /* 0x000fe20000100800 */
[----:B---3--:R-:W-:Y:S02]  /*6af30*/  STL.64 [R1+0x2190], R14 ;  /* 0x0021900e01007387 */ /* 0x008fe40000100a00 */
[----:B------:R0:W-:Y:S02]  /*6af40*/  STL [R1+0x2188], R12 ;  /* 0x0021880c01007387 */ /* 0x0001e40000100800 */
[----:B0-----:R-:W4:Y:S01]  /*6af50*/  LDL.LU R12, [R1+0x4f0] ;  /* 0x0004f000010c7983 */ /* 0x001f220000300800 */
[----:B------:R-:W4:Y:S02]  /*6af60*/  LDL.LU R13, [R1+0x4f4] ;  /* 0x0004f400010d7983 */ /* 0x000f240000300800 */
[----:B------:R-:W2:Y:S02]  /*6af70*/  LDL.LU.64 R10, [R1+0x2268] ;  /* 0x00226800010a7983 */ /* 0x000ea40000300a00 */
[----:B------:R-:W2:Y:S10]  /*6af80*/  LDL.LU.64 R8, [R1+0x2260] ;  /* 0x0022600001087983 */ /* 0x000eb40000300a00 */
[----:B------:R-:W-:Y:S01]  /*6af90*/  STL.64 [R1+0x770], R24 ;  /* 0x0007701801007387 */ /* 0x000fe20000100a00 */
[----:B------:R0:W-:Y:S03]  /*6afa0*/  STL.64 [R1+0x778], R26 ;  /* 0x0007781a01007387 */ /* 0x0001e60000100a00 */
[----:B0-----:R-:W2:Y:S01]  /*6afb0*/  LDL.LU.64 R26, [R1+0x2258] ;  /* 0x00225800011a7983 */ /* 0x001ea20000300a00 */
[----:B------:R-:W-:-:S02]  /*6afc0*/  IMAD.MOV.U32 R15, RZ, RZ, R28 ;  /* 0x000000ffff0f7224 */ /* 0x000fc400078e001c */
[----:B------:R-:W-:-:S05]  /*6afd0*/  IMAD.MOV.U32 R28, RZ, RZ, R24 ;  /* 0x000000ffff1c7224 */ /* 0x000fca00078e0018 */
[----:B------:R-:W-:Y:S01]  /*6afe0*/  STL [R1+0x1cf4], R28 ;  /* 0x001cf41c01007387 */ /* 0x000fe20000100800 */
[----:B--2---:R-:W-:Y:S03]  /*6aff0*/  HMMA.16816.F32.BF16 R24, R4, R26, R8 ;  /* 0x0000001a0418723c */ /* 0x004fe60000041808 */
[----:B------:R-:W2:Y:S01]  /*6b000*/  LDL.LU.64 R10, [R1+0x2250] ;  /* 0x00225000010a7983 */ /* 0x000ea20000300a00 */
[----:B------:R-:W2:Y:S11]  /*6b010*/  LDL.LU.64 R8, [R1+0x2248] ;  /* 0x0022480001087983 */ /* 0x000eb60000300a00 */
[----:B------:R-:W-:Y:S08]  /*6b020*/  @!UPT UIADD3 URZ, URZ, URZ, URZ ;  /* 0x0000003f3f3ff290 */ /* 0x000ff0000fffe03f */
[----:B------:R-:W-:Y:S01]  /*6b030*/  STL.64 [R1+0x760], R24 ;  /* 0x0007601801007387 */ /* 0x000fe20000100a00 */
[----:B------:R0:W-:Y:S03]  /*6b040*/  STL.64 [R1+0x768], R26 ;  /* 0x0007681a01007387 */ /* 0x0001e60000100a00 */
[----:B0-----:R-:W2:Y:S01]  /*6b050*/  LDL.LU.64 R26, [R1+0x2240] ;  /* 0x00224000011a7983 */ /* 0x001ea20000300a00 */
[----:B------:R-:W-:Y:S02]  /*6b060*/  IMAD.MOV.U32 R14, RZ, RZ, R29 ;  /* 0x000000ffff0e7224 */ /* 0x000fe400078e001d */
[----:B------:R-:W-:-:S05]  /*6b070*/  IMAD.MOV.U32 R29, RZ, RZ, R24 ;  /* 0x000000ffff1d7224 */ /* 0x000fca00078e0018 */
[----:B------:R0:W-:Y:S01]  /*6b080*/  STL [R1+0x1cf8], R29 ;  /* 0x001cf81d01007387 */ /* 0x0001e20000100800 */
[C---:B--2---:R-:W-:Y:S01]  /*6b090*/  HMMA.16816.F32.BF16 R8, R4.reuse, R26, R8 ;  /* 0x0000001a0408723c */ /* 0x044fe20000041808 */
[----:B0-----:R-:W-:Y:S11]  /*6b0a0*/  IMAD.MOV.U32 R29, RZ, RZ, R27 ;  /* 0x000000ffff1d7224 */ /* 0x001ff600078e001b */
        /* <DEDUP_REMOVED lines=12> */
[----:B0-----:R-:W3:Y:S04]  /*6b170*/  LDL.LU R27, [R1+0x2210] ;  /* 0x00221000011b7983 */ /* 0x001ee80000300800 */
[----:B---3--:R-:W0:Y:S04]  /*6b180*/  LDSM.16.MT88.4 R24, [R27+0x23800] ;  /* 0x023800001b18783b */ /* 0x008e280000004200 */
[----:B0-----:R0:W-:Y:S01]  /*6b190*/  STL.64 [R1+0x2078], R26 ;  /* 0x0020781a01007387 */ /* 0x0011e20000100a00 */
[----:B------:R-:W-:Y:S03]  /*6b1a0*/  STL.64 [R1+0x2070], R24 ;  /* 0x0020701801007387 */ /* 0x000fe60000100a00 */
[----:B0-----:R-:W2:Y:S04]  /*6b1b0*/  LDL R26, [R1+0x48] ;  /* 0x00004800011a7983 */ /* 0x001ea80000100800 */
[----:B------:R-:W2:Y:S01]  /*6b1c0*/  LDL R27, [R1+0x4c] ;  /* 0x00004c00011b7983 */ /* 0x000ea20000100800 */
[C---:B----4-:R-:W-:Y:S11]  /*6b1d0*/  HMMA.16816.F32.BF16 R12, R4.reuse, R22, R12 ;  /* 0x00000016040c723c */ /* 0x050ff6000004180c */
[----:B------:R-:W-:Y:S11]  /*6b1e0*/  @!UPT UIADD3 URZ, URZ, URZ, URZ ;  /* 0x0000003f3f3ff290 */ /* 0x000ff6000fffe03f */
[----:B------:R-:W-:Y:S01]  /*6b1f0*/  @!UPT UIADD3 URZ, URZ, URZ, URZ ;  /* 0x0000003f3f3ff290 */ /* 0x000fe2000fffe03f */
[----:B------:R0:W-:Y:S01]  /*6b200*/  STL.64 [R1+0x7b0], R12 ;  /* 0x0007b00c01007387 */ /* 0x0001e20000100a00 */
[----:B------:R1:W-:Y:S03]  /*6b210*/  STL.64 [R1+0x7b8], R14 ;  /* 0x0007b80e01007387 */ /* 0x0003e60000100a00 */
[----:B0-----:R-:W3:Y:S01]  /*6b220*/  LDL.LU R12, [R1+0x470] ;  /* 0x00047000010c7983 */ /* 0x001ee20000300800 */
[----:B--2---:R-:W-:Y:S11]  /*6b230*/  HMMA.16816.F32.BF16 R8, R4, R26, R8 ;  /* 0x0000001a0408723c */ /* 0x004ff60000041808 */
[----:B------:R-:W-:Y:S11]  /*6b240*/  @!UPT UIADD3 URZ, URZ, URZ, URZ ;  /* 0x0000003f3f3ff290 */ /* 0x000ff6000fffe03f */
[----:B------:R-:W-:Y:S01]  /*6b250*/  @!UPT UIADD3 URZ, URZ, URZ, URZ ;  /* 0x0000003f3f3ff290 */ /* 0x000fe2000fffe03f */
[----:B------:R-:W-:Y:S01]  /*6b260*/  STL.64 [R1+0x610], R8 ;  /* 0x0006100801007387 */ /* 0x000fe20000100a00 */
[----:B------:R-:W-:Y:S02]  /*6b270*/  STL.64 [R1+0x618], R10 ;  /* 0x0006180a01007387 */ /* 0x000fe40000100a00 */
[----:B------:R-:W3:Y:S02]  /*6b280*/  LDL.LU R13, [R1+0x474] ;  /* 0x00047400010d7983 */ /* 0x000ee40000300800 */
[----:B-1----:R-:W2:Y:S01]  /*6b290*/  LDL.LU R14, [R1+0x478] ;  /* 0x00047800010e7983 */ /* 0x002ea20000300800 */
[----:B------:R-:W2:Y:S04]  /*6b2a0*/  LDL.LU R15, [R1+0x47c] ;  /* 0x00047c00010f7983 */ /* 0x000ea80000300800 */
        /* <DEDUP_REMOVED lines=10> */
[----:B0-----:R-:W2:Y:S04]  /*6b350*/  LDL R14, [R1+0x8] ;  /* 0x00000800010e7983 */ /* 0x001ea80000100800 */
[----:B------:R-:W2:Y:S01]  /*6b360*/  LDL R15, [R1+0xc] ;  /* 0x00000c00010f7983 */ /* 0x000ea20000100800 */
[----:B------:R-:W3:Y:S02]  /*6b370*/  LDL.LU R20, [R1+0x4c0] ;  /* 0x0004c00001147983 */ /* 0x000ee40000300800 */
[----:B------:R-:W3:Y:S02]  /*6b380*/  LDL.LU R21, [R1+0x4c4] ;  /* 0x0004c40001157983 */ /* 0x000ee40000300800 */
[----:B------:R-:W4:Y:S01]  /*6b390*/  LDL.LU R22, [R1+0x4c8] ;  /* 0x0004c80001167983 */ /* 0x000f220000300800 */
[----:B------:R-:W4:Y:S04]  /*6b3a0*/  LDL.LU R23, [R1+0x4cc] ;  /* 0x0004cc0001177983 */ /* 0x000f280000300800 */
[----:B----4-:R0:W-:Y:S01]  /*6b3b0*/  STL.64 [R1+0x21f8], R22 ;  /* 0x0021f81601007387 */ /* 0x0101e20000100a00 */
[----:B---3--:R-:W-:Y:S03]  /*6b3c0*/  STL.64 [R1+0x21f0], R20 ;  /* 0x0021f01401007387 */ /* 0x008fe60000100a00 */
[----:B0-----:R-:W3:Y:S01]  /*6b3d0*/  LDL.64 R22, [R1+0x38] ;  /* 0x0000380001167983 */ /* 0x001ee20000100a00 */
[----:B--2---:R0:W-:Y:S03]  /*6b3e0*/  STL.64 [R1+0x21c8], R14 ;  /* 0x0021c80e01007387 */ /* 0x0041e60000100a00 */
[----:B0-----:R-:W2:Y:S04]  /*6b3f0*/  LDL.64 R14, [R1+0x18] ;  /* 0x00001800010e7983 */ /* 0x001ea80000100a00 */
[----:B--2---:R0:W-:Y:S04]  /*6b400*/  STL.64 [R1+0x21e0], R14 ;  /* 0x0021e00e01007387 */ /* 0x0041e80000100a00 */
[----:B0-----:R-:W2:Y:S04]  /*6b410*/  LDL.64 R14, [R1+0x28] ;  /* 0x00002800010e7983 */ /* 0x001ea80000100a00 */
[----:B--2---:R0:W-:Y:S01]  /*6b420*/  STL.64 [R1+0x2200], R14 ;  /* 0x0022000e01007387 */ /* 0x0041e20000100a00 */
[----:B------:R-:W3:Y:S02]  /*6b430*/  LDL.LU R12, [R1+0x4d0] ;  /* 0x0004d000010c7983 */ /* 0x000ee40000300800 */
[----:B------:R-:W3:Y:S01]  /*6b440*/  LDL.LU R13, [R1+0x4d4] ;  /* 0x0004d400010d7983 */ /* 0x000ee20000300800 */
[----:B0-----:R-:W3:Y:S01]  /*6b450*/  LDL.LU R14, [R1+0x4d8] ;  /* 0x0004d800010e7983 */ /* 0x001ee20000300800 */
[----:B------:R-:W3:Y:S02]  /*6b460*/  LDL.LU R15, [R1+0x4dc] ;  /* 0x0004dc00010f7983 */ /* 0x000ee40000300800 */
[----:B------:R-:W2:Y:S02]  /*6b470*/  LDL.LU R8, [R1+0x300] ;  /* 0x0003000001087983 */ /* 0x000ea40000300800 */
[----:B------:R-:W2:Y:S01]  /*6b480*/  LDL.LU R9, [R1+0x304] ;  /* 0x0003040001097983 */ /* 0x000ea20000300800 */
[----:B------:R-:W4:Y:S01]  /*6b490*/  LDL.LU R10, [R1+0x308] ;  /* 0x00030800010a7983 */ /* 0x000f220000300800 */
[----:B------:R-:W4:Y:S03]  /*6b4a0*/  LDL.LU R11, [R1+0x30c] ;  /* 0x00030c00010b7983 */ /* 0x000f260000300800 */
[----:B----4-:R-:W-:Y:S01]  /*6b4b0*/  STL.64 [R1+0x21c0], R10 ;  /* 0x0021c00a01007387 */ /* 0x010fe20000100a00 */
[----:B--2---:R0:W-:Y:S03]  /*6b4c0*/  STL.64 [R1+0x21b8], R8 ;  /* 0x0021b80801007387 */ /* 0x0041e60000100a00 */
[----:B0-----:R-:W2:Y:S01]  /*6b4d0*/  LDL.LU R8, [R1+0x490] ;  /* 0x0004900001087983 */ /* 0x001ea20000300800 */
[----:B------:R-:W2:Y:S02]  /*6b4e0*/  LDL.LU R9, [R1+0x494] ;  /* 0x0004940001097983 */ /* 0x000ea40000300800 */
[----:B------:R-:W4:Y:S02]  /*6b4f0*/  LDL.LU R10, [R1+0x498] ;  /* 0x00049800010a7983 */ /* 0x000f240000300800 */
[----:B------:R-:W4:Y:S01]  /*6b500*/  LDL.LU R11, [R1+0x49c] ;  /* 0x00049c00010b7983 */ /* 0x000f220000300800 */
[----:B---3--:R-:W-:Y:S01]  /*6b510*/  HMMA.16816.F32.BF16 R12, R4, R22, R12 ;  /* 0x00000016040c723c */ /* 0x008fe2000004180c */
        /* <DEDUP_REMOVED lines=9> */
[----:B------:R-:W3:Y:S02]  /*6b5b0*/  LDL.LU R25, [R1+0x454] ;  /* 0x0004540001197983 */ /* 0x000ee40000300800 */
[----:B------:R-:W4:Y:S02]  /*6b5c0*/  LDL.LU R26, [R1+0x458] ;  /* 0x00045800011a7983 */ /* 0x000f240000300800 */
[----:B------:R-:W4:Y:S01]  /*6b5d0*/  LDL.LU R27, [R1+0x45c] ;  /* 0x00045c00011b7983 */ /* 0x000f220000300800 */
[----:B------:R-:W2:Y:S01]  /*6b5e0*/  LDL R17, [R1+0x1bc0] ;  /* 0x001bc00001117983 */ /* 0x000ea20000100800 */
[----:B------:R-:W-:-:S02]  /*6b5f0*/  IMAD.MOV.U32 R2, RZ, RZ, R22 ;  /* 0x000000ffff027224 */ /* 0x000fc400078e0016 */
[----:B------:R-:W-:Y:S01]  /*6b600*/  IMAD.MOV.U32 R0, RZ, RZ, R23 ;  /* 0x000000ffff007224 */ /* 0x000fe200078e0017 */
[----:B----4-:R0:W-:Y:S01]  /*6b610*/  STL.64 [R1+0x2168], R26 ;  /* 0x0021681a01007387 */ /* 0x0101e20000100a00 */
[----:B---3--:R-:W-:Y:S02]  /*6b620*/  STL.64 [R1+0x2160], R24 ;  /* 0x0021601801007387 */ /* 0x008fe40000100a00 */
[----:B0-----:R-:W-:Y:S02]  /*6b630*/  IMAD.MOV.U32 R26, RZ, RZ, R18 ;  /* 0x000000ffff1a7224 */ /* 0x001fe400078e0012 */
[----:B------:R-:W-:Y:S01]  /*6b640*/  IMAD.MOV.U32 R27, RZ, RZ, R19 ;  /* 0x000000ffff1b7224 */ /* 0x000fe200078e0013 */
[----:B------:R-:W3:Y:S01]  /*6b650*/  LDL.LU R18, [R1+0x220c] ;  /* 0x00220c0001127983 */ /* 0x000ee20000300800 */
[----:B------:R-:W3:Y:S02]  /*6b660*/  LDL.LU R19, [R1+0x2208] ;  /* 0x0022080001137983 */ /* 0x000ee40000300800 */
[----:B------:R-:W-:Y:S02]  /*6b670*/  STL.64 [R1+0x600], R12 ;  /* 0x0006000c01007387 */ /* 0x000fe40000100a00 */
[----:B------:R0:W-:Y:S02]  /*6b680*/  STL.64 [R1+0x608], R14 ;  /* 0x0006080e01007387 */ /* 0x0001e40000100a00 */
[----:B0-----:R-:W4:Y:S01]  /*6b690*/  LDL.LU.64 R14, [R1+0x2200] ;  /* 0x00220000010e7983 */ /* 0x001f220000300a00 */
[----:B------:R-:W4:Y:S02]  /*6b6a0*/  LDL.LU.64 R22, [R1+0x21f8] ;  /* 0x0021f80001167983 */ /* 0x000f240000300a00 */
[----:B------:R-:W4:Y:S02]  /*6b6b0*/  LDL.LU.64 R20, [R1+0x21f0] ;  /* 0x0021f00001147983 */ /* 0x000f240000300a00 */
[C---:B----4-:R-:W-:Y:S01]  /*6b6c0*/  HMMA.16816.F32.BF16 R20, R4.reuse, R14, R20 ;  /* 0x0000000e0414723c */ /* 0x050fe20000041814 */
[----:B------:R-:W-:Y:S11]  /*6b6d0*/  IMAD.MOV.U32 R3, RZ, RZ, R15 ;  /* 0x000000ffff037224 */ /* 0x000ff600078e000f */
[----:B------:R-:W-:Y:S11]  /*6b6e0*/  @!UPT UIADD3 URZ, URZ, URZ, URZ ;  /* 0x0000003f3f3ff290 */ /* 0x000ff6000fffe03f */
[----:B------:R0:W-:Y:S01]  /*6b6f0*/  STL.64 [R1+0x5f0], R20 ;  /* 0x0005f01401007387 */ /* 0x0001e20000100a00 */
[----:B------:R1:W-:Y:S02]  /*6b700*/  STL.64 [R1+0x5f8], R22 ;  /* 0x0005f81601007387 */ /* 0x0003e40000100a00 */
[----:B0-----:R-:W-:Y:S01]  /*6b710*/  IMAD.MOV.U32 R20, RZ, RZ, R14 ;  /* 0x000000ffff147224 */ /* 0x001fe200078e000e */
[----:B-1----:R-:W4:Y:S01]  /*6b720*/  LDL.LU.64 R22, [R1+0x21e8] ;  /* 0x0021e80001167983 */ /* 0x002f220000300a00 */
        /* <DEDUP_REMOVED lines=23> */
[----:B0-----:R-:W3:Y:S01]  /*6b8a0*/  LDL.LU.64 R14, [R1+0x21a0] ;  /* 0x0021a000010e7983 */ /* 0x001ee20000300a00 */
[----:B------:R-:W3:Y:S02]  /*6b8b0*/  LDL.LU.64 R12, [R1+0x2198] ;  /* 0x00219800010c7983 */ /* 0x000ee40000300a00 */
[----:B------:R-:W-:Y:S02]  /*6b8c0*/  STL.64 [R1+0x2098], R22 ;  /* 0x0020981601007387 */ /* 0x000fe40000100a00 */
[----:B------:R0:W-:Y:S02]  /*6b8d0*/  STL.64 [R1+0x2170], R20 ;  /* 0x0021701401007387 */ /* 0x0001e40000100a00 */
[----:B0-----:R-:W4:Y:S01]  /*6b8e0*/  LDL.LU R20, [R1+0x460] ;  /* 0x0004600001147983 */ /* 0x001f220000300800 */
[----:B------:R-:W4:Y:S02]  /*6b8f0*/  LDL.LU R21, [R1+0x464] ;  /* 0x0004640001157983 */ /* 0x000f240000300800 */
[----:B------:R-:W4:Y:S02]  /*6b900*/  LDL.LU R22, [R1+0x468] ;  /* 0x0004680001167983 */ /* 0x000f240000300800 */
[----:B------:R-:W4:Y:S01]  /*6b910*/  LDL.LU R23, [R1+0x46c] ;  /* 0x00046c0001177983 */ /* 0x000f220000300800 */
[C---:B---3--:R-:W-:Y:S11]  /*6b920*/  HMMA.16816.F32.BF16 R12, R4.reuse, R18, R12 ;  /* 0x00000012040c723c */ /* 0x048ff6000004180c */
[----:B------:R-:W-:Y:S11]  /*6b930*/  @!UPT UIADD3 URZ, URZ, URZ, URZ ;  /* 0x0000003f3f3ff290 */ /* 0x000ff6000fffe03f */
[----:B------:R-:W-:Y:S01]  /*6b940*/  @!UPT UIADD3 URZ, URZ, URZ, URZ ;  /* 0x0000003f3f3ff290 */ /* 0x000fe2000fffe03f */
[----:B------:R-:W-:Y:S01]  /*6b950*/  STL.64 [R1+0x340], R12 ;  /* 0x0003400c01007387 */ /* 0x000fe20000100a00 */
[----:B------:R0:W-:Y:S03]  /*6b960*/  STL.64 [R1+0x348], R14 ;  /* 0x0003480e01007387 */ /* 0x0001e60000100a00 */
[----:B0-----:R-:W2:Y:S01]  /*6b970*/  LDL.LU.64 R14, [R1+0x2190] ;  /* 0x00219000010e7983 */ /* 0x001ea20000300a00 */
[----:B------:R-:W3:Y:S02]  /*6b980*/  LDL.LU R12, [R1+0x2188] ;  /* 0x00218800010c7983 */ /* 0x000ee40000300800 */
[----:B------:R0:W-:Y:S02]  /*6b990*/  STL.64 [R1+0x20a0], R18 ;  /* 0x0020a01201007387 */ /* 0x0001e40000100a00 */
[----:B0-----:R-:W4:Y:S01]  /*6b9a0*/  LDL R18, [R1+0xa8] ;  /* 0x0000a80001127983 */ /* 0x001f220000100800 */
[----:B--2---:R-:W-:Y:S03]  /*6b9b0*/  HMMA.16816.F32.BF16 R4, R4, R14, R8 ;  /* 0x0000000e0404723c */ /* 0x004fe60000041808 */
[----:B------:R-:W4:Y:S01]  /*6b9c0*/  LDL.LU.64 R10, [R1+0x2180] ;  /* 0x00218000010a7983 */ /* 0x000f220000300a00 */
[----:B------:R-:W4:Y:S02]  /*6b9d0*/  LDL.LU.64 R8, [R1+0x2178] ;  /* 0x0021780001087983 */ /* 0x000f240000300a00 */
[----:B---3--:R-:W-:-:S02]  /*6b9e0*/  IMAD.MOV.U32 R19, RZ, RZ, R12 ;  /* 0x000000ffff137224 */ /* 0x008fc400078e000c */
[----:B------:R0:W-:Y:S01]  /*6b9f0*/  STL.64 [R1+0x2080], R14 ;  /* 0x0020800e01007387 */ /* 0x0001e20000100a00 */
[----:B------:R-:W2:Y:S11]  /*6ba00*/  LDL.LU R12, [R1+0x440] ;  /* 0x00044000010c7983 */ /* 0x000eb60000300800 */
[----:B------:R-:W-:Y:S03]  /*6ba10*/  @!UPT UIADD3 URZ, URZ, URZ, URZ ;  /* 0x0000003f3f3ff290 */ /* 0x000fe6000fffe03f */
[----:B------:R-:W-:Y:S01]  /*6ba20*/  STL.64 [R1+0x330], R4 ;  /* 0x0003300401007387 */ /* 0x000fe20000100a00 */
[----:B------:R-:W-:Y:S02]  /*6ba30*/  STL.64 [R1+0x338], R6 ;  /* 0x0003380601007387 */ /* 0x000fe40000100a00 */
[----:B------:R-:W1:Y:S04]  /*6ba40*/  LDSM.16.MT88.4 R4, [R17+0x23800] ;  /* 0x023800001104783b */ /* 0x000e680000004200 */
[----:B------:R-:W2:Y:S01]  /*6ba50*/  LDL.LU R13, [R1+0x444] ;  /* 0x00044400010d7983 */ /* 0x000ea20000300800 */
[----:B0-----:R-:W2:Y:S01]  /*6ba60*/  LDL.LU R14, [R1+0x448] ;  /* 0x00044800010e7983 */ /* 0x001ea20000300800 */
[----:B------:R-:W2:Y:S03]  /*6ba70*/  LDL.LU R15, [R1+0x44c] ;  /* 0x00044c00010f7983 */ /* 0x000ea60000300800 */
[----:B-1----:R0:W-:Y:S01]  /*6ba80*/  STL.64 [R1+0x1f98], R6 ;  /* 0x001f980601007387 */ /* 0x0021e20000100a00 */
[----:B------:R-:W-:Y:S03]  /*6ba90*/  STL.64 [R1+0x1f90], R4 ;  /* 0x001f900401007387 */ /* 0x000fe60000100a00 */
[----:B0-----:R-:W3:Y:S01]  /*6baa0*/  LDL R6, [R1+0xb8] ;  /* 0x0000b80001067983 */ /* 0x001ee20000100800 */
[----:B----4-:R-:W-:Y:S03]  /*6bab0*/  HMMA.16816.F32.BF16 R24, R8, R26, R20 ;  /* 0x0000001a0818723c */ /* 0x010fe60000041814 */
[----:B------:R-:W4:Y:S11]  /*6bac0*/  LDL.LU.64 R20, [R1+0x2170] ;  /* 0x0021700001147983 */ /* 0x000f360000300a00 */
[----:B------:R-:W-:Y:S09]  /*6bad0*/  @!UPT UIADD3 URZ, URZ, URZ, URZ ;  /* 0x0000003f3f3ff290 */ /* 0x000ff2000fffe03f */
[----:B------:R-:W-:Y:S01]  /*6bae0*/  STL.64 [R1+0x720], R24 ;  /* 0x0007201801007387 */ /* 0x000fe20000100a00 */
[----:B------:R0:W-:Y:S03]  /*6baf0*/  STL.64 [R1+0x728], R26 ;  /* 0x0007281a01007387 */ /* 0x0001e60000100a00 */
[----:B0-----:R-:W3:Y:S01]  /*6bb00*/  LDL.LU.64 R26, [R1+0x2168] ;  /* 0x00216800011a7983 */ /* 0x001ee20000300a00 */
[----:B------:R-:W3:Y:S02]  /*6bb10*/  LDL.LU.64 R24, [R1+0x2160] ;  /* 0x0021600001187983 */ /* 0x000ee40000300a00 */
[----:B------:R-:W-:-:S07]  /*6bb20*/  IMAD.MOV.U32 R7, RZ, RZ, R16 ;  /* 0x000000ffff077224 */ /* 0x000fce00078e0010 */
[C---:B---3--:R-:W-:Y:S01]  /*6bb30*/  HMMA.16816.F32.BF16 R4, R8.reuse, R6, R24 ;  /* 0x000000060804723c */ /* 0x048fe20000041818 */
[----:B------:R-:W3:Y:S11]  /*6bb40*/  LDL.LU.64 R24, [R1+0x2158] ;  /* 0x0021580001187983 */ /* 0x000ef60000300a00 */
[----:B------:R-:W-:Y:S11]  /*6bb50*/  @!UPT UIADD3 URZ, URZ, URZ, URZ ;  /* 0x0000003f3f3ff290 */ /* 0x000ff6000fffe03f */
[----:B------:R-:W-:Y:S01]  /*6bb60*/  STL.64 [R1+0x710], R4 ;  /* 0x0007100401007387 */ /* 0x000fe20000100a00 */
[----:B------:R2:W-:Y:S02]  /*6bb70*/  STL.64 [R1+0x718], R6 ;  /* 0x0007180601007387 */ /* 0x0005e40000100a00 */
[----:B------:R-:W4:Y:S01]  /*6bb80*/  LDL.LU R16, [R1+0x3a0] ;  /* 0x0003a00001107983 */ /* 0x000f220000300800 */
[----:B--2---:R-:W-:Y:S11]  /*6bb90*/  HMMA.16816.F32.BF16 R4, R8, R18, R12 ;  /* 0x000000120804723c */ /* 0x004ff6000004180c */
[----:B------:R-:W-:Y:S11]  /*6bba0*/  @!UPT UIADD3 URZ, URZ, URZ, URZ ;  /* 0x0000003f3f3ff290 */ /* 0x000ff6000fffe03f */
[----:B------:R-:W-:Y:S01]  /*6bbb0*/  @!UPT UIADD3 URZ, URZ, URZ, URZ ;  /* 0x0000003f3f3ff290 */ /* 0x000fe2000fffe03f */
[----:B------:R-:W-:Y:S01]  /*6bbc0*/  STL.64 [R1+0x700], R4 ;  /* 0x0007000401007387 */ /* 0x000fe20000100a00 */
[----:B------:R3:W-:Y:S02]  /*6bbd0*/  STL.64 [R1+0x708], R6 ;  /* 0x0007080601007387 */ /* 0x0007e40000100a00 */
[----:B------:R-:W4:Y:S02]  /*6bbe0*/  LDL.LU R17, [R1+0x3a4] ;  /* 0x0003a40001117983 */ /* 0x000f240000300800 */
[----:B------:R-:W2:Y:S01]  /*6bbf0*/  LDL.LU R18, [R1+0x3a8] ;  /* 0x0003a80001127983 */ /* 0x000ea20000300800 */
[----:B------:R-:W2:Y:S01]  /*6bc00*/  LDL.LU R19, [R1+0x3ac] ;  /* 0x0003ac0001137983 */ /* 0x000ea20000300800 */
[----:B------:R-:W2:Y:S02]  /*6bc10*/  LDL.LU R12, [R1+0x3e0] ;  /* 0x0003e000010c7983 */ /* 0x000ea40000300800 */
[----:B------:R-:W2:Y:S02]  /*6bc20*/  LDL.LU R13, [R1+0x3e4] ;  /* 0x0003e400010d7983 */ /* 0x000ea40000300800 */
[----:B------:R-:W2:Y:S01]  /*6bc30*/  LDL.LU R14, [R1+0x3e8] ;  /* 0x0003e800010e7983 */ /* 0x000ea20000300800 */
[----:B------:R-:W2:Y:S01]  /*6bc40*/  LDL.LU R15, [R1+0x3ec] ;  /* 0x0003ec00010f7983 */ /* 0x000ea20000300800 */
[----:B---3--:R-:W-:-:S02]  /*6bc50*/  IMAD.MOV.U32 R6, RZ, RZ, R25 ;  /* 0x000000ffff067224 */ /* 0x008fc400078e0019 */
[----:B------:R-:W-:Y:S01]  /*6bc60*/  IMAD.MOV.U32 R7, RZ, RZ, R24 ;  /* 0x000000ffff077224 */ /* 0x000fe200078e0018 */
[----:B--2---:R0:W-:Y:S01]  /*6bc70*/  STL.64 [R1+0x2100], R14 ;  /* 0x0021000e01007387 */ /* 0x0041e20000100a00 */
[----:B------:R-:W-:Y:S03]  /*6bc80*/  STL.64 [R1+0x20f8], R12 ;  /* 0x0020f80c01007387 */ /* 0x000fe60000100a00 */
[----:B------:R1:W-:Y:S02]  /*6bc90*/  STL.64 [R1+0x2108], R6 ;  /* 0x0021080601007387 */ /* 0x0003e40000100a00 */
[----:B------:R-:W2:Y:S01]  /*6bca0*/  LDL.LU R24, [R1+0x3f0] ;  /* 0x0003f00001187983 */ /* 0x000ea20000300800 */
[----:B------:R-:W2:Y:S01]  /*6bcb0*/  LDL.LU R25, [R1+0x3f4] ;  /* 0x0003f40001197983 */ /* 0x000ea20000300800 */
[----:B------:R-:W3:Y:S02]  /*6bcc0*/  LDL.LU R26, [R1+0x3f8] ;  /* 0x0003f800011a7983 */ /* 0x000ee40000300800 */
[----:B------:R-:W3:Y:S02]  /*6bcd0*/  LDL.LU R27, [R1+0x3fc] ;  /* 0x0003fc00011b7983 */ /* 0x000ee40000300800 */
[----:B---3--:R3:W-:Y:S01]  /*6bce0*/  STL.64 [R1+0x2118], R26 ;  /* 0x0021181a01007387 */ /* 0x0087e20000100a00 */
[----:B--2---:R-:W-:Y:S02]  /*6bcf0*/  STL.64 [R1+0x2110], R24 ;  /* 0x0021101801007387 */ /* 0x004fe40000100a00 */
[----:B0-----:R-:W2:Y:S02]  /*6bd00*/  LDL R14, [R1+0x68] ;  /* 0x00006800010e7983 */ /* 0x001ea40000100800 */
[----:B------:R-:W2:Y:S02]  /*6bd10*/  LDL R15, [R1+0x6c] ;  /* 0x00006c00010f7983 */ /* 0x000ea40000100800 */
[----:B--2---:R-:W-:Y:S01]  /*6bd20*/  STL.64 [R1+0x2120], R14 ;  /* 0x0021200e01007387 */ /* 0x004fe20000100a00 */
[----:B------:R-:W2:Y:S02]  /*6bd30*/  LDL.LU R4, [R1+0x400] ;  /* 0x0004000001047983 */ /* 0x000ea40000300800 */
[----:B------:R-:W2:Y:S02]  /*6bd40*/  LDL.LU R5, [R1+0x404] ;  /* 0x0004040001057983 */ /* 0x000ea40000300800 */
[----:B-1----:R-:W2:Y:S01]  /*6bd50*/  LDL.LU R6, [R1+0x408] ;  /* 0x0004080001067983 */ /* 0x002ea20000300800 */
[----:B------:R-:W2:Y:S01]  /*6bd60*/  LDL.LU R7, [R1+0x40c] ;  /* 0x00040c0001077983 */ /* 0x000ea20000300800 */
[----:B---3--:R-:W-:-:S03]  /*6bd70*/  IMAD.MOV.U32 R27, RZ, RZ, R29 ;  /* 0x000000ffff1b7224 */ /* 0x008fc600078e001d */
[----:B--2---:R0:W-:Y:S01]  /*6bd80*/  STL.64 [R1+0x2130], R6 ;  /* 0x0021300601007387 */ /* 0x0041e20000100a00 */
[----:B------:R-:W-:Y:S02]  /*6bd90*/  STL.64 [R1+0x2128], R4 ;  /* 0x0021280401007387 */ /* 0x000fe40000100a00 */
[----:B------:R-:W2:Y:S02]  /*6bda0*/  LDL R26, [R1+0x78] ;  /* 0x00007800011a7983 */ /* 0x000ea40000100800 */
[----:B--2---:R1:W-:Y:S01]  /*6bdb0*/  STL.64 [R1+0x2138], R26 ;  /* 0x0021381a01007387 */ /* 0x0043e20000100a00 */
[----:B0-----:R-:W2:Y:S02]  /*6bdc0*/  LDL R6, [R1+0x88] ;  /* 0x0000880001067983 */ /* 0x001ea40000100800 */
[----:B------:R-:W2:Y:S02]  /*6bdd0*/  LDL R7, [R1+0x8c] ;  /* 0x00008c0001077983 */ /* 0x000ea40000100800 */
[----:B--2---:R0:W-:Y:S01]  /*6bde0*/  STL.64 [R1+0x2140], R6 ;  /* 0x0021400601007387 */ /* 0x0041e20000100a00 */
[----:B------:R-:W2:Y:S02]  /*6bdf0*/  LDL.LU R24, [R1+0x420] ;  /* 0x0004200001187983 */ /* 0x000ea40000300800 */
[----:B------:R-:W2:Y:S02]  /*6be00*/  LDL.LU R25, [R1+0x424] ;  /* 0x0004240001197983 */ /* 0x000ea40000300800 */
[----:B-1----:R-:W3:Y:S01]  /*6be10*/  LDL.LU R26, [R1+0x428] ;  /* 0x00042800011a7983 */ /* 0x002ee20000300800 */
[----:B------:R-:W3:Y:S04]  /*6be20*/  LDL.LU R27, [R1+0x42c] ;  /* 0x00042c00011b7983 */ /* 0x000ee80000300800 */
[----:B---3--:R-:W-:Y:S01]  /*6be30*/  STL.64 [R1+0x2150], R26 ;  /* 0x0021501a01007387 */ /* 0x008fe20000100a00 */
[----:B--2---:R1:W-:Y:S02]  /*6be40*/  STL.64 [R1+0x2148], R24 ;  /* 0x0021481801007387 */ /* 0x0043e40000100a00 */
[----:B0-----:R-:W2:Y:S02]  /*6be50*/  LDL R6, [R1+0x98] ;  /* 0x0000980001067983 */ /* 0x001ea40000100800 */
[----:B------:R-:W2:Y:S01]  /*6be60*/  LDL R7, [R1+0x9c] ;  /* 0x00009c0001077983 */ /* 0x000ea20000100800 */
[----:B-1----:R-:W2:Y:S01]  /*6be70*/  LDL.LU R24, [R1+0x430] ;  /* 0x0004300001187983 */ /* 0x002ea20000300800 */
[----:B------:R-:W2:Y:S02]  /*6be80*/  LDL.LU R25, [R1+0x434] ;  /* 0x0004340001197983 */ /* 0x000ea40000300800 */
[----:B------:R-:W2:Y:S02]  /*6be90*/  LDL.LU R26, [R1+0x438] ;  /* 0x00043800011a7983 */ /* 0x000ea40000300800 */
[----:B------:R-:W2:Y:S01]  /*6bea0*/  LDL.LU R27, [R1+0x43c] ;  /* 0x00043c00011b7983 */ /* 0x000ea20000300800 */
[----:B------:R-:W3:Y:S01]  /*6beb0*/  LDL.LU R12, [R1+0x410] ;  /* 0x00041000010c7983 */ /* 0x000ee20000300800 */
[----:B------:R-:W3:Y:S02]  /*6bec0*/  LDL.LU R13, [R1+0x414] ;  /* 0x00041400010d7983 */ /* 0x000ee40000300800 */
[----:B------:R-:W3:Y:S02]  /*6bed0*/  LDL.LU R14, [R1+0x418] ;  /* 0x00041800010e7983 */ /* 0x000ee40000300800 */
[----:B------:R-:W3:Y:S01]  /*6bee0*/  LDL.LU R15, [R1+0x41c] ;  /* 0x00041c00010f7983 */ /* 0x000ee20000300800 */
[----:B------:R0:W-:Y:S01]  /*6bef0*/  STL.64 [R1+0x20b0], R18 ;  /* 0x0020b01201007387 */ /* 0x0001e20000100a00 */
[----:B----4-:R-:W-:Y:S02]  /*6bf00*/  STL.64 [R1+0x20a8], R16 ;  /* 0x0020a81001007387 */ /* 0x010fe40000100a00 */
[----:B0-----:R-:W-:-:S02]  /*6bf10*/  IMAD.MOV.U32 R18, RZ, RZ, R28 ;  /* 0x000000ffff127224 */ /* 0x001fc400078e001c */
[----:B------:R-:W-:-:S05]  /*6bf20*/  IMAD.MOV.U32 R19, RZ, RZ, R21 ;  /* 0x000000ffff137224 */ /* 0x000fca00078e0015 */
[----:B------:R0:W-:Y:S02]  /*6bf30*/  STL.64 [R1+0x20c0], R18 ;  /* 0x0020c01201007387 */ /* 0x0001e40000100a00 */
[----:B0-----:R-:W-:Y:S02]  /*6bf40*/  IMAD.MOV.U32 R18, RZ, RZ, R20 ;  /* 0x000000ffff127224 */ /* 0x001fe400078e0014 */
[----:B------:R-:W-:-:S05]  /*6bf50*/  IMAD.MOV.U32 R19, RZ, RZ, R3 ;  /* 0x000000ffff137224 */ /* 0x000fca00078e0003 */
[----:B------:R-:W-:Y:S01]  /*6bf60*/  STL.64 [R1+0x20d8], R18 ;  /* 0x0020d81201007387 */ /* 0x000fe20000100a00 */
[----:B------:R-:W4:Y:S03]  /*6bf70*/  LDL.LU.64 R22, [R1+0x8] ;  /* 0x0000080001167983 */ /* 0x000f260000300a00 */
[----:B----4-:R0:W-:Y:S01]  /*6bf80*/  STL.64 [R1+0x20b8], R22 ;  /* 0x0020b81601007387 */ /* 0x0101e20000100a00 */
[----:B------:R-:W4:Y:S02]  /*6bf90*/  LDL.LU R20, [R1+0x3b0] ;  /* 0x0003b00001147983 */ /* 0x000f240000300800 */
[----:B------:R-:W4:Y:S01]  /*6bfa0*/  LDL.LU R21, [R1+0x3b4] ;  /* 0x0003b40001157983 */ /* 0x000f220000300800 */
[----:B0-----:R-:W3:Y:S01]  /*6bfb0*/  LDL.LU R22, [R1+0x3b8] ;  /* 0x0003b80001167983 */ /* 0x001ee20000300800 */
[----:B------:R-:W3:Y:S01]  /*6bfc0*/  LDL.LU R23, [R1+0x3bc] ;  /* 0x0003bc0001177983 */ /* 0x000ee20000300800 */
[C---:B--2---:R-:W-:Y:S02]  /*6bfd0*/  HMMA.16816.F32.BF16 R4, R8.reuse, R6, R24 ;  /* 0x000000060804723c */ /* 0x044fe40000041818 */
[----:B---3--:R-:W-:Y:S01]  /*6bfe0*/  STL.64 [R1+0x20d0], R22 ;  /* 0x0020d01601007387 */ /* 0x008fe20000100a00 */
[----:B----4-:R0:W-:Y:S03]  /*6bff0*/  STL.64 [R1+0x20c8], R20 ;  /* 0x0020c81401007387 */ /* 0x0101e60000100a00 */
        /* <DEDUP_REMOVED lines=9> */
[----:B------:R-:W2:Y:S01]  /*6c090*/  LDL.LU R23, [R1+0x3dc] ;  /* 0x0003dc0001177983 */ /* 0x000ea20000300800 */
[----:B------:R-:W3:Y:S01]  /*6c0a0*/  LDL.LU.64 R26, [R1+0x2150] ;  /* 0x00215000011a7983 */ /* 0x000ee20000300a00 */
[----:B------:R-:W3:Y:S02]  /*6c0b0*/  LDL.LU.64 R24, [R1+0x2148] ;  /* 0x0021480001187983 */ /* 0x000ee40000300a00 */
[----:B------:R-:W-:Y:S02]  /*6c0c0*/  STL.64 [R1+0x6f0], R4 ;  /* 0x0006f00401007387 */ /* 0x000fe40000100a00 */
[----:B------:R0:W-:Y:S02]  /*6c0d0*/  STL.64 [R1+0x6f8], R6 ;  /* 0x0006f80601007387 */ /* 0x0001e40000100a00 */
[----:B0-----:R-:W3:Y:S02]  /*6c0e0*/  LDL.LU.64 R6, [R1+0x2140] ;  /* 0x0021400001067983 */ /* 0x001ee40000300a00 */
[C---:B---3--:R-:W-:Y:S02]  /*6c0f0*/  HMMA.16816.F32.BF16 R4, R8.reuse, R6, R24 ;  /* 0x000000060804723c */ /* 0x048fe40000041818 */
[----:B------:R-:W3:Y:S11]  /*6c100*/  LDL.LU.64 R26, [R1+0x2138] ;  /* 0x00213800011a7983 */ /* 0x000ef60000300a00 */
[----:B------:R-:W-:Y:S10]  /*6c110*/  @!UPT UIADD3 URZ, URZ, URZ, URZ ;  /* 0x0000003f3f3ff290 */ /* 0x000ff4000fffe03f */
[----:B------:R-:W-:Y:S01]  /*6c120*/  STL.64 [R1+0x6e0], R4 ;  /* 0x0006e00401007387 */ /* 0x000fe20000100a00 */
[----:B------:R0:W-:Y:S03]  /*6c130*/  STL.64 [R1+0x6e8], R6 ;  /* 0x0006e80601007387 */ /* 0x0001e60000100a00 */
[----:B0-----:R-:W4:Y:S01]  /*6c140*/  LDL.LU.64 R6, [R1+0x2130] ;  /* 0x0021300001067983 */ /* 0x001f220000300a00 */
[----:B------:R-:W4:Y:S01]  /*6c150*/  LDL.LU.64 R4, [R1+0x2128] ;  /* 0x0021280001047983 */ /* 0x000f220000300a00 */
[C---:B---3--:R-:W-:Y:S02]  /*6c160*/  HMMA.16816.F32.BF16 R24, R8.reuse, R26, R12 ;  /* 0x0000001a0818723c */ /* 0x048fe4000004180c */
[----:B------:R-:W4:Y:S11]  /*6c170*/  LDL.LU.64 R14, [R1+0x2120] ;  /* 0x00212000010e7983 */ /* 0x000f360000300a00 */
[----:B------:R-:W-:Y:S10]  /*6c180*/  @!UPT UIADD3 URZ, URZ, URZ, URZ ;  /* 0x0000003f3f3ff290 */ /* 0x000ff4000fffe03f */
[----:B------:R-:W-:Y:S01]  /*6c190*/  STL.64 [R1+0x6d0], R24 ;  /* 0x0006d01801007387 */ /* 0x000fe20000100a00 */
[----:B------:R0:W-:Y:S03]  /*6c1a0*/  STL.64 [R1+0x6d8], R26 ;  /* 0x0006d81a01007387 */ /* 0x0001e60000100a00 */
[----:B0-----:R-:W3:Y:S01]  /*6c1b0*/  LDL.LU.64 R26, [R1+0x2118] ;  /* 0x00211800011a7983 */ /* 0x001ee20000300a00 */
[----:B------:R-:W3:Y:S01]  /*6c1c0*/  LDL.LU.64 R24, [R1+0x2110] ;  /* 0x0021100001187983 */ /* 0x000ee20000300a00 */
[C---:B----4-:R-:W-:Y:S02]  /*6c1d0*/  HMMA.16816.F32.BF16 R12, R8.reuse, R14, R4 ;  /* 0x0000000e080c723c */ /* 0x050fe40000041804 */
        /* <DEDUP_REMOVED lines=10> */
[----:B------:R4:W-:Y:S02]  /*6c280*/  STL.64 [R1+0x738], R6 ;  /* 0x0007380601007387 */ /* 0x0009e40000100a00 */
[C---:B----4-:R-:W-:Y:S01]  /*6c290*/  HMMA.16816.F32.BF16 R4, R8.reuse, R26, R12 ;  /* 0x0000001a0804723c */ /* 0x050fe2000004180c */
[----:B------:R-:W3:Y:S11]  /*6c2a0*/  LDL.LU R12, [R1+0x380] ;  /* 0x00038000010c7983 */ /* 0x000ef60000300800 */
[----:B------:R-:W-:Y:S11]  /*6c2b0*/  @!UPT UIADD3 URZ, URZ, URZ, URZ ;  /* 0x0000003f3f3ff290 */ /* 0x000ff6000fffe03f */
[----:B------:R-:W-:Y:S01]  /*6c2c0*/  STL.64 [R1+0x320], R4 ;  /* 0x0003200401007387 */ /* 0x000fe20000100a00 */
[----:B------:R-:W-:Y:S02]  /*6c2d0*/  STL.64 [R1+0x328], R6 ;  /* 0x0003280601007387 */ /* 0x000fe40000100a00 */
[----:B------:R-:W3:Y:S02]  /*6c2e0*/  LDL.LU R13, [R1+0x384] ;  /* 0x00038400010d7983 */ /* 0x000ee40000300800 */
[----:B------:R-:W4:Y:S01]  /*6c2f0*/  LDL.LU R14, [R1+0x388] ;  /* 0x00038800010e7983 */ /* 0x000f220000300800 */
[----:B------:R-:W4:Y:S01]  /*6c300*/  LDL.LU R15, [R1+0x38c] ;  /* 0x00038c00010f7983 */ /* 0x000f220000300800 */
[----:B------:R-:W-:Y:S02]  /*6c310*/  IMAD.MOV.U32 R18, RZ, RZ, R2 ;  /* 0x000000ffff127224 */ /* 0x000fe400078e0002 */
[----:B------:R-:W-:Y:S01]  /*6c320*/  IMAD.MOV.U32 R19, RZ, RZ, R0 ;  /* 0x000000ffff137224 */ /* 0x000fe200078e0000 */
        /* <DEDUP_REMOVED lines=10> */
[----:B------:R-:W3:Y:S01]  /*6c3d0*/  LDL.LU R4, [R1+0x2d0] ;  /* 0x0002d00001047983 */ /* 0x000ee20000300800 */
[----:B------:R-:W3:Y:S02]  /*6c3e0*/  LDL.LU R5, [R1+0x2d4] ;  /* 0x0002d40001057983 */ /* 0x000ee40000300800 */
[----:B------:R-:W3:Y:S02]  /*6c3f0*/  LDL.LU R6, [R1+0x2d8] ;  /* 0x0002d80001067983 */ /* 0x000ee40000300800 */
[----:B------:R-:W3:Y:S01]  /*6c400*/  LDL.LU R7, [R1+0x2dc] ;  /* 0x0002dc0001077983 */ /* 0x000ee20000300800 */
[C---:B--2---:R-:W-:Y:S01]  /*6c410*/  HMMA.16816.F32.BF16 R16, R8.reuse, R18, R20 ;  /* 0x000000120810723c */ /* 0x044fe20000041814 */
[----:B---3--:R0:W-:Y:S01]  /*6c420*/  STL.64 [R1+0x2058], R6 ;  /* 0x0020580601007387 */ /* 0x0081e20000100a00 */
[----:B------:R-:W-:Y:S03]  /*6c430*/  STL.64 [R1+0x2050], R4 ;  /* 0x0020500401007387 */ /* 0x000fe60000100a00 */
[----:B0-----:R-:W2:Y:S01]  /*6c440*/  LDL.LU.64 R6, [R1+0xc8] ;  /* 0x0000c80001067983 */ /* 0x001ea20000300a00 */
[----:B------:R-:W3:Y:S02]  /*6c450*/  LDL.LU.64 R22, [R1+0x20e8] ;  /* 0x0020e80001167983 */ /* 0x000ee40000300a00 */
[----:B------:R-:W3:Y:S11]  /*6c460*/  LDL.LU.64 R20, [R1+0x20e0] ;  /* 0x0020e00001147983 */ /* 0x000ef60000300a00 */
[----:B------:R-:W-:Y:S04]  /*6c470*/  @!UPT UIADD3 URZ, URZ, URZ, URZ ;  /* 0x0000003f3f3ff290 */ /* 0x000fe8000fffe03f */
        /* <DEDUP_REMOVED lines=25> */
[----:B------:R-:W3:Y:S02]  /*6c610*/  LDL.LU.64 R22, [R1+0x2098] ;  /* 0x0020980001167983 */ /* 0x000ee40000300a00 */
[C---:B---3--:R-:W-:Y:S11]  /*6c620*/  HMMA.16816.F32.BF16 R12, R8.reuse, R22, R12 ;  /* 0x00000016080c723c */ /* 0x048ff6000004180c */
        /* <DEDUP_REMOVED lines=8> */
[----:B------:R-:W3:Y:S01]  /*6c6b0*/  LDL.LU R20, [R1+0x2b0] ;  /* 0x0002b00001147983 */ /* 0x000ee20000300800 */
[----:B------:R-:W3:Y:S03]  /*6c6c0*/  LDL.LU R21, [R1+0x2b4] ;  /* 0x0002b40001157983 */ /* 0x000ee60000300800 */
[----:B0-----:R-:W3:Y:S01]  /*6c6d0*/  LDL.LU R22, [R1+0x2b8] ;  /* 0x0002b80001167983 */ /* 0x001ee20000300800 */
[----:B-1----:R-:W3:Y:S01]  /*6c6e0*/  LDL.LU R23, [R1+0x2bc] ;  /* 0x0002bc0001177983 */ /* 0x002ee20000300800 */
[C---:B--2---:R-:W-:Y:S02]  /*6c6f0*/  HMMA.16816.F32.BF16 R12, R8.reuse, R18, R12 ;  /* 0x00000012080c723c */ /* 0x044fe4000004180c */
[----:B---3--:R-:W-:Y:S01]  /*6c700*/  STL.64 [R1+0x2068], R22 ;  /* 0x0020681601007387 */ /* 0x008fe20000100a00 */
[----:B------:R0:W-:Y:S03]  /*6c710*/  STL.64 [R1+0x2060], R20 ;  /* 0x0020601401007387 */ /* 0x0001e60000100a00 */
[----:B0-----:R-:W2:Y:S01]  /*6c720*/  LDL.LU R20, [R1+0x2e0] ;  /* 0x0002e00001147983 */ /* 0x001ea20000300800 */
[----:B------:R-:W2:Y:S02]  /*6c730*/  LDL.LU R21, [R1+0x2e4] ;  /* 0x0002e40001157983 */ /* 0x000ea40000300800 */
[----:B------:R-:W2:Y:S02]  /*6c740*/  LDL.LU R22, [R1+0x2e8] ;  /* 0x0002e80001167983 */ /* 0x000ea40000300800 */
[----:B------:R-:W2:Y:S11]  /*6c750*/  LDL.LU R23, [R1+0x2ec] ;  /* 0x0002ec0001177983 */ /* 0x000eb60000300800 */
[----:B------:R-:W-:Y:S01]  /*6c760*/  @!UPT UIADD3 URZ, URZ, URZ, URZ ;  /* 0x0000003f3f3ff290 */ /* 0x000fe2000fffe03f */
[----:B------:R-:W-:Y:S01]  /*6c770*/  STL.64 [R1+0x570], R12 ;  /* 0x0005700c01007387 */ /* 0x000fe20000100a00 */
[----:B------:R0:W-:Y:S03]  /*6c780*/  STL.64 [R1+0x578], R14 ;  /* 0x0005780e01007387 */ /* 0x0001e60000100a00 */
[----:B0-----:R-:W4:Y:S01]  /*6c790*/  LDL.LU.64 R14, [R1+0x2080] ;  /* 0x00208000010e7983 */ /* 0x001f220000300a00 */
[----:B------:R-:W-:Y:S02]  /*6c7a0*/  STL [R1+0x1fac], R18 ;  /* 0x001fac1201007387 */ /* 0x000fe40000100800 */
[----:B------:R0:W-:Y:S02]  /*6c7b0*/  STL [R1+0x1fa8], R19 ;  /* 0x001fa81301007387 */ /* 0x0001e40000100800 */
[----:B------:R-:W-:Y:S01]  /*6c7c0*/  STL [R1+0x2040], R16 ;  /* 0x0020401001007387 */ /* 0x000fe20000100800 */
[----:B0-----:R-:W3:Y:S01]  /*6c7d0*/  LDL.LU.64 R18, [R1+0xa8] ;  /* 0x0000a80001127983 */ /* 0x001ee20000300a00 */
[----:B----4-:R-:W-:Y:S03]  /*6c7e0*/  HMMA.16816.F32.BF16 R8, R8, R14, R24 ;  /* 0x0000000e0808723c */ /* 0x010fe60000041818 */
[----:B------:R-:W2:Y:S01]  /*6c7f0*/  LDL.LU.64 R26, [R1+0x2078] ;  /* 0x00207800011a7983 */ /* 0x000ea20000300a00 */
[----:B------:R-:W2:Y:S02]  /*6c800*/  LDL.LU.64 R24, [R1+0x2070] ;  /* 0x0020700001187983 */ /* 0x000ea40000300a00 */
[----:B------:R-:W-:-:S02]  /*6c810*/  IMAD.MOV.U32 R3, RZ, RZ, R6 ;  /* 0x000000ffff037224 */ /* 0x000fc400078e0006 */
[----:B------:R-:W-:Y:S11]  /*6c820*/  IMAD.MOV.U32 R2, RZ, RZ, R7 ;  /* 0x000000ffff027224 */ /* 0x000ff600078e0007 */
[----:B------:R-:W-:Y:S04]  /*6c830*/  @!UPT UIADD3 URZ, URZ, URZ, URZ ;  /* 0x0000003f3f3ff290 */ /* 0x000fe8000fffe03f */
[----:B------:R0:W-:Y:S01]  /*6c840*/  STL.64 [R1+0x550], R8 ;  /* 0x0005500801007387 */ /* 0x0001e20000100a00 */
[----:B------:R1:W-:Y:S03]  /*6c850*/  STL.64 [R1+0x558], R10 ;  /* 0x0005580a01007387 */ /* 0x0003e60000100a00 */
[----:B0-----:R-:W3:Y:S01]  /*6c860*/  LDL.LU R8, [R1+0x2c0] ;  /* 0x0002c00001087983 */ /* 0x001ee20000300800 */
[----:B------:R-:W3:Y:S02]  /*6c870*/  LDL.LU R9, [R1+0x2c4] ;  /* 0x0002c40001097983 */ /* 0x000ee40000300800 */
[----:B-1----:R-:W3:Y:S02]  /*6c880*/  LDL.LU R10, [R1+0x2c8] ;  /* 0x0002c800010a7983 */ /* 0x002ee40000300800 */
[----:B------:R-:W3:Y:S01]  /*6c890*/  LDL.LU R11, [R1+0x2cc] ;  /* 0x0002cc00010b7983 */ /* 0x000ee20000300800 */
[----:B------:R0:W-:Y:S04]  /*6c8a0*/  STL.64 [R1+0x1fa0], R14 ;  /* 0x001fa00e01007387 */ /* 0x0001e80000100a00 */
[----:B0-----:R-:W4:Y:S01]  /*6c8b0*/  LDL.LU.64 R14, [R1+0xb8] ;  /* 0x0000b800010e7983 */ /* 0x001f220000300a00 */
[C---:B--2---:R-:W-:Y:S11]  /*6c8c0*/  HMMA.16816.F32.BF16 R20, R24.reuse, R6, R20 ;  /* 0x000000061814723c */ /* 0x044ff60000041814 */
[----:B------:R-:W-:Y:S11]  /*6c8d0*/  @!UPT UIADD3 URZ, URZ, URZ, URZ ;  /* 0x0000003f3f3ff290 */ /* 0x000ff6000fffe03f */
[----:B------:R-:W-:Y:S01]  /*6c8e0*/  @!UPT UIADD3 URZ, URZ, URZ, URZ ;  /* 0x0000003f3f3ff290 */ /* 0x000fe2000fffe03f */
[----:B------:R-:W-:Y:S01]  /*6c8f0*/  STL.64 [R1+0x6b0], R20 ;  /* 0x0006b01401007387 */ /* 0x000fe20000100a00 */
[----:B------:R0:W-:Y:S03]  /*6c900*/  STL.64 [R1+0x6b8], R22 ;  /* 0x0006b81601007387 */ /* 0x0001e60000100a00 */
[----:B0-----:R-:W2:Y:S01]  /*6c910*/  LDL.LU.64 R22, [R1+0x2068] ;  /* 0x0020680001167983 */ /* 0x001ea20000300a00 */
[----:B------:R-:W2:Y:S02]  /*6c920*/  LDL.LU.64 R20, [R1+0x2060] ;  /* 0x0020600001147983 */ /* 0x000ea40000300a00 */
[----:B------:R-:W4:Y:S02]  /*6c930*/  LDL.LU.64 R6, [R1+0x2058] ;  /* 0x0020580001067983 */ /* 0x000f240000300a00 */
[----:B------:R-:W4:Y:S01]  /*6c940*/  LDL.LU.64 R4, [R1+0x2050] ;  /* 0x0020500001047983 */ /* 0x000f220000300a00 */
[C---:B---3--:R-:W-:Y:S01]  /*6c950*/  HMMA.16816.F32.BF16 R8, R24.reuse, R18, R8 ;  /* 0x000000121808723c */ /* 0x048fe20000041808 */
[----:B------:R-:W-:Y:S01]  /*6c960*/  STL [R1+0x1fb4], R2 ;  /* 0x001fb40201007387 */ /* 0x000fe20000100800 */
[----:B------:R-:W-:Y:S06]  /*6c970*/  STL [R1+0x1fb0], R3 ;  /* 0x001fb00301007387 */ /* 0x000fec0000100800 */
[C---:B----4-:R-:W-:Y:S11]  /*6c980*/  HMMA.16816.F32.BF16 R4, R24.reuse, R14, R4 ;  /* 0x0000000e1804723c */ /* 0x050ff60000041804 */
[----:B------:R-:W-:Y:S11]  /*6c990*/  @!UPT UIADD3 URZ, URZ, URZ, URZ ;  /* 0x0000003f3f3ff290 */ /* 0x000ff6000fffe03f */
[----:B------:R-:W-:Y:S01]  /*6c9a0*/  @!UPT UIADD3 URZ, URZ, URZ, URZ ;  /* 0x0000003f3f3ff290 */ /* 0x000fe2000fffe03f */
[----:B------:R0:W-:Y:S01]  /*6c9b0*/  STL.64 [R1+0x6a0], R4 ;  /* 0x0006a00401007387 */ /* 0x0001e20000100a00 */
[----:B------:R1:W-:Y:S02]  /*6c9c0*/  STL.64 [R1+0x6a8], R6 ;  /* 0x0006a80601007387 */ /* 0x0003e40000100a00 */
[----:B0-----:R-:W-:Y:S02]  /*6c9d0*/  IMAD.MOV.U32 R4, RZ, RZ, R15 ;  /* 0x000000ffff047224 */ /* 0x001fe400078e000f */
[----:B------:R-:W-:Y:S02]  /*6c9e0*/  IMAD.MOV.U32 R5, RZ, RZ, R14 ;  /* 0x000000ffff057224 */ /* 0x000fe400078e000e */
[----:B-1----:R-:W-:Y:S01]  /*6c9f0*/  IMAD.MOV.U32 R7, RZ, RZ, R18 ;  /* 0x000000ffff077224 */ /* 0x002fe200078e0012 */
[----:B------:R-:W-:Y:S02]  /*6ca00*/  STL [R1+0x1fbc], R4 ;  /* 0x001fbc0401007387 */ /* 0x000fe40000100800 */
[----:B------:R-:W-:Y:S02]  /*6ca10*/  STL [R1+0x1fb8], R5 ;  /* 0x001fb80501007387 */ /* 0x000fe40000100800 */
[----:B------:R-:W-:Y:S02]  /*6ca20*/  STL.64 [R1+0x680], R8 ;  /* 0x0006800801007387 */ /* 0x000fe40000100a00 */
[----:B------:R-:W-:Y:S01]  /*6ca30*/  IMAD.MOV.U32 R6, RZ, RZ, R19 ;  /* 0x000000ffff067224 */ /* 0x000fe200078e0013 */
[----:B------:R-:W-:Y:S01]  /*6ca40*/  STL.64 [R1+0x688], R10 ;  /* 0x0006880a01007387 */ /* 0x000fe20000100a00 */
[----:B------:R-:W3:Y:S03]  /*6ca50*/  LDL.LU.64 R18, [R1+0x78] ;  /* 0x0000780001127983 */ /* 0x000ee60000300a00 */
[----:B---3--:R0:W-:Y:S04]  /*6ca60*/  STL.64 [R1+0x2048], R18 ;  /* 0x0020481201007387 */ /* 0x0081e80000100a00 */
[----:B0-----:R-:W3:Y:S01]  /*6ca70*/  LDL.LU.64 R18, [R1+0x88] ;  /* 0x0000880001127983 */ /* 0x001ee20000300a00 */
[----:B------:R0:W-:Y:S03]  /*6ca80*/  STL.64 [R1+0x2018], R6 ;  /* 0x0020180601007387 */ /* 0x0001e60000100a00 */
[----:B0-----:R-:W2:Y:S01]  /*6ca90*/  LDL.LU.64 R6, [R1+0x98] ;  /* 0x0000980001067983 */ /* 0x001ea20000300a00 */
[----:B------:R-:W-:Y:S01]  /*6caa0*/  STL [R1+0x1cfc], R8 ;  /* 0x001cfc0801007387 */ /* 0x000fe20000100800 */
[----:B--2---:R-:W-:Y:S01]  /*6cab0*/  HMMA.16816.F32.BF16 R20, R24, R6, R20 ;  /* 0x000000061814723c */ /* 0x004fe20000041814 */
[----:B------:R-:W-:-:S02]  /*6cac0*/  IMAD.MOV.U32 R13, RZ, RZ, R6 ;  /* 0x000000ffff0d7224 */ /* 0x000fc400078e0006 */
[----:B------:R-:W-:Y:S11]  /*6cad0*/  IMAD.MOV.U32 R12, RZ, RZ, R7 ;  /* 0x000000ffff0c7224 */ /* 0x000ff600078e0007 */
[----:B------:R-:W-:Y:S09]  /*6cae0*/  @!UPT UIADD3 URZ, URZ, URZ, URZ ;  /* 0x0000003f3f3ff290 */ /* 0x000ff2000fffe03f */
[----:B------:R-:W-:Y:S01]  /*6caf0*/  STL.64 [R1+0x670], R20 ;  /* 0x0006701401007387 */ /* 0x000fe20000100a00 */
[----:B------:R-:W-:Y:S02]  /*6cb00*/  STL.64 [R1+0x678], R22 ;  /* 0x0006781601007387 */ /* 0x000fe40000100a00 */
[----:B------:R-:W2:Y:S02]  /*6cb10*/  LDL.LU R4, [R1+0x260] ;  /* 0x0002600001047983 */ /* 0x000ea40000300800 */
[----:B------:R-:W2:Y:S01]  /*6cb20*/  LDL.LU R5, [R1+0x264] ;  /* 0x0002640001057983 */ /* 0x000ea20000300800 */
[----:B------:R-:W4:Y:S01]  /*6cb30*/  LDL.LU R6, [R1+0x268] ;  /* 0x0002680001067983 */ /* 0x000f220000300800 */
[----:B------:R-:W4:Y:S03]  /*6cb40*/  LDL.LU R7, [R1+0x26c] ;  /* 0x00026c0001077983 */ /* 0x000f260000300800 */
[----:B----4-:R0:W-:Y:S01]  /*6cb50*/  STL.64 [R1+0x2028], R6 ;  /* 0x0020280601007387 */ /* 0x0101e20000100a00 */
[----:B--2---:R1:W-:Y:S03]  /*6cb60*/  STL.64 [R1+0x2020], R4 ;  /* 0x0020200401007387 */ /* 0x0043e60000100a00 */
[----:B0-----:R-:W2:Y:S04]  /*6cb70*/  LDL.LU.64 R6, [R1+0x58] ;  /* 0x0000580001067983 */ /* 0x001ea80000300a00 */
[----:B--2---:R0:W-:Y:S01]  /*6cb80*/  STL.64 [R1+0x2038], R6 ;  /* 0x0020380601007387 */ /* 0x0041e20000100a00 */
[----:B-1----:R-:W2:Y:S02]  /*6cb90*/  LDL.LU R4, [R1+0x280] ;  /* 0x0002800001047983 */ /* 0x002ea40000300800 */
[----:B------:R-:W2:Y:S01]  /*6cba0*/  LDL.LU R5, [R1+0x284] ;  /* 0x0002840001057983 */ /* 0x000ea20000300800 */
[----:B0-----:R-:W2:Y:S01]  /*6cbb0*/  LDL.LU R6, [R1+0x288] ;  /* 0x0002880001067983 */ /* 0x001ea20000300800 */
[----:B------:R-:W2:Y:S02]  /*6cbc0*/  LDL.LU R7, [R1+0x28c] ;  /* 0x00028c0001077983 */ /* 0x000ea40000300800 */
[----:B------:R-:W4:Y:S02]  /*6cbd0*/  LDL.LU.64 R22, [R1+0x38] ;  /* 0x0000380001167983 */ /* 0x000f240000300a00 */
[----:B----4-:R0:W-:Y:S04]  /*6cbe0*/  STL.64 [R1+0x2010], R22 ;  /* 0x0020101601007387 */ /* 0x0101e80000100a00 */
[----:B0-----:R-:W4:Y:S01]  /*6cbf0*/  LDL.LU.64 R22, [R1+0x48] ;  /* 0x0000480001167983 */ /* 0x001f220000300a00 */
[----:B------:R-:W-:-:S03]  /*6cc00*/  IMAD.MOV.U32 R9, RZ, RZ, R20 ;  /* 0x000000ffff097224 */ /* 0x000fc600078e0014 */
[----:B----4-:R0:W-:Y:S01]  /*6cc10*/  STL.64 [R1+0x2030], R22 ;  /* 0x0020301601007387 */ /* 0x0101e20000100a00 */
[----:B------:R-:W4:Y:S02]  /*6cc20*/  LDL.LU R20, [R1+0x270] ;  /* 0x0002700001147983 */ /* 0x000f240000300800 */
[----:B------:R-:W4:Y:S01]  /*6cc30*/  LDL.LU R21, [R1+0x274] ;  /* 0x0002740001157983 */ /* 0x000f220000300800 */
[----:B0-----:R-:W4:Y:S01]  /*6cc40*/  LDL.LU R22, [R1+0x278] ;  /* 0x0002780001167983 */ /* 0x001f220000300800 */
[----:B------:R-:W4:Y:S02]  /*6cc50*/  LDL.LU R23, [R1+0x27c] ;  /* 0x00027c0001177983 */ /* 0x000f240000300800 */
[----:B------:R0:W-:Y:S02]  /*6cc60*/  STL [R1+0x1d00], R9 ;  /* 0x001d000901007387 */ /* 0x0001e40000100800 */
[----:B------:R-:W2:Y:S01]  /*6cc70*/  LDL.LU R8, [R1+0x2a0] ;  /* 0x0002a00001087983 */ /* 0x000ea20000300800 */
[----:B0-----:R-:W2:Y:S01]  /*6cc80*/  LDL.LU R9, [R1+0x2a4] ;  /* 0x0002a40001097983 */ /* 0x001ea20000300800 */
[----:B------:R-:W2:Y:S02]  /*6cc90*/  LDL.LU R10, [R1+0x2a8] ;  /* 0x0002a800010a7983 */ /* 0x000ea40000300800 */
[----:B------:R-:W2:Y:S02]  /*6cca0*/  LDL.LU R11, [R1+0x2ac] ;  /* 0x0002ac00010b7983 */ /* 0x000ea40000300800 */
[----:B---3--:R-:W-:-:S02]  /*6ccb0*/  IMAD.MOV.U32 R15, RZ, RZ, R18 ;  /* 0x000000ffff0f7224 */ /* 0x008fc400078e0012 */
[----:B------:R-:W-:Y:S01]  /*6ccc0*/  IMAD.MOV.U32 R14, RZ, RZ, R19 ;  /* 0x000000ffff0e7224 */ /* 0x000fe200078e0013 */
[C---:B--2---:R-:W-:Y:S01]  /*6ccd0*/  HMMA.16816.F32.BF16 R8, R24.reuse, R18, R8 ;  /* 0x000000121808723c */ /* 0x044fe20000041808 */
[----:B------:R-:W2:Y:S11]  /*6cce0*/  LDL.LU.64 R18, [R1+0x2048] ;  /* 0x0020480001127983 */ /* 0x000eb60000300a00 */
[----:B------:R-:W-:Y:S11]  /*6ccf0*/  @!UPT UIADD3 URZ, URZ, URZ, URZ ;  /* 0x0000003f3f3ff290 */ /* 0x000ff6000fffe03f */
[----:B------:R-:W-:Y:S01]  /*6cd00*/  STL.64 [R1+0x660], R8 ;  /* 0x0006600801007387 */ /* 0x000fe20000100a00 */
[----:B------:R0:W-:Y:S02]  /*6cd10*/  STL.64 [R1+0x668], R10 ;  /* 0x0006680a01007387 */ /* 0x0001e40000100a00 */
[----:B------:R1:W-:Y:S02]  /*6cd20*/  STL.64 [R1+0x1fd0], R14 ;  /* 0x001fd00e01007387 */ /* 0x0003e40000100a00 */
[----:B------:R-:W-:Y:S02]  /*6cd30*/  STL.64 [R1+0x1fc8], R12 ;  /* 0x001fc80c01007387 */ /* 0x000fe40000100a00 */
[----:B0-----:R-:W-:Y:S01]  /*6cd40*/  IMAD.MOV.U32 R10, RZ, RZ, R8 ;  /* 0x000000ffff0a7224 */ /* 0x001fe200078e0008 */
[----:B-1----:R-:W3:Y:S04]  /*6cd50*/  LDL.LU.64 R14, [R1+0x68] ;  /* 0x00006800010e7983 */ /* 0x002ee80000300a00 */
[----:B------:R0:W-:Y:S01]  /*6cd60*/  STL [R1+0x1d04], R10 ;  /* 0x001d040a01007387 */ /* 0x0001e20000100800 */
[----:B------:R-:W4:Y:S02]  /*6cd70*/  LDL.LU R8, [R1+0x290] ;  /* 0x0002900001087983 */ /* 0x000f240000300800 */
[----:B------:R-:W4:Y:S01]  /*6cd80*/  LDL.LU R9, [R1+0x294] ;  /* 0x0002940001097983 */ /* 0x000f220000300800 */
[----:B0-----:R-:W4:Y:S01]  /*6cd90*/  LDL.LU R10, [R1+0x298] ;  /* 0x00029800010a7983 */ /* 0x001f220000300800 */
[----:B------:R-:W4:Y:S02]  /*6cda0*/  LDL.LU R11, [R1+0x29c] ;  /* 0x00029c00010b7983 */ /* 0x000f240000300800 */
[----:B------:R-:W4:Y:S02]  /*6cdb0*/  LDL.LU R16, [R1+0x2040] ;  /* 0x0020400001107983 */ /* 0x000f240000300800 */
[----:B--2---:R-:W-:Y:S01]  /*6cdc0*/  IMAD.MOV.U32 R17, RZ, RZ, R19 ;  /* 0x000000ffff117224 */ /* 0x004fe200078e0013 */
[C---:B---3--:R-:W-:Y:S08]  /*6cdd0*/  HMMA.16816.F32.BF16 R4, R24.reuse, R14, R4 ;  /* 0x0000000e1804723c */ /* 0x048ff00000041804 */
[----:B----4-:R-:W-:Y:S01]  /*6cde0*/  HMMA.16816.F32.BF16 R8, R24, R18, R8 ;  /* 0x000000121808723c */ /* 0x010fe20000041808 */
[----:B------:R-:W-:-:S06]  /*6cdf0*/  IMAD.MOV.U32 R29, RZ, RZ, R15 ;  /* 0x000000ffff1d7224 */ /* 0x000fcc00078e000f */
[----:B------:R-:W-:Y:S11]  /*6ce00*/  IMAD.MOV.U32 R19, RZ, RZ, R14 ;  /* 0x000000ffff137224 */ /* 0x000ff600078e000e */
[----:B------:R-:W-:Y:S05]  /*6ce10*/  @!UPT UIADD3 URZ, URZ, URZ, URZ ;  /* 0x0000003f3f3ff290 */ /* 0x000fea000fffe03f */
[----:B------:R-:W-:Y:S01]  /*6ce20*/  STL.64 [R1+0x650], R8 ;  /* 0x0006500801007387 */ /* 0x000fe20000100a00 */
[----:B------:R0:W-:Y:S02]  /*6ce30*/  STL.64 [R1+0x658], R10 ;  /* 0x0006580a01007387 */ /* 0x0001e40000100a00 */
[----:B0-----:R-:W-:-:S05]  /*6ce40*/  IMAD.MOV.U32 R11, RZ, RZ, R8 ;  /* 0x000000ffff0b7224 */ /* 0x001fca00078e0008 */
[----:B------:R0:W-:Y:S01]  /*6ce50*/  STL [R1+0x1d08], R11 ;  /* 0x001d080b01007387 */ /* 0x0001e20000100800 */
[----:B------:R-:W2:Y:S02]  /*6ce60*/  LDL.LU R8, [R1+0x250] ;  /* 0x0002500001087983 */ /* 0x000ea40000300800 */
[----:B------:R-:W2:Y:S02]  /*6ce70*/  LDL.LU R9, [R1+0x254] ;  /* 0x0002540001097983 */ /* 0x000ea40000300800 */
[----:B------:R-:W2:Y:S01]  /*6ce80*/  LDL.LU R10, [R1+0x258] ;  /* 0x00025800010a7983 */ /* 0x000ea20000300800 */
[----:B0-----:R-:W2:Y:S01]  /*6ce90*/  LDL.LU R11, [R1+0x25c] ;  /* 0x00025c00010b7983 */ /* 0x001ea20000300800 */
[----:B------:R-:W-:Y:S02]  /*6cea0*/  STL.64 [R1+0x640], R4 ;  /* 0x0006400401007387 */ /* 0x000fe40000100a00 */
[----:B------:R0:W-:Y:S02]  /*6ceb0*/  STL.64 [R1+0x648], R6 ;  /* 0x0006480601007387 */ /* 0x0001e40000100a00 */
[----:B0-----:R-:W3:Y:S01]  /*6cec0*/  LDL.LU.64 R6, [R1+0x2038] ;  /* 0x0020380001067983 */ /* 0x001ee20000300a00 */
[----:B------:R-:W4:Y:S02]  /*6ced0*/  LDL.LU R12, [R1+0x220] ;  /* 0x00022000010c7983 */ /* 0x000f240000300800 */
[----:B------:R-:W4:Y:S02]  /*6cee0*/  LDL.LU R13, [R1+0x224] ;  /* 0x00022400010d7983 */ /* 0x000f240000300800 */
[----:B------:R-:W2:Y:S01]  /*6cef0*/  LDL.LU R14, [R1+0x228] ;  /* 0x00022800010e7983 */ /* 0x000ea20000300800 */
[----:B------:R-:W2:Y:S04]  /*6cf00*/  LDL.LU R15, [R1+0x22c] ;  /* 0x00022c00010f7983 */ /* 0x000ea80000300800 */
[----:B--2---:R0:W-:Y:S01]  /*6cf10*/  STL.64 [R1+0x1fe0], R14 ;  /* 0x001fe00e01007387 */ /* 0x0041e20000100a00 */
[----:B----4-:R-:W-:Y:S03]  /*6cf20*/  STL.64 [R1+0x1fd8], R12 ;  /* 0x001fd80c01007387 */ /* 0x010fe60000100a00 */
[----:B0-----:R-:W2:Y:S01]  /*6cf30*/  LDL.LU.64 R14, [R1+0x18] ;  /* 0x00001800010e7983 */ /* 0x001ea20000300a00 */
[----:B---3--:R-:W-:Y:S01]  /*6cf40*/  HMMA.16816.F32.BF16 R20, R24, R6, R20 ;  /* 0x000000061814723c */ /* 0x008fe20000041814 */
[----:B------:R-:W-:-:S02]  /*6cf50*/  IMAD.MOV.U32 R28, RZ, RZ, R18 ;  /* 0x000000ffff1c7224 */ /* 0x000fc400078e0012 */
[----:B------:R-:W-:Y:S02]  /*6cf60*/  IMAD.MOV.U32 R3, RZ, RZ, R6 ;  /* 0x000000ffff037224 */ /* 0x000fe400078e0006 */
[----:B------:R-:W-:Y:S01]  /*6cf70*/  IMAD.MOV.U32 R18, RZ, RZ, R7 ;  /* 0x000000ffff127224 */ /* 0x000fe200078e0007 */
[----:B--2---:R0:W-:Y:S04]  /*6cf80*/  STL.64 [R1+0x1ff8], R14 ;  /* 0x001ff80e01007387 */ /* 0x0041e80000100a00 */
[----:B0-----:R-:W2:Y:S11]  /*6cf90*/  LDL.LU.64 R14, [R1+0x28] ;  /* 0x00002800010e7983 */ /* 0x001eb60000300a00 */
[----:B------:R-:W-:Y:S02]  /*6cfa0*/  @!UPT UIADD3 URZ, URZ, URZ, URZ ;  /* 0x0000003f3f3ff290 */ /* 0x000fe4000fffe03f */
[----:B------:R-:W-:Y:S02]  /*6cfb0*/  STL.64 [R1+0x6c0], R20 ;  /* 0x0006c01401007387 */ /* 0x000fe40000100a00 */
[----:B------:R0:W-:Y:S02]  /*6cfc0*/  STL.64 [R1+0x6c8], R22 ;  /* 0x0006c81601007387 */ /* 0x0001e40000100a00 */
[----:B0-----:R-:W3:Y:S01]  /*6cfd0*/  LDL.LU.64 R22, [R1+0x2030] ;  /* 0x0020300001167983 */ /* 0x001ee20000300a00 */
[----:B------:R-:W3:Y:S02]  /*6cfe0*/  LDL.LU.64 R6, [R1+0x2028] ;  /* 0x0020280001067983 */ /* 0x000ee40000300a00 */
[----:B------:R-:W3:Y:S02]  /*6cff0*/  LDL.LU.64 R4, [R1+0x2020] ;  /* 0x0020200001047983 */ /* 0x000ee40000300a00 */
[C---:B---3--:R-:W-:Y:S01]  /*6d000*/  HMMA.16816.F32.BF16 R4, R24.reuse, R22, R4 ;  /* 0x000000161804723c */ /* 0x048fe20000041804 */
[----:B------:R-:W-:Y:S11]  /*6d010*/  IMAD.MOV.U32 R2, RZ, RZ, R23 ;  /* 0x000000ffff027224 */ /* 0x000ff600078e0017 */
[----:B------:R-:W-:Y:S11]  /*6d020*/  @!UPT UIADD3 URZ, URZ, URZ, URZ ;  /* 0x0000003f3f3ff290 */ /* 0x000ff6000fffe03f */
[----:B------:R0:W-:Y:S01]  /*6d030*/  STL.64 [R1+0x530], R4 ;  /* 0x0005300401007387 */ /* 0x0001e20000100a00 */
[----:B------:R1:W-:Y:S02]  /*6d040*/  STL.64 [R1+0x538], R6 ;  /* 0x0005380601007387 */ /* 0x0003e40000100a00 */
[----:B0-----:R-:W-:Y:S01]  /*6d050*/  IMAD.MOV.U32 R5, RZ, RZ, R22 ;  /* 0x000000ffff057224 */ /* 0x001fe200078e0016 */
[----:B-1----:R-:W3:Y:S01]  /*6d060*/  LDL.LU.64 R6, [R1+0x2018] ;  /* 0x0020180001067983 */ /* 0x002ee20000300a00 */
[----:B------:R-:W4:Y:S02]  /*6d070*/  LDL.LU.64 R22, [R1+0x2010] ;  /* 0x0020100001167983 */ /* 0x000f240000300a00 */
[C---:B----4-:R-:W-:Y:S01]  /*6d080*/  HMMA.16816.F32.BF16 R8, R24.reuse, R22, R8 ;  /* 0x000000161808723c */ /* 0x050fe20000041808 */
[----:B------:R-:W-:Y:S11]  /*6d090*/  IMAD.MOV.U32 R4, RZ, RZ, R22 ;  /* 0x000000ffff047224 */ /* 0x000ff600078e0016 */
[----:B------:R-:W-:Y:S11]  /*6d0a0*/  @!UPT UIADD3 URZ, URZ, URZ, URZ ;  /* 0x0000003f3f3ff290 */ /* 0x000ff6000fffe03f */
[----:B------:R-:W-:Y:S01]  /*6d0b0*/  STL.64 [R1+0x520], R8 ;  /* 0x0005200801007387 */ /* 0x000fe20000100a00 */
[----:B------:R-:W-:Y:S02]  /*6d0c0*/  STL.64 [R1+0x528], R10 ;  /* 0x0005280a01007387 */ /* 0x000fe40000100a00 */
[----:B---3--:R-:W-:Y:S02]  /*6d0d0*/  STL.64 [R1+0x1ff0], R6 ;  /* 0x001ff00601007387 */ /* 0x008fe40000100a00 */
[----:B------:R0:W-:Y:S02]  /*6d0e0*/  STL.64 [R1+0x1fe8], R4 ;  /* 0x001fe80401007387 */ /* 0x0001e40000100a00 */
[----:B0-----:R-:W3:Y:S01]  /*6d0f0*/  LDL.LU R4, [R1+0x230] ;  /* 0x0002300001047983 */ /* 0x001ee20000300800 */
[----:B------:R-:W3:Y:S02]  /*6d100*/  LDL.LU R5, [R1+0x234] ;  /* 0x0002340001057983 */ /* 0x000ee40000300800 */
[----:B------:R-:W4:Y:S02]  /*6d110*/  LDL.LU R6, [R1+0x238] ;  /* 0x0002380001067983 */ /* 0x000f240000300800 */
[----:B------:R-:W4:Y:S02]  /*6d120*/  LDL.LU R7, [R1+0x23c] ;  /* 0x00023c0001077983 */ /* 0x000f240000300800 */
[----:B----4-:R-:W-:Y:S01]  /*6d130*/  STL.64 [R1+0x2008], R6 ;  /* 0x0020080601007387 */ /* 0x010fe20000100a00 */
[----:B---3--:R0:W-:Y:S03]  /*6d140*/  STL.64 [R1+0x2000], R4 ;  /* 0x0020000401007387 */ /* 0x0081e60000100a00 */
[----:B0-----:R-:W2:Y:S01]  /*6d150*/  LDL.LU R4, [R1+0x240] ;  /* 0x0002400001047983 */ /* 0x001ea20000300800 */
[----:B------:R-:W2:Y:S02]  /*6d160*/  LDL.LU R5, [R1+0x244] ;  /* 0x0002440001057983 */ /* 0x000ea40000300800 */
[----:B------:R-:W2:Y:S02]  /*6d170*/  LDL.LU R6, [R1+0x248] ;  /* 0x0002480001067983 */ /* 0x000ea40000300800 */
[----:B------:R-:W2:Y:S01]  /*6d180*/  LDL.LU R7, [R1+0x24c] ;  /* 0x00024c0001077983 */ /* 0x000ea20000300800 */
[----:B------:R-:W3:Y:S01]  /*6d190*/  LDL.LU R8, [R1+0xd0] ;  /* 0x0000d00001087983 */ /* 0x000ee20000300800 */
        /* <DEDUP_REMOVED lines=8> */
[----:B------:R-:W4:Y:S01]  /*6d220*/  LDL.LU R11, [R1+0xfc] ;  /* 0x0000fc00010b7983 */ /* 0x000f220000300800 */
[----:B--2---:R-:W-:Y:S01]  /*6d230*/  HMMA.16816.F32.BF16 R4, R24, R14, R4 ;  /* 0x0000000e1804723c */ /* 0x004fe20000041804 */
[----:B----4-:R0:W-:Y:S01]  /*6d240*/  STL.64 [R1+0x1e58], R10 ;  /* 0x001e580a01007387 */ /* 0x0101e20000100a00 */
[----:B---3--:R1:W-:Y:S02]  /*6d250*/  STL.64 [R1+0x1e50], R8 ;  /* 0x001e500801007387 */ /* 0x0083e40000100a00 */
[----:B0-----:R-:W-:-:S02]  /*6d260*/  IMAD.MOV.U32 R10, RZ, RZ, R16 ;  /* 0x000000ffff0a7224 */ /* 0x001fc400078e0010 */
[----:B------:R-:W-:Y:S01]  /*6d270*/  IMAD.MOV.U32 R11, RZ, RZ, R0 ;  /* 0x000000ffff0b7224 */ /* 0x000fe200078e0000 */
[----:B------:R-:W2:Y:S01]  /*6d280*/  LDL.LU R16, [R1+0xb94] ;  /* 0x000b940001107983 */ /* 0x000ea20000300800 */
[----:B------:R-:W3:Y:S02]  /*6d290*/  LDL.LU R20, [R1+0xa04] ;  /* 0x000a040001147983 */ /* 0x000ee40000300800 */
[----:B------:R-:W4:Y:S11]  /*6d2a0*/  LDL.LU R0, [R1+0xb8c] ;  /* 0x000b8c0001007983 */ /* 0x000f360000300800 */
[----:B------:R-:W-:Y:S02]  /*6d2b0*/  @!UPT UIADD3 URZ, URZ, URZ, URZ ;  /* 0x0000003f3f3ff290 */ /* 0x000fe4000fffe03f */
[----:B------:R-:W-:Y:S01]  /*6d2c0*/  STL.64 [R1+0x510], R4 ;  /* 0x0005100401007387 */ /* 0x000fe20000100a00 */
[----:B------:R0:W-:Y:S01]  /*6d2d0*/  STL.64 [R1+0x518], R6 ;  /* 0x0005180601007387 */ /* 0x0001e20000100a00 */
[----:B-1----:R-:W-:Y:S02]  /*6d2e0*/  IMAD.MOV.U32 R9, RZ, RZ, R14 ;  /* 0x000000ffff097224 */ /* 0x002fe400078e000e */
[----:B------:R-:W-:Y:S01]  /*6d2f0*/  IMAD.MOV.U32 R8, RZ, RZ, R15 ;  /* 0x000000ffff087224 */ /* 0x000fe200078e000f */
[----:B0-----:R-:W2:Y:S01]  /*6d300*/  LDL.LU.64 R6, [R1+0x2008] ;  /* 0x0020080001067983 */ /* 0x001ea20000300a00 */
[----:B------:R-:W2:Y:S02]  /*6d310*/  LDL.LU.64 R4, [R1+0x2000] ;  /* 0x0020000001047983 */ /* 0x000ea40000300a00 */
[----:B------:R-:W2:Y:S02]  /*6d320*/  LDL.LU.64 R14, [R1+0x1ff8] ;  /* 0x001ff800010e7983 */ /* 0x000ea40000300a00 */
[----:B------:R-:W-:Y:S01]  /*6d330*/  IMAD.MOV.U32 R21, RZ, RZ, R23 ;  /* 0x000000ffff157224 */ /* 0x000fe200078e0017 */
        /* <DEDUP_REMOVED lines=15> */
[----:B0-----:R-:W2:Y:S01]  /*6d430*/  LDL.LU.64 R14, [R1+0x1fd0] ;  /* 0x001fd000010e7983 */ /* 0x001ea20000300a00 */
[----:B------:R-:W2:Y:S02]  /*6d440*/  LDL.LU.64 R12, [R1+0x1fc8] ;  /* 0x001fc800010c7983 */ /* 0x000ea40000300a00 */
[----:B------:R0:W-:Y:S02]  /*6d450*/  STL.64 [R1+0x1e70], R10 ;  /* 0x001e700a01007387 */ /* 0x0001e40000100a00 */
[----:B0-----:R-:W-:Y:S02]  /*6d460*/  IMAD.MOV.U32 R10, RZ, RZ, R22 ;  /* 0x000000ffff0a7224 */ /* 0x001fe400078e0016 */
[----:B------:R-:W-:Y:S01]  /*6d470*/  IMAD.MOV.U32 R11, RZ, RZ, R23 ;  /* 0x000000ffff0b7224 */ /* 0x000fe200078e0017 */
[----:B------:R-:W2:Y:S01]  /*6d480*/  LDL.LU R22, [R1+0x1fc4] ;  /* 0x001fc40001167983 */ /* 0x000ea20000300800 */
[----:B------:R-:W2:Y:S03]  /*6d490*/  LDL.LU R23, [R1+0x1fc0] ;  /* 0x001fc00001177983 */ /* 0x000ea60000300800 */
[----:B------:R0:W-:Y:S02]  /*6d4a0*/  STL.64 [R1+0x1e88], R10 ;  /* 0x001e880a01007387 */ /* 0x0001e40000100a00 */
[----:B0-----:R-:W-:-:S02]  /*6d4b0*/  IMAD.MOV.U32 R10, RZ, RZ, R9 ;  /* 0x000000ffff0a7224 */ /* 0x001fc400078e0009 */
[----:B------:R-:W-:-:S05]  /*6d4c0*/  IMAD.MOV.U32 R11, RZ, RZ, R8 ;  /* 0x000000ffff0b7224 */ /* 0x000fca00078e0008 */
[----:B------:R0:W-:Y:S01]  /*6d4d0*/  STL.64 [R1+0x1ea0], R10 ;  /* 0x001ea00a01007387 */ /* 0x0001e20000100a00 */
[----:B------:R-:W2:Y:S02]  /*6d4e0*/  LDL.LU R8, [R1+0x210] ;  /* 0x0002100001087983 */ /* 0x000ea40000300800 */
[----:B------:R-:W2:Y:S01]  /*6d4f0*/  LDL.LU R9, [R1+0x214] ;  /* 0x0002140001097983 */ /* 0x000ea20000300800 */
[----:B0-----:R-:W2:Y:S01]  /*6d500*/  LDL.LU R10, [R1+0x218] ;  /* 0x00021800010a7983 */ /* 0x001ea20000300800 */
[----:B------:R-:W2:Y:S02]  /*6d510*/  LDL.LU R11, [R1+0x21c] ;  /* 0x00021c00010b7983 */ /* 0x000ea40000300800 */
[----:B--2---:R-:W-:Y:S11]  /*6d520*/  HMMA.16816.F32.BF16 R8, R24, R22, R8 ;  /* 0x000000161808723c */ /* 0x004ff60000041808 */
[----:B------:R-:W-:Y:S11]  /*6d530*/  @!UPT UIADD3 URZ, URZ, URZ, URZ ;  /* 0x0000003f3f3ff290 */ /* 0x000ff6000fffe03f */
[----:B------:R-:W-:Y:S01]  /*6d540*/  @!UPT UIADD3 URZ, URZ, URZ, URZ ;  /* 0x0000003f3f3ff290 */ /* 0x000fe2000fffe03f */
[----:B------:R-:W-:Y:S01]  /*6d550*/  STL.64 [R1+0x4e0], R8 ;  /* 0x0004e00801007387 */ /* 0x000fe20000100a00 */
[----:B------:R0:W-:Y:S02]  /*6d560*/  STL.64 [R1+0x4e8], R10 ;  /* 0x0004e80a01007387 */ /* 0x0001e40000100a00 */
[----:B0-----:R-:W-:Y:S02]  /*6d570*/  IMAD.MOV.U32 R10, RZ, RZ, R4 ;  /* 0x000000ffff0a7224 */ /* 0x001fe400078e0004 */
[----:B------:R-:W-:Y:S01]  /*6d580*/  IMAD.MOV.U32 R11, RZ, RZ, R21 ;  /* 0x000000ffff0b7224 */ /* 0x000fe200078e0015 */
[----:B------:R-:W2:Y:S04]  /*6d590*/  LDL.LU R4, [R1+0x1fbc] ;  /* 0x001fbc0001047983 */ /* 0x000ea80000300800 */
[----:B------:R-:W-:Y:S01]  /*6d5a0*/  STL.64 [R1+0x1eb8], R10 ;  /* 0x001eb80a01007387 */ /* 0x000fe20000100a00 */
[----:B------:R-:W-:Y:S02]  /*6d5b0*/  STL.64 [R1+0x1e68], R22 ;  /* 0x001e681601007387 */ /* 0x000fe40000100a00 */
[----:B---3--:R0:W-:Y:S02]  /*6d5c0*/  STL [R1+0x1e60], R20 ;  /* 0x001e601401007387 */ /* 0x0081e40000100800 */
[----:B0-----:R-:W3:Y:S01]  /*6d5d0*/  LDL.LU R20, [R1+0x100] ;  /* 0x0001000001147983 */ /* 0x001ee20000300800 */
[----:B------:R-:W3:Y:S02]  /*6d5e0*/  LDL.LU R21, [R1+0x104] ;  /* 0x0001040001157983 */ /* 0x000ee40000300800 */
[----:B------:R-:W2:Y:S02]  /*6d5f0*/  LDL.LU R22, [R1+0x108] ;  /* 0x0001080001167983 */ /* 0x000ea40000300800 */
[----:B------:R-:W2:Y:S02]  /*6d600*/  LDL.LU R23, [R1+0x10c] ;  /* 0x00010c0001177983 */ /* 0x000ea40000300800 */
[----:B------:R-:W-:-:S02]  /*6d610*/  IMAD.MOV.U32 R10, RZ, RZ, R5 ;  /* 0x000000ffff0a7224 */ /* 0x000fc400078e0005 */
[----:B------:R-:W-:Y:S01]  /*6d620*/  IMAD.MOV.U32 R11, RZ, RZ, R2 ;  /* 0x000000ffff0b7224 */ /* 0x000fe200078e0002 */
[----:B------:R-:W4:Y:S01]  /*6d630*/  LDL.LU R5, [R1+0x1fb8] ;  /* 0x001fb80001057983 */ /* 0x000f220000300800 */
[----:B------:R-:W4:Y:S03]  /*6d640*/  LDL.LU R2, [R1+0x1fb4] ;  /* 0x001fb40001027983 */ /* 0x000f260000300800 */
[----:B------:R-:W-:Y:S04]  /*6d650*/  STL.64 [R1+0x1ed0], R10 ;  /* 0x001ed00a01007387 */ /* 0x000fe80000100a00 */
        /* <DEDUP_REMOVED lines=19> */
[----:B------:R-:W4:Y:S04]  /*6d790*/  LDL.LU R19, [R1+0x1fa8] ;  /* 0x001fa80001137983 */ /* 0x000f280000300800 */
[----:B------:R0:W-:Y:S02]  /*6d7a0*/  STL.64 [R1+0x1f00], R10 ;  /* 0x001f000a01007387 */ /* 0x0001e40000100a00 */
[----:B0-----:R-:W-:Y:S02]  /*6d7b0*/  IMAD.MOV.U32 R10, RZ, RZ, R28 ;  /* 0x000000ffff0a7224 */ /* 0x001fe400078e001c */
        /* <DEDUP_REMOVED lines=36> */
[----:B------:R-:W-:-:S05]  /*6da00*/  IMAD.MOV.U32 R11, RZ, RZ, R4 ;  /* 0x000000ffff0b7224 */ /* 0x000fca00078e0004 */
[----:B------:R-:W-:Y:S04]  /*6da10*/  STL.64 [R1+0x1f78], R10 ;  /* 0x001f780a01007387 */ /* 0x000fe80000100a00 */
[----:B---3--:R-:W-:Y:S01]  /*6da20*/  STL.64 [R1+0x1f10], R22 ;  /* 0x001f101601007387 */ /* 0x008fe20000100a00 */
[----:B--2---:R0:W-:Y:S03]  /*6da30*/  STL.64 [R1+0x1f08], R20 ;  /* 0x001f081401007387 */ /* 0x0041e60000100a00 */
[----:B0-----:R-:W2:Y:S01]  /*6da40*/  LDL.LU R20, [R1+0x170] ;  /* 0x0001700001147983 */ /* 0x001ea20000300800 */
[----:B------:R-:W2:Y:S02]  /*6da50*/  LDL.LU R21, [R1+0x174] ;  /* 0x0001740001157983 */ /* 0x000ea40000300800 */
        /* <DEDUP_REMOVED lines=10> */
[----:B---3--:R-:W-:Y:S01]  /*6db00*/  STL.64 [R1+0x1f28], R22 ;  /* 0x001f281601007387 */ /* 0x008fe20000100a00 */
        /* <DEDUP_REMOVED lines=16> */
[----:B------:R-:W3:Y:S01]  /*6dc10*/  LDL.LU R23, [R1+0x1ac] ;  /* 0x0001ac0001177983 */ /* 0x000ee20000300800 */
[----:B----4-:R-:W-:Y:S01]  /*6dc20*/  HMMA.16816.F32.BF16 R12, R24, R18, R12 ;  /* 0x00000012180c723c */ /* 0x010fe2000004180c */
        /* <DEDUP_REMOVED lines=15> */
[----:B------:R-:W-:-:S02]  /*6dd20*/  IMAD.MOV.U32 R10, RZ, RZ, R3 ;  /* 0x000000ffff0a7224 */ /* 0x000fc400078e0003 */
[----:B------:R-:W-:Y:S01]  /*6dd30*/  IMAD.MOV.U32 R11, RZ, RZ, R2 ;  /* 0x000000ffff0b7224 */ /* 0x000fe200078e0002 */
[----:B---3--:R-:W-:Y:S01]  /*6dd40*/  HMMA.16816.F32.BF16 R24, R24, R14, R4 ;  /* 0x0000000e1818723c */ /* 0x008fe20000041804 */
        /* <DEDUP_REMOVED lines=95> */
[----:B------:R-:W4:Y:S11]  /*6e340*/  LDL.LU R20, [R1+0x1e60] ;  /* 0x001e600001147983 */ /* 0x000f360000300800 */
[----:B------:R-:W-:Y:S09]  /*6e350*/  @!UPT UIADD3 URZ, URZ, URZ, URZ ;  /* 0x0000003f3f3ff290 */ /* 0x000ff2000fffe03f */
[----:B------:R-:W-:Y:S01]  /*6e360*/  STL.64 [R1+0x4c0], R8 ;  /* 0x0004c00801007387 */ /* 0x000fe20000100a00 */
[----:B------:R0:W-:Y:S03]  /*6e370*/  STL.64 [R1+0x4c8], R10 ;  /* 0x0004c80a01007387 */ /* 0x0001e60000100a00 */
[----:B0-----:R-:W2:Y:S01]  /*6e380*/  LDL.LU.64 R10, [R1+0x1e58] ;  /* 0x001e5800010a7983 */ /* 0x001ea20000300a00 */
[----:B------:R-:W2:Y:S02]  /*6e390*/  LDL.LU.64 R8, [R1+0x1e50] ;  /* 0x001e500001087983 */ /* 0x000ea40000300a00 */
[C---:B--2---:R-:W-:Y:S11]  /*6e3a0*/  HMMA.16816.F32.BF16 R8, R4.reuse, R22, R8 ;  /* 0x000000160408723c */ /* 0x044ff60000041808 */
[----:B------:R-:W-:Y:S11]  /*6e3b0*/  @!UPT UIADD3 URZ, URZ, URZ, URZ ;  /* 0x0000003f3f3ff290 */ /* 0x000ff6000fffe03f */
[----:B------:R-:W-:Y:S01]  /*6e3c0*/  @!UPT UIADD3 URZ, URZ, URZ, URZ ;  /* 0x0000003f3f3ff290 */ /* 0x000fe2000fffe03f */
[----:B------:R-:W-:Y:S01]  /*6e3d0*/  STL.64 [R1+0x4a0], R8 ;  /* 0x0004a00801007387 */ /* 0x000fe20000100a00 */
[----:B------:R0:W-:Y:S03]  /*6e3e0*/  STL.64 [R1+0x4a8], R10 ;  /* 0x0004a80a01007387 */ /* 0x0001e60000100a00 */
[----:B0-----:R-:W2:Y:S01]  /*6e3f0*/  LDL.LU.64 R10, [R1+0x1e48] ;  /* 0x001e4800010a7983 */ /* 0x001ea20000300a00 */
[----:B------:R-:W2:Y:S01]  /*6e400*/  LDL.LU.64 R8, [R1+0x1e40] ;  /* 0x001e400001087983 */ /* 0x000ea20000300a00 */
[C---:B---3--:R-:W-:Y:S11]  /*6e410*/  HMMA.16816.F32.BF16 R24, R4.reuse, R18, R24 ;  /* 0x000000120418723c */ /* 0x048ff60000041818 */
[----:B------:R-:W-:Y:S11]  /*6e420*/  @!UPT UIADD3 URZ, URZ, URZ, URZ ;  /* 0x0000003f3f3ff290 */ /* 0x000ff6000fffe03f */
[----:B------:R-:W-:Y:S02]  /*6e430*/  @!UPT UIADD3 URZ, URZ, URZ, URZ ;  /* 0x0000003f3f3ff290 */ /* 0x000fe4000fffe03f */
[----:B------:R-:W-:Y:S01]  /*6e440*/  IMAD.MOV.U32 R18, RZ, RZ, R27 ;  /* 0x000000ffff127224 */ /* 0x000fe200078e001b */
[----:B------:R-:W-:Y:S01]  /*6e450*/  STL.64 [R1+0x490], R24 ;  /* 0x0004901801007387 */ /* 0x000fe20000100a00 */
[----:B------:R-:W-:Y:S03]  /*6e460*/  STL.64 [R1+0x498], R26 ;  /* 0x0004981a01007387 */ /* 0x000fe60000100a00 */
[----:B------:R-:W-:Y:S01]  /*6e470*/  STL [R1+0x1d0c], R18 ;  /* 0x001d0c1201007387 */ /* 0x000fe20000100800 */
[----:B--2---:R-:W-:Y:S11]  /*6e480*/  HMMA.16816.F32.BF16 R4, R4, R14, R8 ;  /* 0x0000000e0404723c */ /* 0x004ff60000041808 */
[----:B------:R-:W-:Y:S11]  /*6e490*/  @!UPT UIADD3 URZ, URZ, URZ, URZ ;  /* 0x0000003f3f3ff290 */ /* 0x000ff6000fffe03f */
[----:B------:R-:W-:Y:S01]  /*6e4a0*/  @!UPT UIADD3 URZ, URZ, URZ, URZ ;  /* 0x0000003f3f3ff290 */ /* 0x000fe2000fffe03f */
[----:B------:R-:W-:Y:S01]  /*6e4b0*/  STL.64 [R1+0x480], R4 ;  /* 0x0004800401007387 */ /* 0x000fe20000100a00 */
[----:B------:R0:W-:Y:S02]  /*6e4c0*/  STL.64 [R1+0x488], R6 ;  /* 0x0004880601007387 */ /* 0x0001e40000100a00 */
[----:B0-----:R-:W-:-:S05]  /*6e4d0*/  IMAD.MOV.U32 R6, RZ, RZ, R7 ;  /* 0x000000ffff067224 */ /* 0x001fca00078e0007 */
[----:B------:R0:W-:Y:S04]  /*6e4e0*/  STL [R1+0x1d10], R6 ;  /* 0x001d100601007387 */ /* 0x0001e80000100800 */
[----:B0-----:R-:W2:Y:S01]  /*6e4f0*/  LDL.LU R6, [R1+0xb80] ;  /* 0x000b800001067983 */ /* 0x001ea20000300800 */
[----:B------:R-:W-:Y:S02]  /*6e500*/  IADD3 R16, P4, R16, UR12, RZ ;  /* 0x0000000c10107c10 */ /* 0x000fe4000ff9e0ff */
[----:B----4-:R-:W-:-:S03]  /*6e510*/  IADD3 R20, P5, R20, UR12, RZ ;  /* 0x0000000c14147c10 */ /* 0x010fc6000ffbe0ff */
[----:B------:R-:W-:Y:S04]  /*6e520*/  STL [R1+0xb94], R16 ;  /* 0x000b941001007387 */ /* 0x000fe80000100800 */
[----:B--2---:R0:W-:Y:S01]  /*6e530*/  STL [R1+0x1e34], R6 ;  /* 0x001e340601007387 */ /* 0x0041e20000100800 */
[----:B------:R-:W-:Y:S03]  /*6e540*/  STL [R1+0xa04], R20 ;  /* 0x000a041401007387 */ /* 0x000fe60000100800 */
[----:B0-----:R-:W2:Y:S01]  /*6e550*/  LDL.LU R6, [R1+0xb84] ;  /* 0x000b840001067983 */ /* 0x001ea20000300800 */
[----:B------:R-:W-:-:S05]  /*6e560*/  IADD3 R0, P6, R0, UR12, RZ ;  /* 0x0000000c00007c10 */ /* 0x000fca000ffde0ff */
[----:B------:R-:W-:Y:S01]  /*6e570*/  STL [R1+0xb8c], R0 ;  /* 0x000b8c0001007387 */ /* 0x000fe20000100800 */
[----:B------:R-:W-:-:S05]  /*6e580*/  IMAD.MOV.U32 R12, RZ, RZ, 0x7f ;  /* 0x0000007fff0c7424 */ /* 0x000fca00078e00ff */
[----:B------:R-:W-:Y:S01]  /*6e590*/  IADD3 R12, R12, c[0x0][0x180], RZ ;  /* 0x000060000c0c7a10 */ /* 0x000fe20007ffe0ff */
        /* <DEDUP_REMOVED lines=10> */
[----:B------:R-:W3:Y:S01]  /*6e640*/  LDL.LU R23, [R1+0x9f4] ;  /* 0x0009f40001177983 */ /* 0x000ee20000300800 */
[----:B------:R-:W-:Y:S01]  /*6e650*/  SHF.R.S32.HI R2, RZ, 0x1f, R12 ;  /* 0x0000001fff027819 */ /* 0x000fe2000001140c */
[----:B------:R-:W3:Y:S01]  /*6e660*/  LDL.LU R24, [R1+0xb58] ;  /* 0x000b580001187983 */ /* 0x000ee20000300800 */
[----:B------:R-:W3:Y:S01]  /*6e670*/  LDL.LU R25, [R1+0xb7c] ;  /* 0x000b7c0001197983 */ /* 0x000ee20000300800 */
[----:B------:R-:W3:Y:S02]  /*6e680*/  LDL.LU R26, [R1+0xb50] ;  /* 0x000b5000011a7983 */ /* 0x000ee40000300800 */
[----:B------:R-:W3:Y:S01]  /*6e690*/  LDL.LU R27, [R1+0xb74] ;  /* 0x000b7400011b7983 */ /* 0x000ee20000300800 */
[----:B------:R-:W-:Y:S01]  /*6e6a0*/  LEA.HI R2, R2, R12, RZ, 0x7 ;  /* 0x0000000c02027211 */ /* 0x000fe200078f38ff */
[----:B------:R-:W3:Y:S01]  /*6e6b0*/  LDL.LU R11, [R1+0xb48] ;  /* 0x000b4800010b7983 */ /* 0x000ee20000300800 */
[----:B------:R-:W3:Y:S02]  /*6e6c0*/  LDL.LU R10, [R1+0xb6c] ;  /* 0x000b6c00010a7983 */ /* 0x000ee40000300800 */
[----:B------:R-:W3:Y:S01]  /*6e6d0*/  LDL.LU R9, [R1+0xb40] ;  /* 0x000b400001097983 */ /* 0x000ee20000300800 */
[----:B------:R-:W-:Y:S01]  /*6e6e0*/  UIADD3 UR4, UR4, 0x1, URZ ;  /* 0x0000000104047890 */ /* 0x000fe2000fffe03f */
[----:B------:R-:W3:Y:S01]  /*6e6f0*/  LDL.LU R8, [R1+0xb64] ;  /* 0x000b640001087983 */ /* 0x000ee20000300800 */
[----:B------:R-:W-:Y:S01]  /*6e700*/  SHF.R.S32.HI R2, RZ, 0x7, R2 ;  /* 0x00000007ff027819 */ /* 0x000fe20000011402 */
[----:B------:R-:W3:Y:S02]  /*6e710*/  LDL.LU R29, [R1+0xb38] ;  /* 0x000b3800011d7983 */ /* 0x000ee40000300800 */
[----:B------:R-:W3:Y:S01]  /*6e720*/  LDL.LU R28, [R1+0xb5c] ;  /* 0x000b5c00011c7983 */ /* 0x000ee20000300800 */
[----:B------:R-:W3:Y:S01]  /*6e730*/  LDL.LU R13, [R1+0xb30] ;  /* 0x000b3000010d7983 */ /* 0x000ee20000300800 */
[----:B------:R-:W3:Y:S02]  /*6e740*/  LDL.LU R17, [R1+0xb54] ;  /* 0x000b540001117983 */ /* 0x000ee40000300800 */
[----:B------:R-:W3:Y:S01]  /*6e750*/  LDL.LU R21, [R1+0xb28] ;  /* 0x000b280001157983 */ /* 0x000ee20000300800 */
[----:B------:R-:W-:Y:S01]  /*6e760*/  ISETP.NE.U32.AND P0, PT, R2, UR4, PT ;  /* 0x0000000402007c0c */ /* 0x000fe2000bf05070 */
[----:B------:R-:W3:Y:S01]  /*6e770*/  LDL.LU R3, [R1+0xb4c] ;  /* 0x000b4c0001037983 */ /* 0x000ee20000300800 */
[----:B------:R-:W3:Y:S02]  /*6e780*/  LDL.LU R2, [R1+0xb20] ;  /* 0x000b200001027983 */ /* 0x000ee40000300800 */
[----:B------:R-:W3:Y:S02]  /*6e790*/  LDL.LU R12, [R1+0xb44] ;  /* 0x000b4400010c7983 */ /* 0x000ee40000300800 */
[----:B------:R-:W3:Y:S01]  /*6e7a0*/  LDL.LU R16, [R1+0xb18] ;  /* 0x000b180001107983 */ /* 0x000ee20000300800 */
[----:B------:R-:W3:Y:S01]  /*6e7b0*/  LDL.LU R20, [R1+0xb3c] ;  /* 0x000b3c0001147983 */ /* 0x000ee20000300800 */
[----:B------:R-:W3:Y:S01]  /*6e7c0*/  LDL.LU R0, [R1+0xb10] ;  /* 0x000b100001007983 */ /* 0x000ee20000300800 */
[----:B--2---:R-:W-:-:S05]  /*6e7d0*/  IADD3 R6, P1, R6, UR12, RZ ;  /* 0x0000000c06067c10 */ /* 0x004fca000ff3e0ff */
[----:B------:R0:W-:Y:S04]  /*6e7e0*/  STL [R1+0xb88], R6 ;  /* 0x000b880601007387 */ /* 0x0001e80000100800 */
[----:B0-----:R-:W2:Y:S02]  /*6e7f0*/  LDL.LU R6, [R1+0x1e38] ;  /* 0x001e380001067983 */ /* 0x001ea40000300800 */
[----:B--2---:R-:W-:-:S05]  /*6e800*/  IADD3 R6, P2, R6, UR12, RZ ;  /* 0x0000000c06067c10 */ /* 0x004fca000ff5e0ff */
[----:B------:R0:W-:Y:S04]  /*6e810*/  STL [R1+0xb84], R6 ;  /* 0x000b840601007387 */ /* 0x0001e80000100800 */
[----:B0-----:R-:W2:Y:S01]  /*6e820*/  LDL.LU R6, [R1+0x1e34] ;  /* 0x001e340001067983 */ /* 0x001ea20000300800 */
[----:B---3--:R-:W-:Y:S01]  /*6e830*/  IADD3.X R4, R4, UR6, RZ, P4, !PT ;  /* 0x0000000604047c10 */ /* 0x008fe2000a7fe4ff */
[----:B----4-:R-:W-:Y:S01]  /*6e840*/  IADD3 R5, P4, R5, UR12, RZ ;  /* 0x0000000c05057c10 */ /* 0x010fe2000ff9e0ff */
[----:B------:R-:W-:Y:S01]  /*6e850*/  IADD3.X R7, R7, UR6, RZ, P5, !PT ;  /* 0x0000000607077c10 */ /* 0x000fe2000affe4ff */
[----:B------:R-:W-:Y:S01]  /*6e860*/  IADD3 R14, P5, R14, UR12, RZ ;  /* 0x0000000c0e0e7c10 */ /* 0x000fe2000ffbe0ff */
        /* <DEDUP_REMOVED lines=16> */
[----:B------:R-:W-:-:S02]  /*6e970*/  IADD3.X R12, R12, UR6, RZ, P4, !PT ;  /* 0x000000060c0c7c10 */ /* 0x000fc4000a7fe4ff */
[----:B--2---:R-:W-:-:S05]  /*6e980*/  IADD3 R6, P3, R6, UR12, RZ ;  /* 0x0000000c06067c10 */ /* 0x004fca000ff7e0ff */
[----:B------:R0:W-:Y:S01]  /*6e990*/  STL [R1+0xb80], R6 ;  /* 0x000b800601007387 */ /* 0x0001e20000100800 */
[----:B------:R-:W-:Y:S02]  /*6e9a0*/  STL [R1+0xb90], R4 ;  /* 0x000b900401007387 */ /* 0x000fe40000100800 */
[----:B------:R-:W-:Y:S02]  /*6e9b0*/  STL [R1+0xb78], R5 ;  /* 0x000b780501007387 */ /* 0x000fe40000100800 */
[----:B------:R-:W-:Y:S01]  /*6e9c0*/  STL [R1+0x9f8], R7 ;  /* 0x0009f80701007387 */ /* 0x000fe20000100800 */
[----:B------:R-:W-:Y:S01]  /*6e9d0*/  STL [R1+0xb70], R14 ;  /* 0x000b700e01007387 */ /* 0x000fe20000100800 */
[----:B------:R-:W-:Y:S02]  /*6e9e0*/  STL [R1+0xa00], R15 ;  /* 0x000a000f01007387 */ /* 0x000fe40000100800 */
[----:B------:R-:W-:Y:S01]  /*6e9f0*/  STL [R1+0xb68], R18 ;  /* 0x000b681201007387 */ /* 0x000fe20000100800 */
[----:B------:R-:W-:Y:S01]  /*6ea00*/  IADD3.X R25, R25, UR6, RZ, P3, !PT ;  /* 0x0000000619197c10 */ /* 0x000fe20009ffe4ff */
[----:B------:R-:W-:Y:S01]  /*6ea10*/  STL [R1+0x9fc], R19 ;  /* 0x0009fc1301007387 */ /* 0x000fe20000100800 */
[----:B------:R-:W-:Y:S01]  /*6ea20*/  IADD3 R26, P3, R26, UR12, RZ ;  /* 0x0000000c1a1a7c10 */ /* 0x000fe2000ff7e0ff */
        /* <DEDUP_REMOVED lines=11> */
[----:B------:R-:W-:Y:S01]  /*6eae0*/  IADD3.X R3, R3, UR6, RZ, P3, !PT ;  /* 0x0000000603037c10 */ /* 0x000fe20009ffe4ff */
[----:B------:R-:W-:Y:S01]  /*6eaf0*/  STL [R1+0xb5c], R28 ;  /* 0x000b5c1c01007387 */ /* 0x000fe20000100800 */
[----:B------:R-:W-:Y:S01]  /*6eb00*/  IADD3 R2, P3, R2, UR12, RZ ;  /* 0x0000000c02027c10 */ /* 0x000fe2000ff7e0ff */
[----:B------:R-:W-:Y:S01]  /*6eb10*/  STL [R1+0xb30], R13 ;  /* 0x000b300d01007387 */ /* 0x000fe20000100800 */
[----:B------:R-:W-:Y:S02]  /*6eb20*/  STL [R1+0xb54], R17 ;  /* 0x000b541101007387 */ /* 0x000fe40000100800 */
[----:B------:R-:W-:Y:S02]  /*6eb30*/  STL [R1+0xb28], R21 ;  /* 0x000b281501007387 */ /* 0x000fe40000100800 */
[----:B------:R-:W-:Y:S01]  /*6eb40*/  STL [R1+0xb4c], R3 ;  /* 0x000b4c0301007387 */ /* 0x000fe20000100800 */
[----:B------:R-:W-:Y:S01]  /*6eb50*/  STL [R1+0xb20], R2 ;  /* 0x000b200201007387 */ /* 0x000fe20000100800 */
[----:B------:R-:W-:Y:S02]  /*6eb60*/  STL [R1+0xb44], R12 ;  /* 0x000b440c01007387 */ /* 0x000fe40000100800 */
[----:B0-----:R-:W2:Y:S01]  /*6eb70*/  LDL.LU R6, [R1+0xb2c] ;  /* 0x000b2c0001067983 */ /* 0x001ea20000300800 */
[----:B------:R-:W-:-:S02]  /*6eb80*/  IADD3 R16, P4, R16, UR12, RZ ;  /* 0x0000000c10107c10 */ /* 0x000fc4000ff9e0ff */
[----:B------:R-:W-:-:S03]  /*6eb90*/  IADD3.X R20, R20, UR6, RZ, P5, !PT ;  /* 0x0000000614147c10 */ /* 0x000fc6000affe4ff */
[----:B------:R-:W-:Y:S04]  /*6eba0*/  STL [R1+0xb18], R16 ;  /* 0x000b181001007387 */ /* 0x000fe80000100800 */
[----:B--2---:R0:W-:Y:S01]  /*6ebb0*/  STL [R1+0x1e2c], R6 ;  /* 0x001e2c0601007387 */ /* 0x0041e20000100800 */
[----:B------:R-:W-:Y:S03]  /*6ebc0*/  STL [R1+0xb3c], R20 ;  /* 0x000b3c1401007387 */ /* 0x000fe60000100800 */
[----:B0-----:R-:W2:Y:S01]  /*6ebd0*/  LDL.LU R6, [R1+0xb08] ;  /* 0x000b080001067983 */ /* 0x001ea20000300800 */
[----:B------:R-:W-:-:S05]  /*6ebe0*/  IADD3 R0, P5, R0, UR12, RZ ;  /* 0x0000000c00007c10 */ /* 0x000fca000ffbe0ff */
[----:B------:R-:W-:Y:S04]  /*6ebf0*/  STL [R1+0xb10], R0 ;  /* 0x000b100001007387 */ /* 0x000fe80000100800 */
        /* <DEDUP_REMOVED lines=30> */
[----:B--2---:R-:W-:-:S05]  /*6ede0*/  IADD3.X R6, R6, UR6, RZ, P6, !PT ;  /* 0x0000000606067c10 */ /* 0x004fca000b7fe4ff */
[----:B------:R0:W-:Y:S04]  /*6edf0*/  STL [R1+0xb34], R6 ;  /* 0x000b340601007387 */ /* 0x0001e80000100800 */
[----:B0-----:R-:W2:Y:S02]  /*6ee00*/  LDL.LU R6, [R1+0x1e30] ;  /* 0x001e300001067983 */ /* 0x001ea40000300800 */
[----:B--2---:R-:W-:-:S05]  /*6ee10*/  IADD3 R6, P6, R6, UR12, RZ ;  /* 0x0000000c06067c10 */ /* 0x004fca000ffde0ff */
[----:B------:R0:W-:Y:S04]  /*6ee20*/  STL [R1+0xb08], R6 ;  /* 0x000b080601007387 */ /* 0x0001e80000100800 */
[----:B0-----:R-:W2:Y:S01]  /*6ee30*/  LDL.LU R6, [R1+0x1e2c] ;  /* 0x001e2c0001067983 */ /* 0x001ea20000300800 */
[----:B----4-:R-:W-:Y:S01]  /*6ee40*/  IADD3.X R5, R5, UR6, RZ, P2, !PT ;  /* 0x0000000605057c10 */ /* 0x010fe200097fe4ff */
[----:B---3--:R-:W-:Y:S01]  /*6ee50*/  IADD3 R7, P2, R7, UR12, RZ ;  /* 0x0000000c07077c10 */ /* 0x008fe2000ff5e0ff */
        /* <DEDUP_REMOVED lines=18> */
[----:B--2---:R-:W-:Y:S01]  /*6ef80*/  IADD3.X R6, R6, UR6, RZ, P1, !PT ;  /* 0x0000000606067c10 */ /* 0x004fe20008ffe4ff */
[----:B------:R-:W-:-:S04]  /*6ef90*/  IADD3 R4, P1, R4, UR12, RZ ;  /* 0x0000000c04047c10 */ /* 0x000fc8000ff3e0ff */
[----:B------:R0:W-:Y:S01]  /*6efa0*/  STL [R1+0xb2c], R6 ;  /* 0x000b2c0601007387 */ /* 0x0001e20000100800 */
[----:B------:R-:W-:Y:S02]  /*6efb0*/  STL [R1+0xb00], R4 ;  /* 0x000b000401007387 */ /* 0x000fe40000100800 */
[----:B------:R-:W-:Y:S02]  /*6efc0*/  STL [R1+0xb24], R5 ;  /* 0x000b240501007387 */ /* 0x000fe40000100800 */
[----:B------:R-:W-:Y:S01]  /*6efd0*/  STL [R1+0xaf8], R7 ;  /* 0x000af80701007387 */ /* 0x000fe20000100800 */
[----:B------:R-:W-:Y:S01]  /*6efe0*/  STL [R1+0xb1c], R14 ;  /* 0x000b1c0e01007387 */ /* 0x000fe20000100800 */
[----:B------:R-:W-:Y:S02]  /*6eff0*/  STL [R1+0xaf0], R15 ;  /* 0x000af00f01007387 */ /* 0x000fe40000100800 */
        /* <DEDUP_REMOVED lines=24> */
[----:B0-----:R-:W2:Y:S01]  /*6f180*/  LDL.LU R6, [R1+0xa88] ;  /* 0x000a880001067983 */ /* 0x001ea20000300800 */
[----:B------:R-:W-:Y:S01]  /*6f190*/  IADD3.X R16, R16, UR6, RZ, P2, !PT ;  /* 0x0000000610107c10 */ /* 0x000fe200097fe4ff */
[----:B------:R-:W-:-:S04]  /*6f1a0*/  IADD3 R20, P2, R20, UR12, RZ ;  /* 0x0000000c14147c10 */ /* 0x000fc8000ff5e0ff */
[----:B------:R-:W-:Y:S04]  /*6f1b0*/  STL [R1+0xac4], R16 ;  /* 0x000ac41001007387 */ /* 0x000fe80000100800 */
[----:B--2---:R0:W-:Y:S01]  /*6f1c0*/  STL [R1+0x1e24], R6 ;  /* 0x001e240601007387 */ /* 0x0041e20000100800 */
[----:B------:R-:W-:Y:S03]  /*6f1d0*/  STL [R1+0xa98], R20 ;  /* 0x000a981401007387 */ /* 0x000fe60000100800 */
[----:B0-----:R-:W2:Y:S01]  /*6f1e0*/  LDL.LU R6, [R1+0xab4] ;  /* 0x000ab40001067983 */ /* 0x001ea20000300800 */
[----:B------:R-:W-:-:S05]  /*6f1f0*/  IADD3.X R0, R0, UR6, RZ, P3, !PT ;  /* 0x0000000600007c10 */ /* 0x000fca0009ffe4ff */
        /* <DEDUP_REMOVED lines=31> */
[----:B--2---:R-:W-:-:S05]  /*6f3f0*/  IADD3 R6, P3, R6, UR12, RZ ;  /* 0x0000000c06067c10 */ /* 0x004fca000ff7e0ff */
[----:B------:R0:W-:Y:S04]  /*6f400*/  STL [R1+0xa90], R6 ;  /* 0x000a900601007387 */ /* 0x0001e80000100800 */
[----:B0-----:R-:W2:Y:S02]  /*6f410*/  LDL.LU R6, [R1+0x1e28] ;  /* 0x001e280001067983 */ /* 0x001ea40000300800 */
[----:B--2---:R-:W-:-:S05]  /*6f420*/  IADD3.X R6, R6, UR6, RZ, P4, !PT ;  /* 0x0000000606067c10 */ /* 0x004fca000a7fe4ff */
        /* <DEDUP_REMOVED lines=3321> */
[----:B------:R-:W-:Y:S02]  /*7c3c0*/  IADD3.X R27, R27, UR7, RZ, P1, !PT ;  /* 0x000000071b1b7c10 */ /* 0x000fe40008ffe4ff */
[----:B------:R-:W-:Y:S02]  /*7c3d0*/  IADD3.X R25, R25, UR7, RZ, P5, !PT ;  /* 0x0000000719197c10 */ /* 0x000fe4000affe4ff */
[----:B------:R-:W-:Y:S02]  /*7c3e0*/  IADD3.X R26, R26, UR7, RZ, P6, !PT ;  /* 0x000000071a1a7c10 */ /* 0x000fe4000b7fe4ff */
[----:B--2---:R-:W-:-:S05]  /*7c3f0*/  IADD3 R6, P3, R6, UR9, RZ ;  /* 0x0000000906067c10 */ /* 0x004fca000ff7e0ff */
[----:B------:R0:W-:Y:S04]  /*7c400*/  STL [R1+0xc18], R6 ;  /* 0x000c180601007387 */ /* 0x0001e80000100800 */
[----:B0-----:R0:W5:Y:S01]  /*7c410*/  LDL.LU R6, [R1+0x1d10] ;  /* 0x001d100001067983 */ /* 0x0011620000300800 */
[----:B------:R1:W-:Y:S03]  /*7c420*/  STL [R1+0xc3c], R18 ;  /* 0x000c3c1201007387 */ /* 0x0003e60000100800 */
[----:B-1----:R0:W5:Y:S01]  /*7c430*/  LDL.LU R18, [R1+0x1d0c] ;  /* 0x001d0c0001127983 */ /* 0x0021620000300800 */
[----:B------:R1:W-:Y:S03]  /*7c440*/  STL [R1+0xc10], R11 ;  /* 0x000c100b01007387 */ /* 0x0003e60000100800 */
[----:B-1----:R0:W5:Y:S01]  /*7c450*/  LDL.LU R11, [R1+0x1d08] ;  /* 0x001d0800010b7983 */ /* 0x0021620000300800 */
[----:B------:R1:W-:Y:S03]  /*7c460*/  STL [R1+0xc34], R10 ;  /* 0x000c340a01007387 */ /* 0x0003e60000100800 */
[----:B-1----:R0:W5:Y:S01]  /*7c470*/  LDL.LU R10, [R1+0x1d04] ;  /* 0x001d0400010a7983 */ /* 0x0021620000300800 */
[----:B------:R1:W-:Y:S01]  /*7c480*/  STL [R1+0xc08], R9 ;  /* 0x000c080901007387 */ /* 0x0003e20000100800 */
[----:B------:R-:W-:-:S02]  /*7c490*/  IADD3.X R13, R13, UR7, RZ, P3, !PT ;  /* 0x000000070d0d7c10 */ /* 0x000fc40009ffe4ff */
[----:B-1----:R0:W5:Y:S01]  /*7c4a0*/  LDL.LU R9, [R1+0x1d00] ;  /* 0x001d000001097983 */ /* 0x0021620000300800 */
[----:B------:R1:W-:Y:S01]  /*7c4b0*/  STL [R1+0xc2c], R8 ;  /* 0x000c2c0801007387 */ /* 0x0003e20000100800 */
[----:B------:R-:W-:Y:S02]  /*7c4c0*/  IADD3 R2, P3, R2, UR9, RZ ;  /* 0x0000000902027c10 */ /* 0x000fe4000ff7e0ff */
[----:B-1----:R0:W5:Y:S01]  /*7c4d0*/  LDL.LU R8, [R1+0x1cfc] ;  /* 0x001cfc0001087983 */ /* 0x0021620000300800 */
[----:B------:R1:W-:Y:S03]  /*7c4e0*/  STL [R1+0xc00], R29 ;  /* 0x000c001d01007387 */ /* 0x0003e60000100800 */
        /* <DEDUP_REMOVED lines=23> */
[----:B------:R0:W-:Y:S02]  /*7c660*/  STL [R1+0xbfc], R4 ;  /* 0x000bfc0401007387 */ /* 0x0001e40000100800 */
[----:B------:R0:W-:Y:S02]  /*7c670*/  STL [R1+0xbd0], R5 ;  /* 0x000bd00501007387 */ /* 0x0001e40000100800 */
[----:B------:R0:W-:Y:S01]  /*7c680*/  STL [R1+0xbf4], R7 ;  /* 0x000bf40701007387 */ /* 0x0001e20000100800 */
[----:B------:R0:W-:Y:S01]  /*7c690*/  STL [R1+0xbc8], R14 ;  /* 0x000bc80e01007387 */ /* 0x0001e20000100800 */
[----:B------:R0:W-:Y:S02]  /*7c6a0*/  STL [R1+0xbec], R15 ;  /* 0x000bec0f01007387 */ /* 0x0001e40000100800 */
[----:B------:R0:W-:Y:S02]  /*7c6b0*/  STL [R1+0xbc0], R19 ;  /* 0x000bc01301007387 */ /* 0x0001e40000100800 */
[----:B------:R0:W-:Y:S01]  /*7c6c0*/  STL [R1+0xbe4], R22 ;  /* 0x000be41601007387 */ /* 0x0001e20000100800 */
[----:B------:R0:W-:Y:S01]  /*7c6d0*/  STL [R1+0xbb8], R23 ;  /* 0x000bb81701007387 */ /* 0x0001e20000100800 */
[----:B------:R0:W-:Y:S02]  /*7c6e0*/  STL [R1+0xbdc], R24 ;  /* 0x000bdc1801007387 */ /* 0x0001e40000100800 */
[----:B------:R0:W-:Y:S02]  /*7c6f0*/  STL [R1+0xbc4], R27 ;  /* 0x000bc41b01007387 */ /* 0x0001e40000100800 */
[----:B------:R0:W-:Y:S01]  /*7c700*/  STL [R1+0xbd4], R25 ;  /* 0x000bd41901007387 */ /* 0x0001e20000100800 */
[----:B------:R0:W-:Y:S02]  /*7c710*/  STL [R1+0xbcc], R26 ;  /* 0x000bcc1a01007387 */ /* 0x0001e40000100800 */
[----:B0-----:R-:W2:Y:S04]  /*7c720*/  LDL.LU R26, [R1+0xbbc] ;  /* 0x000bbc00011a7983 */ /* 0x001ea80000300800 */
[----:B------:R-:W3:Y:S01]  /*7c730*/  LDL.LU R27, [R1+0xbb4] ;  /* 0x000bb400011b7983 */ /* 0x000ee20000300800 */
[----:B--2---:R-:W-:-:S02]  /*7c740*/  IADD3.X R26, R26, UR7, RZ, P2, !PT ;  /* 0x000000071a1a7c10 */ /* 0x004fc400097fe4ff */
[----:B---3--:R-:W-:-:S05]  /*7c750*/  IADD3.X R27, R27, UR7, RZ, P3, !PT ;  /* 0x000000071b1b7c10 */ /* 0x008fca0009ffe4ff */
[----:B------:R0:W-:Y:S04]  /*7c760*/  STL [R1+0xbb4], R27 ;  /* 0x000bb41b01007387 */ /* 0x0001e80000100800 */
[----:B------:R0:W-:Y:S01]  /*7c770*/  STL [R1+0xbbc], R26 ;  /* 0x000bbc1a01007387 */ /* 0x0001e20000100800 */
[----:B------:R-:W-:Y:S01]  /*7c780*/  @!P0 CALL.REL.NOINC `(.L_x_2) ;  /* 0x0000001000008944 */ /* 0x000fe20003c00000 */
[----:B------:R-:W-:Y:S05]  /*7c790*/  BRA `(.L_x_3) ;  /* 0xfffb728000007947 */ /* 0x000fea000383ffff */
.L_x_2:
[----:B------:R-:W2:Y:S04]  /*7c7a0*/  LDL.LU R4, [R1+0x434] ;  /* 0x0004340001047983 */ /* 0x000ea80000300800 */
[----:B--2---:R1:W-:Y:S04]  /*7c7b0*/  STL [R1+0x1e7c], R4 ;  /* 0x001e7c0401007387 */ /* 0x0043e80000100800 */
[----:B-1----:R-:W2:Y:S04]  /*7c7c0*/  LDL.LU R4, [R1+0x43c] ;  /* 0x00043c0001047983 */ /* 0x002ea80000300800 */
        /* <DEDUP_REMOVED lines=31> */
[----:B------:R-:W2:Y:S01]  /*7c9c0*/  LDL.LU R5, [R1+0x444] ;  /* 0x0004440001057983 */ /* 0x000ea20000300800 */
[----:B-1---5:R-:W-:-:S03]  /*7c9d0*/  IMAD.MOV.U32 R4, RZ, RZ, R18 ;  /* 0x000000ffff047224 */ /* 0x022fc600078e0012 */
        /* <DEDUP_REMOVED lines=30> */
[----:B--2---:R1:W-:Y:S02]  /*7cbc0*/  STL [R1+0x1efc], R5 ;  /* 0x001efc0501007387 */ /* 0x0043e40000100800 */
[----:B-1----:R-:W-:-:S02]  /*7cbd0*/  IMAD.MOV.U32 R5, RZ, RZ, R6 ;  /* 0x000000ffff057224 */ /* 0x002fc400078e0006 */
[----:B------:R-:W2:Y:S04]  /*7cbe0*/  LDL.LU R6, [R1+0x4e4] ;  /* 0x0004e40001067983 */ /* 0x000ea80000300800 */
[----:B------:R-:W2:Y:S04]  /*7cbf0*/  LDL.LU R7, [R1+0x4f4] ;  /* 0x0004f40001077983 */ /* 0x000ea80000300800 */
[----:B------:R-:W3:Y:S04]  /*7cc00*/  LDL.LU R14, [R1+0x504] ;  /* 0x00050400010e7983 */ /* 0x000ee80000300800 */
[----:B------:R-:W3:Y:S04]  /*7cc10*/  LDL.LU R15, [R1+0x514] ;  /* 0x00051400010f7983 */ /* 0x000ee80000300800 */
[----:B------:R-:W4:Y:S04]  /*7cc20*/  LDL.LU R18, [R1+0x524] ;  /* 0x0005240001127983 */ /* 0x000f280000300800 */
[----:B------:R-:W4:Y:S04]  /*7cc30*/  LDL.LU R19, [R1+0x534] ;  /* 0x0005340001137983 */ /* 0x000f280000300800 */
[----:B------:R-:W2:Y:S04]  /*7cc40*/  LDL.LU R22, [R1+0x430] ;  /* 0x0004300001167983 */ /* 0x000ea80000300800 */
[----:B------:R-:W2:Y:S04]  /*7cc50*/  LDL.LU R23, [R1+0x440] ;  /* 0x0004400001177983 */ /* 0x000ea80000300800 */
[----:B------:R-:W2:Y:S04]  /*7cc60*/  LDL.LU R24, [R1+0x4e0] ;  /* 0x0004e00001187983 */ /* 0x000ea80000300800 */
[----:B------:R-:W2:Y:S04]  /*7cc70*/  LDL.LU R25, [R1+0x4f0] ;  /* 0x0004f00001197983 */ /* 0x000ea80000300800 */
[----:B0-----:R-:W2:Y:S04]  /*7cc80*/  LDL.LU R26, [R1+0x500] ;  /* 0x00050000011a7983 */ /* 0x001ea80000300800 */
        /* <DEDUP_REMOVED lines=17> */
[----:B------:R0:W-:Y:S01]  /*7cda0*/  STL [R1+0x1ce8], R21 ;  /* 0x001ce81501007387 */ /* 0x0001e20000100800 */
[----:B------:R-:W-:-:S03]  /*7cdb0*/  F2FP.BF16.PACK_AB R4, R5, R4 ;  /* 0x000000040504723e */ /* 0x000fc600000010ff */
        /* <DEDUP_REMOVED lines=13> */
[----:B------:R-:W2:Y:S04]  /*7ce90*/  LDL.LU R5, [R1+0x1efc] ;  /* 0x001efc0001057983 */ /* 0x000ea80000300800 */
[----:B------:R0:W-:Y:S04]  /*7cea0*/  STL [R1+0x19c], R4 ;  /* 0x00019c0401007387 */ /* 0x0001e80000100800 */
[----:B0-----:R-:W2:Y:S02]  /*7ceb0*/  LDL.LU R4, [R1+0x1ef8] ;  /* 0x001ef80001047983 */ /* 0x001ea40000300800 */
[----:B--2---:R-:W-:-:S02]  /*7cec0*/  F2FP.BF16.PACK_AB R4, R5, R4 ;  /* 0x000000040504723e */ /* 0x004fc400000010ff */
        /* <DEDUP_REMOVED lines=58> */
[----:B0-----:R-:W2:Y:S01]  /*7d270*/  LDL.LU R4, [R1+0x1e80] ;  /* 0x001e800001047983 */ /* 0x001ea20000300800 */
[----:B------:R-:W-:Y:S02]  /*7d280*/  F2FP.BF16.PACK_AB R28, R0, R28 ;  /* 0x0000001c001c723e */ /* 0x000fe400000010ff */
[----:B------:R-:W-:-:S02]  /*7d290*/  F2FP.BF16.PACK_AB R0, R3, R29 ;  /* 0x0000001d0300723e */ /* 0x000fc400000010ff */
[----:B------:R-:W-:Y:S02]  /*7d2a0*/  F2FP.BF16.PACK_AB R3, R16, R17 ;  /* 0x000000111003723e */ /* 0x000fe400000010ff */
[----:B--2---:R-:W-:Y:S02]  /*7d2b0*/  F2FP.BF16.PACK_AB R2, R4, R2 ;  /* 0x000000020402723e */ /* 0x004fe400000010ff */
[----:B------:R-:W2:Y:S04]  /*7d2c0*/  LDL.LU R4, [R1+0x1e7c] ;  /* 0x001e7c0001047983 */ /* 0x000ea80000300800 */
[----:B------:R0:W-:Y:S04]  /*7d2d0*/  STL [R1+0x15c], R2 ;  /* 0x00015c0201007387 */ /* 0x0001e80000100800 */
[----:B------:R-:W-:Y:S01]  /*7d2e0*/  STL [R1+0x158], R28 ;  /* 0x0001581c01007387 */ /* 0x000fe20000100800 */
[----:B0-----:R-:W-:-:S03]  /*7d2f0*/  F2FP.BF16.PACK_AB R2, R20, R21 ;  /* 0x000000151402723e */ /* 0x001fc600000010ff */
[----:B------:R0:W-:Y:S04]  /*7d300*/  STL [R1+0x154], R0 ;  /* 0x0001540001007387 */ /* 0x0001e80000100800 */
[----:B------:R1:W-:Y:S01]  /*7d310*/  STL [R1+0x150], R2 ;  /* 0x0001500201007387 */ /* 0x0003e20000100800 */
[----:B0-----:R-:W-:-:S03]  /*7d320*/  F2FP.BF16.PACK_AB R0, R12, R13 ;  /* 0x0000000d0c00723e */ /* 0x001fc600000010ff */
[----:B------:R0:W-:Y:S01]  /*7d330*/  STL [R1+0x14c], R3 ;  /* 0x00014c0301007387 */ /* 0x0001e20000100800 */
[----:B-1----:R-:W-:-:S03]  /*7d340*/  F2FP.BF16.PACK_AB R2, R9, R8 ;  /* 0x000000080902723e */ /* 0x002fc600000010ff */
[----:B------:R-:W-:Y:S04]  /*7d350*/  STL [R1+0x148], R0 ;  /* 0x0001480001007387 */ /* 0x000fe80000100800 */
[----:B------:R1:W-:Y:S01]  /*7d360*/  STL [R1+0x144], R2 ;  /* 0x0001440201007387 */ /* 0x0003e20000100800 */
[----:B0-----:R-:W-:-:S05]  /*7d370*/  F2FP.BF16.PACK_AB R3, R11, R10 ;  /* 0x0000000a0b03723e */ /* 0x001fca00000010ff */
[----:B------:R3:W-:Y:S01]  /*7d380*/  STL [R1+0x140], R3 ;  /* 0x0001400301007387 */ /* 0x0007e20000100800 */
[----:B-1----:R-:W-:Y:S02]  /*7d390*/  F2FP.BF16.PACK_AB R2, R6, R7 ;  /* 0x000000070602723e */ /* 0x002fe400000010ff */
[----:B---3--:R-:W-:Y:S02]  /*7d3a0*/  F2FP.BF16.PACK_AB R3, R14, R15 ;  /* 0x0000000f0e03723e */ /* 0x008fe400000010ff */
[----:B--2---:R-:W-:-:S05]  /*7d3b0*/  F2FP.BF16.PACK_AB R0, R4, R5 ;  /* 0x000000050400723e */ /* 0x004fca00000010ff */
[----:B------:R4:W-:Y:S04]  /*7d3c0*/  STL [R1+0x13c], R0 ;  /* 0x00013c0001007387 */ /* 0x0009e80000100800 */
[----:B------:R0:W-:Y:S01]  /*7d3d0*/  STL [R1+0x138], R2 ;  /* 0x0001380201007387 */ /* 0x0001e20000100800 */
[----:B----4-:R-:W-:-:S03]  /*7d3e0*/  F2FP.BF16.PACK_AB R0, R18, R19 ;  /* 0x000000131200723e */ /* 0x010fc600000010ff */
[----:B------:R-:W-:Y:S01]  /*7d3f0*/  STL [R1+0x134], R3 ;  /* 0x0001340301007387 */ /* 0x000fe20000100800 */
[----:B0-----:R-:W-:-:S03]  /*7d400*/  F2FP.BF16.PACK_AB R2, R22, R23 ;  /* 0x000000171602723e */ /* 0x001fc600000010ff */
[----:B------:R-:W-:Y:S04]  /*7d410*/  STL [R1+0x130], R0 ;  /* 0x0001300001007387 */ /* 0x000fe80000100800 */
[----:B------:R0:W-:Y:S04]  /*7d420*/  STL [R1+0x12c], R2 ;  /* 0x00012c0201007387 */ /* 0x0001e80000100800 */
[----:B0-----:R-:W2:Y:S01]  /*7d430*/  LDL.LU R2, [R1+0x320] ;  /* 0x0003200001027983 */ /* 0x001ea20000300800 */
[----:B------:R-:W-:Y:S02]  /*7d440*/  F2FP.BF16.PACK_AB R3, R24, R25 ;  /* 0x000000191803723e */ /* 0x000fe400000010ff */
[----:B------:R-:W-:-:S03]  /*7d450*/  F2FP.BF16.PACK_AB R0, R26, R27 ;  /* 0x0000001b1a00723e */ /* 0x000fc600000010ff */
[----:B------:R-:W-:Y:S04]  /*7d460*/  STL [R1+0x128], R3 ;  /* 0x0001280301007387 */ /* 0x000fe80000100800 */
[----:B--2---:R0:W-:Y:S04]  /*7d470*/  STL [R1+0x1dfc], R2 ;  /* 0x001dfc0201007387 */ /* 0x0041e80000100800 */
[----:B------:R-:W-:Y:S04]  /*7d480*/  STL [R1+0x124], R0 ;  /* 0x0001240001007387 */ /* 0x000fe80000100800 */
[----:B0-----:R-:W2:Y:S04]  /*7d490*/  LDL.LU R2, [R1+0x300] ;  /* 0x0003000001027983 */ /* 0x001ea80000300800 */
[----:B--2---:R0:W-:Y:S04]  /*7d4a0*/  STL [R1+0x1e04], R2 ;  /* 0x001e040201007387 */ /* 0x0041e80000100800 */
        /* <DEDUP_REMOVED lines=29> */
[----:B------:R-:W3:Y:S04]  /*7d680*/  LDL.LU R0, [R1+0x33c] ;  /* 0x00033c0001007983 */ /* 0x000ee80000300800 */
[----:B---3--:R0:W-:Y:S04]  /*7d690*/  STL [R1+0x1df8], R0 ;  /* 0x001df80001007387 */ /* 0x0081e80000100800 */
[----:B0-----:R-:W3:Y:S04]  /*7d6a0*/  LDL.LU R0, [R1+0x310] ;  /* 0x0003100001007983 */ /* 0x001ee80000300800 */
        /* <DEDUP_REMOVED lines=31> */
[----:B0-----:R-:W2:Y:S04]  /*7d8a0*/  LDL.LU R0, [R1+0x520] ;  /* 0x0005200001007983 */ /* 0x001ea80000300800 */
[----:B------:R-:W3:Y:S04]  /*7d8b0*/  LDL.LU R28, [R1+0x34c] ;  /* 0x00034c00011c7983 */ /* 0x000ee80000300800 */
[----:B------:R-:W4:Y:S04]  /*7d8c0*/  LDL.LU R3, [R1+0x35c] ;  /* 0x00035c0001037983 */ /* 0x000f280000300800 */
[----:B------:R-:W4:Y:S04]  /*7d8d0*/  LDL.LU R29, [R1+0x36c] ;  /* 0x00036c00011d7983 */ /* 0x000f280000300800 */
        /* <DEDUP_REMOVED lines=23> */
[----:B------:R-:W3:Y:S01]  /*7da50*/  LDL.LU R27, [R1+0x360] ;  /* 0x00036000011b7983 */ /* 0x000ee20000300800 */
[----:B--2---:R-:W-:-:S03]  /*7da60*/  F2FP.BF16.PACK_AB R2, R0, R2 ;  /* 0x000000020002723e */ /* 0x004fc600000010ff */
        /* <DEDUP_REMOVED lines=64> */
[----:B------:R-:W3:Y:S04]  /*7de70*/  LDL.LU R0, [R1+0x1df8] ;  /* 0x001df80001007983 */ /* 0x000ee80000300800 */
[----:B------:R3:W-:Y:S02]  /*7de80*/  STL [R1+0xe0], R2 ;  /* 0x0000e00201007387 */ /* 0x0007e40000100800 */
[----:B---3--:R-:W-:Y:S02]  /*7de90*/  F2FP.BF16.PACK_AB R2, R0, R28 ;  /* 0x0000001c0002723e */ /* 0x008fe400000010ff */
[----:B----4-:R-:W-:Y:S02]  /*7dea0*/  F2FP.BF16.PACK_AB R0, R3, R29 ;  /* 0x0000001d0300723e */ /* 0x010fe400000010ff */
[----:B------:R-:W-:Y:S01]  /*7deb0*/  F2FP.BF16.PACK_AB R3, R20, R21 ;  /* 0x000000151403723e */ /* 0x000fe200000010ff */
[----:B------:R0:W-:Y:S04]  /*7dec0*/  STL [R1+0xdc], R2 ;  /* 0x0000dc0201007387 */ /* 0x0001e80000100800 */
[----:B------:R1:W-:Y:S04]  /*7ded0*/  STL [R1+0xd8], R0 ;  /* 0x0000d80001007387 */ /* 0x0003e80000100800 */
[----:B------:R2:W-:Y:S01]  /*7dee0*/  STL [R1+0xd4], R3 ;  /* 0x0000d40301007387 */ /* 0x0005e20000100800 */
[----:B0-----:R-:W-:-:S02]  /*7def0*/  F2FP.BF16.PACK_AB R2, R16, R17 ;  /* 0x000000111002723e */ /* 0x001fc400000010ff */
[----:B-1----:R-:W-:-:S03]  /*7df00*/  F2FP.BF16.PACK_AB R0, R12, R13 ;  /* 0x0000000d0c00723e */ /* 0x002fc600000010ff */
[----:B------:R0:W-:Y:S01]  /*7df10*/  STL [R1+0xd0], R2 ;  /* 0x0000d00201007387 */ /* 0x0001e20000100800 */
[----:B--2---:R-:W-:-:S03]  /*7df20*/  F2FP.BF16.PACK_AB R3, R9, R8 ;  /* 0x000000080903723e */ /* 0x004fc600000010ff */
[----:B------:R1:W-:Y:S04]  /*7df30*/  STL [R1+0xcc], R0 ;  /* 0x0000cc0001007387 */ /* 0x0003e80000100800 */
[----:B------:R2:W-:Y:S01]  /*7df40*/  STL [R1+0xc8], R3 ;  /* 0x0000c80301007387 */ /* 0x0005e20000100800 */
[----:B0-----:R-:W-:Y:S02]  /*7df50*/  F2FP.BF16.PACK_AB R2, R11, R10 ;  /* 0x0000000a0b02723e */ /* 0x001fe400000010ff */
        /* <DEDUP_REMOVED lines=10> */
[----:B------:R-:W-:Y:S04]  /*7e000*/  STL [R1+0xb0], R3 ;  /* 0x0000b00301007387 */ /* 0x000fe80000100800 */
[----:B------:R-:W2:Y:S01]  /*7e010*/  LDL.LU R10, [R1+0x5e0] ;  /* 0x0005e000010a7983 */ /* 0x000ea20000300800 */
[----:B0-----:R-:W-:Y:S02]  /*7e020*/  F2FP.BF16.PACK_AB R2, R24, R25 ;  /* 0x000000191802723e */ /* 0x001fe400000010ff */
[----:B-1----:R-:W-:-:S03]  /*7e030*/  F2FP.BF16.PACK_AB R0, R26, R27 ;  /* 0x0000001b1a00723e */ /* 0x002fc600000010ff */
        /* <DEDUP_REMOVED lines=161> */
[----:B------:R-:W3:Y:S01]  /*7ea50*/  LDL.LU R11, [R1+0x1d74] ;  /* 0x001d7400010b7983 */ /* 0x000ee20000300800 */
[----:B----4-:R-:W-:-:S03]  /*7ea60*/  F2FP.BF16.PACK_AB R2, R9, R2 ;  /* 0x000000020902723e */ /* 0x010fc600000010ff */
[----:B------:R0:W-:Y:S04]  /*7ea70*/  STL [R1+0x64], R10 ;  /* 0x0000640a01007387 */ /* 0x0001e80000100800 */
[----:B0-----:R-:W2:Y:S01]  /*7ea80*/  LDL.LU R10, [R1+0x1d70] ;  /* 0x001d7000010a7983 */ /* 0x001ea20000300800 */
[----:B---3--:R-:W-:-:S03]  /*7ea90*/  F2FP.BF16.PACK_AB R8, R11, R8 ;  /* 0x000000080b08723e */ /* 0x008fc600000010ff */
[----:B------:R-:W2:Y:S04]  /*7eaa0*/  LDL.LU R11, [R1+0x1d6c] ;  /* 0x001d6c00010b7983 */ /* 0x000ea80000300800 */
[----:B------:R0:W-:Y:S04]  /*7eab0*/  STL [R1+0x60], R8 ;  /* 0x0000600801007387 */ /* 0x0001e80000100800 */
[----:B0-----:R-:W3:Y:S04]  /*7eac0*/  LDL.LU R8, [R1+0x1d68] ;  /* 0x001d680001087983 */ /* 0x001ee80000300800 */
[----:B------:R-:W3:Y:S04]  /*7ead0*/  LDL.LU R9, [R1+0x1d64] ;  /* 0x001d640001097983 */ /* 0x000ee80000300800 */
[----:B------:R0:W-:Y:S02]  /*7eae0*/  STL [R1+0x5c], R2 ;  /* 0x00005c0201007387 */ /* 0x0001e40000100800 */
[----:B0-----:R-:W-:-:S02]  /*7eaf0*/  F2FP.BF16.PACK_AB R2, R0, R28 ;  /* 0x0000001c0002723e */ /* 0x001fc400000010ff */
[----:B------:R-:W-:Y:S02]  /*7eb00*/  F2FP.BF16.PACK_AB R0, R3, R29 ;  /* 0x0000001d0300723e */ /* 0x000fe400000010ff */
[----:B------:R-:W-:Y:S01]  /*7eb10*/  F2FP.BF16.PACK_AB R3, R20, R21 ;  /* 0x000000151403723e */ /* 0x000fe200000010ff */
[----:B------:R0:W-:Y:S04]  /*7eb20*/  STL [R1+0x58], R2 ;  /* 0x0000580201007387 */ /* 0x0001e80000100800 */
[----:B------:R1:W-:Y:S04]  /*7eb30*/  STL [R1+0x54], R0 ;  /* 0x0000540001007387 */ /* 0x0003e80000100800 */
[----:B------:R4:W-:Y:S01]  /*7eb40*/  STL [R1+0x50], R3 ;  /* 0x0000500301007387 */ /* 0x0009e20000100800 */
[----:B0-----:R-:W-:-:S02]  /*7eb50*/  F2FP.BF16.PACK_AB R2, R16, R17 ;  /* 0x000000111002723e */ /* 0x001fc400000010ff */
[----:B-1----:R-:W-:-:S03]  /*7eb60*/  F2FP.BF16.PACK_AB R0, R12, R13 ;  /* 0x0000000d0c00723e */ /* 0x002fc600000010ff */
[----:B------:R0:W-:Y:S01]  /*7eb70*/  STL [R1+0x4c], R2 ;  /* 0x00004c0201007387 */ /* 0x0001e20000100800 */
[----:B----4-:R-:W-:-:S03]  /*7eb80*/  F2FP.BF16.PACK_AB R3, R4, R5 ;  /* 0x000000050403723e */ /* 0x010fc600000010ff */
[----:B------:R1:W-:Y:S04]  /*7eb90*/  STL [R1+0x48], R0 ;  /* 0x0000480001007387 */ /* 0x0003e80000100800 */
[----:B------:R4:W-:Y:S01]  /*7eba0*/  STL [R1+0x44], R3 ;  /* 0x0000440301007387 */ /* 0x0009e20000100800 */
[----:B0-----:R-:W-:Y:S02]  /*7ebb0*/  F2FP.BF16.PACK_AB R2, R6, R7 ;  /* 0x000000070602723e */ /* 0x001fe400000010ff */
        /* <DEDUP_REMOVED lines=10> */
[----:B------:R-:W-:Y:S04]  /*7ec60*/  STL [R1+0x2c], R3 ;  /* 0x00002c0301007387 */ /* 0x000fe80000100800 */
[----:B------:R-:W4:Y:S01]  /*7ec70*/  LDL.LU R7, [R1+0x744] ;  /* 0x0007440001077983 */ /* 0x000f220000300800 */
[----:B--2---:R-:W-:-:S05]  /*7ec80*/  F2FP.BF16.PACK_AB R2, R11, R10 ;  /* 0x0000000a0b02723e */ /* 0x004fca00000010ff */
[----:B------:R-:W-:Y:S01]  /*7ec90*/  STL [R1+0x28], R2 ;  /* 0x0000280201007387 */ /* 0x000fe20000100800 */
[----:B---3--:R-:W-:-:S03]  /*7eca0*/  F2FP.BF16.PACK_AB R0, R9, R8 ;  /* 0x000000080900723e */ /* 0x008fc600000010ff */
[----:B----4-:R0:W-:Y:S04]  /*7ecb0*/  STL [R1+0x1d1c], R7 ;  /* 0x001d1c0701007387 */ /* 0x0101e80000100800 */
        /* <DEDUP_REMOVED lines=40> */
[----:B---3--:R0:W-:Y:S04]  /*7ef40*/  STL [R1+0x1d14], R5 ;  /* 0x001d140501007387 */ /* 0x0081e80000100800 */
[----:B0-----:R-:W3:Y:S04]  /*7ef50*/  LDL.LU R5, [R1+0x6d4] ;  /* 0x0006d40001057983 */ /* 0x001ee80000300800 */
[----:B------:R-:W4:Y:S04]  /*7ef60*/  LDL.LU R4, [R1+0x724] ;  /* 0x0007240001047983 */ /* 0x000f280000300800 */
[----:B----4-:R0:W-:Y:S04]  /*7ef70*/  STL [R1+0x1d10], R4 ;  /* 0x001d100401007387 */ /* 0x0101e80000100800 */
[----:B0-----:R-:W4:Y:S04]  /*7ef80*/  LDL.LU R4, [R1+0x6f4] ;  /* 0x0006f40001047983 */ /* 0x001f280000300800 */
[----:B------:R-:W2:Y:S04]  /*7ef90*/  LDL.LU R11, [R1+0x740] ;  /* 0x00074000010b7983 */ /* 0x000ea80000300800 */
[----:B--2---:R0:W-:Y:S04]  /*7efa0*/  STL [R1+0x1d0c], R11 ;  /* 0x001d0c0b01007387 */ /* 0x0041e80000100800 */
[----:B0-----:R-:W2:Y:S04]  /*7efb0*/  LDL.LU R11, [R1+0x714] ;  /* 0x00071400010b7983 */ /* 0x001ea80000300800 */
        /* <DEDUP_REMOVED lines=9> */
[----:B------:R-:W2:Y:S01]  /*7f050*/  LDL.LU R13, [R1+0x7bc] ;  /* 0x0007bc00010d7983 */ /* 0x000ea20000300800 */
[----:B------:R-:W-:-:S03]  /*7f060*/  F2FP.BF16.PACK_AB R7, R6, R7 ;  /* 0x000000070607723e */ /* 0x000fc600000010ff */
[----:B--2---:R0:W-:Y:S04]  /*7f070*/  STL [R1+0x1cfc], R13 ;  /* 0x001cfc0d01007387 */ /* 0x0041e80000100800 */
[----:B0-----:R-:W2:Y:S04]  /*7f080*/  LDL.LU R13, [R1+0x710] ;  /* 0x00071000010d7983 */ /* 0x001ea80000300800 */
        /* <DEDUP_REMOVED lines=53> */
[----:B------:R0:W-:Y:S04]  /*7f3e0*/  STL [R1], R7 ;  /* 0x0000000701007387 */ /* 0x0001e80000100800 */
[----:B0-----:R-:W2:Y:S02]  /*7f3f0*/  LDL.LU R7, [R1+0x1d1c] ;  /* 0x001d1c0001077983 */ /* 0x001ea40000300800 */
[----:B--2---:R-:W-:-:S02]  /*7f400*/  F2FP.BF16.PACK_AB R7, R6, R7 ;  /* 0x000000070607723e */ /* 0x004fc400000010ff */
[----:B------:R-:W3:Y:S02]  /*7f410*/  LDL.LU R6, [R1+0x1d18] ;  /* 0x001d180001067983 */ /* 0x000ee40000300800 */
[----:B---3--:R-:W-:Y:S02]  /*7f420*/  F2FP.BF16.PACK_AB R6, R5, R6 ;  /* 0x000000060506723e */ /* 0x008fe400000010ff */
[----:B------:R-:W4:Y:S02]  /*7f430*/  LDL.LU R5, [R1+0x1d14] ;  /* 0x001d140001057983 */ /* 0x000f240000300800 */
[----:B----4-:R-:W-:Y:S02]  /*7f440*/  F2FP.BF16.PACK_AB R5, R4, R5 ;  /* 0x000000050405723e */ /* 0x010fe400000010ff */
[----:B------:R-:W2:Y:S02]  /*7f450*/  LDL.LU R4, [R1+0x1d10] ;  /* 0x001d100001047983 */ /* 0x000ea40000300800 */
[----:B--2---:R-:W-:-:S02]  /*7f460*/  F2FP.BF16.PACK_AB R4, R11, R4 ;  /* 0x000000040b04723e */ /* 0x004fc400000010ff */
[----:B------:R-:W2:Y:S02]  /*7f470*/  LDL.LU R11, [R1+0x1d0c] ;  /* 0x001d0c00010b7983 */ /* 0x000ea40000300800 */
[----:B--2---:R-:W-:Y:S02]  /*7f480*/  F2FP.BF16.PACK_AB R11, R10, R11 ;  /* 0x0000000b0a0b723e */ /* 0x004fe400000010ff */
[----:B------:R-:W2:Y:S02]  /*7f490*/  LDL.LU R10, [R1+0x1d08] ;  /* 0x001d0800010a7983 */ /* 0x000ea40000300800 */
[----:B--2---:R-:W-:Y:S02]  /*7f4a0*/  F2FP.BF16.PACK_AB R10, R9, R10 ;  /* 0x0000000a090a723e */ /* 0x004fe400000010ff */
[----:B------:R-:W2:Y:S02]  /*7f4b0*/  LDL.LU R9, [R1+0x1d04] ;  /* 0x001d040001097983 */ /* 0x000ea40000300800 */
[----:B--2---:R-:W-:-:S02]  /*7f4c0*/  F2FP.BF16.PACK_AB R9, R8, R9 ;  /* 0x000000090809723e */ /* 0x004fc400000010ff */
[----:B------:R-:W2:Y:S02]  /*7f4d0*/  LDL.LU R8, [R1+0x1d00] ;  /* 0x001d000001087983 */ /* 0x000ea40000300800 */
[----:B--2---:R-:W-:Y:S02]  /*7f4e0*/  F2FP.BF16.PACK_AB R8, R13, R8 ;  /* 0x000000080d08723e */ /* 0x004fe400000010ff */
[----:B------:R-:W2:Y:S01]  /*7f4f0*/  LDL.LU R13, [R1+0x1cfc] ;  /* 0x001cfc00010d7983 */ /* 0x000ea20000300800 */
[----:B------:R-:W-:Y:S02]  /*7f500*/  F2FP.BF16.PACK_AB R14, R12, R14 ;  /* 0x0000000e0c0e723e */ /* 0x000fe400000010ff */
[----:B--2---:R-:W-:Y:S02]  /*7f510*/  F2FP.BF16.PACK_AB R15, R13, R15 ;  /* 0x0000000f0d0f723e */ /* 0x004fe400000010ff */
[----:B------:R-:W2:Y:S04]  /*7f520*/  LDL.LU R13, [R1+0x1cf8] ;  /* 0x001cf800010d7983 */ /* 0x000ea80000300800 */
[----:B------:R-:W3:Y:S01]  /*7f530*/  LDL.LU R12, [R1+0x1cf4] ;  /* 0x001cf400010c7983 */ /* 0x000ee20000300800 */
[----:B------:R-:W-:-:S02]  /*7f540*/  F2FP.BF16.PACK_AB R19, R21, R19 ;  /* 0x000000131513723e */ /* 0x000fc400000010ff */
[----:B--2---:R-:W-:Y:S02]  /*7f550*/  F2FP.BF16.PACK_AB R13, R17, R13 ;  /* 0x0000000d110d723e */ /* 0x004fe400000010ff */
[----:B------:R-:W2:Y:S01]  /*7f560*/  LDL.LU R17, [R1+0x1cf0] ;  /* 0x001cf00001117983 */ /* 0x000ea20000300800 */
[----:B---3--:R-:W-:-:S03]  /*7f570*/  F2FP.BF16.PACK_AB R12, R16, R12 ;  /* 0x0000000c100c723e */ /* 0x008fc600000010ff */
[----:B------:R-:W3:Y:S04]  /*7f580*/  LDL.LU R16, [R1+0x1cec] ;  /* 0x001cec0001107983 */ /* 0x000ee80000300800 */
[----:B------:R-:W4:Y:S01]  /*7f590*/  LDL.LU R21, [R1+0x1ce8] ;  /* 0x001ce80001157983 */ /* 0x000f220000300800 */
[----:B------:R-:W-:-:S03]  /*7f5a0*/  F2FP.BF16.PACK_AB R18, R20, R18 ;  /* 0x000000121412723e */ /* 0x000fc600000010ff */
[----:B------:R-:W4:Y:S01]  /*7f5b0*/  LDL.LU R20, [R1+0x1ce4] ;  /* 0x001ce40001147983 */ /* 0x000f220000300800 */
[----:B------:R-:W-:Y:S02]  /*7f5c0*/  F2FP.BF16.PACK_AB R23, R28, R23 ;  /* 0x000000171c17723e */ /* 0x000fe400000010ff */
[----:B------:R-:W-:Y:S02]  /*7f5d0*/  F2FP.BF16.PACK_AB R22, R0, R22 ;  /* 0x000000160016723e */ /* 0x000fe400000010ff */
[----:B--2---:R-:W-:Y:S02]  /*7f5e0*/  F2FP.BF16.PACK_AB R17, R29, R17 ;  /* 0x000000111d11723e */ /* 0x004fe400000010ff */
[----:B------:R-:W2:Y:S01]  /*7f5f0*/  LDL.LU R29, [R1+0x1ce0] ;  /* 0x001ce000011d7983 */ /* 0x000ea20000300800 */
[----:B---3--:R-:W-:-:S03]  /*7f600*/  F2FP.BF16.PACK_AB R16, R3, R16 ;  /* 0x000000100310723e */ /* 0x008fc600000010ff */
[----:B------:R-:W3:Y:S01]  /*7f610*/  LDL.LU R3, [R1+0x1cdc] ;  /* 0x001cdc0001037983 */ /* 0x000ee20000300800 */
[----:B----4-:R-:W-:-:S03]  /*7f620*/  F2FP.BF16.PACK_AB R21, R2, R21 ;  /* 0x000000150215723e */ /* 0x010fc600000010ff */
[----:B------:R-:W3:Y:S04]  /*7f630*/  LDL.LU R28, [R1+0x1cd8] ;  /* 0x001cd800011c7983 */ /* 0x000ee80000300800 */
[----:B------:R-:W4:Y:S04]  /*7f640*/  LDL.LU R0, [R1+0x1cd4] ;  /* 0x001cd40001007983 */ /* 0x000f280000300800 */
[----:B------:R-:W4:Y:S01]  /*7f650*/  LDL.LU R2, [R1+0x1cd0] ;  /* 0x001cd00001027983 */ /* 0x000f220000300800 */
[----:B------:R-:W-:Y:S02]  /*7f660*/  F2FP.BF16.PACK_AB R20, R24, R20 ;  /* 0x000000141814723e */ /* 0x000fe400000010ff */
[----:B------:R-:W-:-:S02]  /*7f670*/  F2FP.BF16.PACK_AB R27, R25, R27 ;  /* 0x0000001b191b723e */ /* 0x000fc400000010ff */
[----:B--2---:R-:W-:Y:S02]  /*7f680*/  F2FP.BF16.PACK_AB R26, R26, R29 ;  /* 0x0000001d1a1a723e */ /* 0x004fe400000010ff */
[----:B---3--:R-:W-:Y:S02]  /*7f690*/  F2FP.BF16.PACK_AB R25, R28, R3 ;  /* 0x000000031c19723e */ /* 0x008fe400000010ff */
[----:B----4-:R-:W-:Y:S02]  /*7f6a0*/  F2FP.BF16.PACK_AB R24, R2, R0 ;  /* 0x000000000218723e */ /* 0x010fe400000010ff */
.L_x_1:
[----:B------:R-:W1:Y:S04]  /*7f6b0*/  S2R R29, SR_TID.X ;  /* 0x00000000001d7919 */ /* 0x000e680000002100 */
[----:B------:R-:W-:Y:S01]  /*7f6c0*/  BAR.SYNC.DEFER_BLOCKING 0x0 ;  /* 0x0000000000007b1d */ /* 0x000fe20000010000 */
[C---:B-1----:R-:W-:Y:S02]  /*7f6d0*/  IMAD.SHL.U32 R3, R29.reuse, 0x20, RZ ;  /* 0x000000201d037824 */ /* 0x042fe400078e00ff */
[----:B------:R-:W-:-:S02]  /*7f6e0*/  IMAD.SHL.U32 R2, R29, 0x4, RZ ;  /* 0x000000041d027824 */ /* 0x000fc400078e00ff */
[----:B0-----:R-:W-:Y:S01]  /*7f6f0*/  IMAD.SHL.U32 R0, R29, 0x400, RZ ;  /* 0x000004001d007824 */ /* 0x001fe200078e00ff */
[----:B------:R-:W-:Y:S01]  /*7f700*/  LOP3.LUT R3, R3, 0x60, RZ, 0xc0, !PT ;  /* 0x0000006003037812 */ /* 0x000fe200078ec0ff */
[----:B------:R-:W-:-:S03]  /*7f710*/  IMAD.SHL.U32 R28, R29, 0x1000, RZ ;  /* 0x000010001d1c7824 */ /* 0x000fc600078e00ff */
[----:B------:R-:W-:Y:S02]  /*7f720*/  LOP3.LUT R3, R3, 0x70, R2, 0x78, !PT ;  /* 0x0000007003037812 */ /* 0x000fe400078e7802 */
[----:B------:R-:W2:Y:S01]  /*7f730*/  LDL.LU R2, [R1+0x1bcc] ;  /* 0x001bcc0001027983 */ /* 0x000ea20000300800 */
[----:B------:R-:W-:-:S03]  /*7f740*/  LOP3.LUT R0, R0, 0x6000, RZ, 0xc0, !PT ;  /* 0x0000600000007812 */ /* 0x000fc600078ec0ff */
[----:B------:R-:W-:Y:S01]  /*7f750*/  STL [R1+0x1d38], R27 ;  /* 0x001d381b01007387 */ /* 0x000fe20000100800 */
[----:B--2---:R-:W-:-:S05]  /*7f760*/  IADD3 R3, R3, R0, R2 ;  /* 0x0000000003037210 */ /* 0x004fca0007ffe002 */
[----:B------:R0:W-:Y:S04]  /*7f770*/  STS.128 [R3], R24 ;  /* 0x0000001803007388 */ /* 0x0001e80000000c00 */
[----:B0-----:R-:W2:Y:S04]  /*7f780*/  LDL.LU R24, [R1+0x90] ;  /* 0x0000900001187983 */ /* 0x001ea80000300800 */
[----:B------:R-:W2:Y:S04]  /*7f790*/  LDL.LU R25, [R1+0x94] ;  /* 0x0000940001197983 */ /* 0x000ea80000300800 */
[----:B------:R-:W3:Y:S04]  /*7f7a0*/  LDL.LU R26, [R1+0x98] ;  /* 0x00009800011a7983 */ /* 0x000ee80000300800 */
[----:B------:R-:W3:Y:S04]  /*7f7b0*/  LDL.LU R27, [R1+0x9c] ;  /* 0x00009c00011b7983 */ /* 0x000ee80000300800 */
[----:B---3--:R-:W-:Y:S04]  /*7f7c0*/  STL.64 [R1+0x1e48], R26 ;  /* 0x001e481a01007387 */ /* 0x008fe80000100a00 */
[----:B--2---:R0:W-:Y:S04]  /*7f7d0*/  STL.64 [R1+0x1e40], R24 ;  /* 0x001e401801007387 */ /* 0x0041e80000100a00 */
        /* <DEDUP_REMOVED lines=16> */
[----:B------:R-:W-:Y:S04]  /*7f8e0*/  STS.128 [R3+0x400], R20 ;  /* 0x0004001403007388 */ /* 0x000fe80000000c00 */
[----:B------:R-:W-:Y:S04]  /*7f8f0*/  STS.128 [R3+0x80], R16 ;  /* 0x0000801003007388 */ /* 0x000fe80000000c00 */
[----:B---3--:R-:W-:Y:S04]  /*7f900*/  STL.64 [R1+0x1e78], R26 ;  /* 0x001e781a01007387 */ /* 0x008fe80000100a00 */
[----:B--2---:R0:W-:Y:S04]  /*7f910*/  STL.64 [R1+0x1e70], R24 ;  /* 0x001e701801007387 */ /* 0x0041e80000100a00 */
[----:B0-----:R-:W2:Y:S04]  /*7f920*/  LDL.LU R24, [R1] ;  /* 0x0000000001187983 */ /* 0x001ea80000300800 */
[----:B------:R-:W2:Y:S04]  /*7f930*/  LDL.LU R25, [R1+0x4] ;  /* 0x0000040001197983 */ /* 0x000ea80000300800 */
[----:B------:R-:W2:Y:S04]  /*7f940*/  LDL.LU R26, [R1+0x8] ;  /* 0x00000800011a7983 */ /* 0x000ea80000300800 */
[----:B------:R-:W2:Y:S04]  /*7f950*/  LDL.LU R27, [R1+0xc] ;  /* 0x00000c00011b7983 */ /* 0x000ea80000300800 */
[----:B------:R-:W3:Y:S04]  /*7f960*/  LDL.LU R20, [R1+0x80] ;  /* 0x0000800001147983 */ /* 0x000ee80000300800 */
[----:B------:R-:W3:Y:S04]  /*7f970*/  LDL.LU R21, [R1+0x84] ;  /* 0x0000840001157983 */ /* 0x000ee80000300800 */
[----:B------:R-:W3:Y:S04]  /*7f980*/  LDL.LU R22, [R1+0x88] ;  /* 0x0000880001167983 */ /* 0x000ee80000300800 */
[----:B------:R-:W3:Y:S04]  /*7f990*/  LDL.LU R23, [R1+0x8c] ;  /* 0x00008c0001177983 */ /* 0x000ee80000300800 */
[----:B------:R-:W4:Y:S04]  /*7f9a0*/  LDL.LU R16, [R1+0x70] ;  /* 0x0000700001107983 */ /* 0x000f280000300800 */
[----:B------:R-:W4:Y:S04]  /*7f9b0*/  LDL.LU R17, [R1+0x74] ;  /* 0x0000740001117983 */ /* 0x000f280000300800 */
[----:B------:R-:W4:Y:S04]  /*7f9c0*/  LDL.LU R18, [R1+0x78] ;  /* 0x0000780001127983 */ /* 0x000f280000300800 */
[----:B------:R-:W4:Y:S04]  /*7f9d0*/  LDL.LU R19, [R1+0x7c] ;  /* 0x00007c0001137983 */ /* 0x000f280000300800 */
[----:B------:R0:W-:Y:S04]  /*7f9e0*/  STS.128 [R3+0x480], R12 ;  /* 0x0004800c03007388 */ /* 0x0001e80000000c00 */
[----:B------:R1:W-:Y:S04]  /*7f9f0*/  STS.128 [R3+0x100], R8 ;  /* 0x0001000803007388 */ /* 0x0003e80000000c00 */
[----:B------:R5:W-:Y:S04]  /*7fa00*/  STS.128 [R3+0x500], R4 ;  /* 0x0005000403007388 */ /* 0x000be80000000c00 */
[----:B0-----:R-:W3:Y:S04]  /*7fa10*/  LDL.LU R12, [R1+0x60] ;  /* 0x00006000010c7983 */ /* 0x001ee80000300800 */
[----:B------:R-:W3:Y:S04]  /*7fa20*/  LDL.LU R13, [R1+0x64] ;  /* 0x00006400010d7983 */ /* 0x000ee80000300800 */
[----:B------:R-:W3:Y:S04]  /*7fa30*/  LDL.LU R14, [R1+0x68] ;  /* 0x00006800010e7983 */ /* 0x000ee80000300800 */
[----:B------:R-:W3:Y:S04]  /*7fa40*/  LDL.LU R15, [R1+0x6c] ;  /* 0x00006c00010f7983 */ /* 0x000ee80000300800 */
[----:B-1----:R-:W3:Y:S04]  /*7fa50*/  LDL.LU R8, [R1+0x50] ;  /* 0x0000500001087983 */ /* 0x002ee80000300800 */
[----:B------:R-:W3:Y:S04]  /*7fa60*/  LDL.LU R9, [R1+0x54] ;  /* 0x0000540001097983 */ /* 0x000ee80000300800 */
[----:B------:R-:W3:Y:S04]  /*7fa70*/  LDL.LU R10, [R1+0x58] ;  /* 0x00005800010a7983 */ /* 0x000ee80000300800 */
[----:B------:R-:W3:Y:S04]  /*7fa80*/  LDL.LU R11, [R1+0x5c] ;  /* 0x00005c00010b7983 */ /* 0x000ee80000300800 */
[----:B-----5:R-:W5:Y:S04]  /*7fa90*/  LDL.LU R4, [R1+0x40] ;  /* 0x0000400001047983 */ /* 0x020f680000300800 */
[----:B------:R-:W5:Y:S04]  /*7faa0*/  LDL.LU R5, [R1+0x44] ;  /* 0x0000440001057983 */ /* 0x000f680000300800 */
[----:B------:R-:W5:Y:S04]  /*7fab0*/  LDL.LU R6, [R1+0x48] ;  /* 0x0000480001067983 */ /* 0x000f680000300800 */
[----:B------:R-:W5:Y:S04]  /*7fac0*/  LDL.LU R7, [R1+0x4c] ;  /* 0x00004c0001077983 */ /* 0x000f680000300800 */
[----:B--2---:R0:W-:Y:S04]  /*7fad0*/  STS.128 [R3+0x180], R24 ;  /* 0x0001801803007388 */ /* 0x0041e80000000c00 */
[----:B0-----:R-:W2:Y:S04]  /*7fae0*/  LDL.LU.64 R26, [R1+0x1e78] ;  /* 0x001e7800011a7983 */ /* 0x001ea80000300a00 */
[----:B------:R-:W2:Y:S04]  /*7faf0*/  LDL.LU.64 R24, [R1+0x1e70] ;  /* 0x001e700001187983 */ /* 0x000ea80000300a00 */
        /* <DEDUP_REMOVED lines=9> */
[----:B-----5:R0:W-:Y:S04]  /*7fb90*/  STS.128 [R3+0x280], R4 ;  /* 0x0002800403007388 */ /* 0x0201e80000000c00 */
[----:B---3--:R-:W-:Y:S04]  /*7fba0*/  STS.128 [R3+0x680], R8 ;  /* 0x0006800803007388 */ /* 0x008fe80000000c00 */
[----:B------:R-:W-:Y:S04]  /*7fbb0*/  STS.128 [R3+0x300], R12 ;  /* 0x0003000c03007388 */ /* 0x000fe80000000c00 */
[----:B----4-:R-:W-:Y:S04]  /*7fbc0*/  STS.128 [R3+0x700], R16 ;  /* 0x0007001003007388 */ /* 0x010fe80000000c00 */
[----:B------:R-:W-:Y:S01]  /*7fbd0*/  STS.128 [R3+0x380], R20 ;  /* 0x0003801403007388 */ /* 0x000fe20000000c00 */
[----:B------:R-:W-:-:S02]  /*7fbe0*/  LOP3.LUT R29, R29, 0x7f, RZ, 0xc0, !PT ;  /* 0x0000007f1d1d7812 */ /* 0x000fc400078ec0ff */
[----:B------:R-:W-:-:S05]  /*7fbf0*/  LOP3.LUT R28, R28, 0x6000, RZ, 0xc0, !PT ;  /* 0x000060001c1c7812 */ /* 0x000fca00078ec0ff */
[----:B------:R-:W-:-:S05]  /*7fc00*/  IMAD R28, R29, 0x10, R28 ;  /* 0x000000101d1c7824 */ /* 0x000fca00078e021c */
[C---:B0-----:R-:W-:Y:S02]  /*7fc10*/  LOP3.LUT R4, R28.reuse, 0x20, RZ, 0x3c, !PT ;  /* 0x000000201c047812 */ /* 0x041fe400078e3cff */
[C---:B------:R-:W-:Y:S02]  /*7fc20*/  LOP3.LUT R2, R28.reuse, 0x40, RZ, 0x3c, !PT ;  /* 0x000000401c027812 */ /* 0x040fe400078e3cff */
[----:B------:R-:W-:Y:S01]  /*7fc30*/  LOP3.LUT R0, R28, 0x60, RZ, 0x3c, !PT ;  /* 0x000000601c007812 */ /* 0x000fe200078e3cff */
[----:B--2---:R-:W-:Y:S04]  /*7fc40*/  STS.128 [R3+0x780], R24 ;  /* 0x0007801803007388 */ /* 0x004fe80000000c00 */
[----:B------:R-:W-:Y:S06]  /*7fc50*/  BAR.SYNC.DEFER_BLOCKING 0x0 ;  /* 0x0000000000007b1d */ /* 0x000fec0000010000 */
[----:B------:R-:W0:Y:S04]  /*7fc60*/  LDS.128 R8, [R28] ;  /* 0x000000001c087984 */ /* 0x000e280000000c00 */
[----:B------:R-:W1:Y:S04]  /*7fc70*/  LDS.128 R16, [R28+0x800] ;  /* 0x000800001c107984 */ /* 0x000e680000000c00 */
[----:B------:R-:W-:Y:S04]  /*7fc80*/  LDS.128 R12, [R28+0x1000] ;  /* 0x001000001c0c7984 */ /* 0x000fe80000000c00 */
[----:B0-----:R-:W-:Y:S04]  /*7fc90*/  STL.64 [R1+0x60], R8 ;  /* 0x0000600801007387 */ /* 0x001fe80000100a00 */
[----:B------:R-:W-:Y:S04]  /*7fca0*/  STL.64 [R1+0x68], R10 ;  /* 0x0000680a01007387 */ /* 0x000fe80000100a00 */
[----:B------:R-:W0:Y:S04]  /*7fcb0*/  LDS.128 R8, [R28+0x1800] ;  /* 0x001800001c087984 */ /* 0x000e280000000c00 */
[----:B-1----:R-:W-:Y:S04]  /*7fcc0*/  STL.64 [R1+0x90], R16 ;  /* 0x0000901001007387 */ /* 0x002fe80000100a00 */
[----:B------:R-:W-:Y:S04]  /*7fcd0*/  STL.64 [R1+0x98], R18 ;  /* 0x0000981201007387 */ /* 0x000fe80000100a00 */
[----:B------:R-:W1:Y:S04]  /*7fce0*/  LDS.128 R16, [R4] ;  /* 0x0000000004107984 */ /* 0x000e680000000c00 */
[----:B0-----:R-:W-:Y:S01]  /*7fcf0*/  STL [R1+0x70], R8 ;  /* 0x0000700801007387 */ /* 0x001fe20000100800 */
[----:B------:R-:W-:-:S03]  /*7fd00*/  IMAD.MOV.U32 R29, RZ, RZ, R9 ;  /* 0x000000ffff1d7224 */ /* 0x000fc600078e0009 */
[----:B------:R-:W-:Y:S04]  /*7fd10*/  STL.64 [R1+0x80], R12 ;  /* 0x0000800c01007387 */ /* 0x000fe80000100a00 */
[----:B------:R-:W-:Y:S04]  /*7fd20*/  STL.64 [R1+0x88], R14 ;  /* 0x0000880e01007387 */ /* 0x000fe80000100a00 */
[----:B------:R-:W-:Y:S04]  /*7fd30*/  STL.64 [R1+0x78], R10 ;  /* 0x0000780a01007387 */ /* 0x000fe80000100a00 */
[----:B------:R-:W0:Y:S04]  /*7fd40*/  LDS.128 R8, [R4+0x1000] ;  /* 0x0010000004087984 */ /* 0x000e280000000c00 */
[----:B------:R-:W2:Y:S04]  /*7fd50*/  LDS.128 R12, [R4+0x800] ;  /* 0x00080000040c7984 */ /* 0x000ea80000000c00 */
[----:B------:R-:W3:Y:S04]  /*7fd60*/  LDS.128 R4, [R4+0x1800] ;  /* 0x0018000004047984 */ /* 0x000ee80000000c00 */
[----:B------:R-:W-:Y:S04]  /*7fd70*/  STL [R1+0x1d44], R29 ;  /* 0x001d441d01007387 */ /* 0x000fe80000100800 */
[----:B------:R3:W-:Y:S04]  /*7fd80*/  STL [R1+0x1d08], R28 ;  /* 0x001d081c01007387 */ /* 0x0007e80000100800 */
[----:B-1----:R-:W-:Y:S04]  /*7fd90*/  STL.64 [R1+0x50], R16 ;  /* 0x0000501001007387 */ /* 0x002fe80000100a00 */
[----:B------:R-:W-:Y:S04]  /*7fda0*/  STL.64 [R1+0x58], R18 ;  /* 0x0000581201007387 */ /* 0x000fe80000100a00 */
[----:B------:R-:W-:Y:S01]  /*7fdb0*/  LDS.128 R16, [R0+0x1000] ;  /* 0x0010000000107984 */ /* 0x000fe20000000c00 */
[----:B0-----:R-:W-:-:S03]  /*7fdc0*/  IMAD.MOV.U32 R27, RZ, RZ, R9 ;  /* 0x000000ffff1b7224 */ /* 0x001fc600078e0009 */
[----:B------:R-:W-:Y:S04]  /*7fdd0*/  STL [R1+0x30], R8 ;  /* 0x0000300801007387 */ /* 0x000fe80000100800 */
[----:B--2---:R-:W-:Y:S04]  /*7fde0*/  STL.64 [R1+0x40], R12 ;  /* 0x0000400c01007387 */ /* 0x004fe80000100a00 */
[----:B------:R-:W-:Y:S01]  /*7fdf0*/  STL.64 [R1+0x48], R14 ;  /* 0x0000480e01007387 */ /* 0x000fe20000100a00 */
[----:B---3--:R-:W-:-:S03]  /*7fe00*/  IMAD.MOV.U32 R28, RZ, RZ, R5 ;  /* 0x000000ffff1c7224 */ /* 0x008fc600078e0005 */
[----:B------:R-:W-:Y:S04]  /*7fe10*/  STL.64 [R1+0x38], R10 ;  /* 0x0000380a01007387 */ /* 0x000fe80000100a00 */
[----:B------:R-:W-:Y:S04]  /*7fe20*/  STL [R1+0x1d48], R27 ;  /* 0x001d481b01007387 */ /* 0x000fe80000100800 */
[----:B------:R-:W-:Y:S04]  /*7fe30*/  STL [R1+0x1a0], R4 ;  /* 0x0001a00401007387 */ /* 0x000fe80000100800 */
[----:B------:R-:W-:Y:S04]  /*7fe40*/  STL.64 [R1+0x1a8], R6 ;  /* 0x0001a80601007387 */ /* 0x000fe80000100a00 */
[----:B------:R-:W0:Y:S04]  /*7fe50*/  LDS.128 R4, [R2+0x800] ;  /* 0x0008000002047984 */ /* 0x000e280000000c00 */
[----:B------:R-:W1:Y:S04]  /*7fe60*/  LDS.128 R8, [R2] ;  /* 0x0000000002087984 */ /* 0x000e680000000c00 */
[----:B------:R2:W-:Y:S04]  /*7fe70*/  STL [R1+0x1d4c], R28 ;  /* 0x001d4c1c01007387 */ /* 0x0005e80000100800 */
[----:B------:R-:W-:Y:S04]  /*7fe80*/  LDS.128 R12, [R0+0x800] ;  /* 0x00080000000c7984 */ /* 0x000fe80000000c00 */
[----:B0-----:R-:W-:Y:S01]  /*7fe90*/  STL [R1+0x4], R5 ;  /* 0x0000040501007387 */ /* 0x001fe20000100800 */
[----:B--2---:R-:W-:-:S03]  /*7fea0*/  IMAD.MOV.U32 R28, RZ, RZ, R4 ;  /* 0x000000ffff1c7224 */ /* 0x004fc600078e0004 */
[----:B-1----:R-:W-:Y:S04]  /*7feb0*/  STL.64 [R1+0x20], R8 ;  /* 0x0000200801007387 */ /* 0x002fe80000100a00 */
[----:B------:R-:W-:Y:S04]  /*7fec0*/  STL.64 [R1+0x28], R10 ;  /* 0x0000280a01007387 */ /* 0x000fe80000100a00 */
[----:B------:R-:W-:Y:S04]  /*7fed0*/  STL.64 [R1+0x8], R6 ;  /* 0x0000080601007387 */ /* 0x000fe80000100a00 */
[----:B------:R-:W0:Y:S04]  /*7fee0*/  LDS.128 R4, [R2+0x1000] ;  /* 0x0010000002047984 */ /* 0x000e280000000c00 */
[----:B------:R-:W1:Y:S04]  /*7fef0*/  LDS.128 R8, [R2+0x1800] ;  /* 0x0018000002087984 */ /* 0x000e680000000c00 */
[----:B0-----:R-:W-:Y:S04]  /*7ff00*/  STL [R1+0x1d50], R5 ;  /* 0x001d500501007387 */ /* 0x001fe80000100800 */
[----:B------:R-:W-:Y:S04]  /*7ff10*/  STL [R1+0x1d30], R6 ;  /* 0x001d300601007387 */ /* 0x000fe80000100800 */
[----:B------:R-:W-:Y:S04]  /*7ff20*/  STL [R1+0x1d14], R7 ;  /* 0x001d140701007387 */ /* 0x000fe80000100800 */
[----:B-1----:R-:W-:Y:S04]  /*7ff30*/  STL.64 [R1+0x1b8], R10 ;  /* 0x0001b80a01007387 */ /* 0x002fe80000100a00 */
[----:B------:R-:W2:Y:S04]  /*7ff40*/  LDL.LU R20, [R1+0x160] ;  /* 0x0001600001147983 */ /* 0x000ea80000300800 */
        /* <DEDUP_REMOVED lines=51> */
[----:B------:R-:W4:Y:S04]  /*80280*/  LDL.LU R24, [R1+0xa0] ;  /* 0x0000a00001187983 */ /* 0x000f280000300800 */
[----:B------:R-:W4:Y:S04]  /*80290*/  LDL.LU R25, [R1+0xa4] ;  /* 0x0000a40001197983 */ /* 0x000f280000300800 */
[----:B------:R-:W5:Y:S04]  /*802a0*/  LDL.LU R26, [R1+0xa8] ;  /* 0x0000a800011a7983 */ /* 0x000f680000300800 */
[----:B------:R-:W5:Y:S04]  /*802b0*/  LDL.LU R27, [R1+0xac] ;  /* 0x0000ac00011b7983 */ /* 0x000f680000300800 */
[----:B-----5:R-:W-:Y:S04]  /*802c0*/  STL.64 [R1+0x1e38], R26 ;  /* 0x001e381a01007387 */ /* 0x020fe80000100a00 */
[----:B----4-:R-:W-:Y:S04]  /*802d0*/  STL.64 [R1+0x1e30], R24 ;  /* 0x001e301801007387 */ /* 0x010fe80000100a00 */
[----:B---3--:R-:W-:Y:S04]  /*802e0*/  STL.64 [R1+0x1e08], R22 ;  /* 0x001e081601007387 */ /* 0x008fe80000100a00 */
[----:B--2---:R0:W-:Y:S01]  /*802f0*/  STL.64 [R1+0x1e00], R20 ;  /* 0x001e001401007387 */ /* 0x0041e20000100a00 */
[----:B------:R-:W-:-:S02]  /*80300*/  IMAD.MOV.U32 R29, RZ, RZ, R8 ;  /* 0x000000ffff1d7224 */ /* 0x000fc400078e0008 */
[----:B------:R-:W-:Y:S01]  /*80310*/  IMAD.MOV.U32 R7, RZ, RZ, R9 ;  /* 0x000000ffff077224 */ /* 0x000fe200078e0009 */
[----:B------:R-:W-:Y:S04]  /*80320*/  LDS.128 R24, [R0+0x1800] ;  /* 0x0018000000187984 */ /* 0x000fe80000000c00 */
[----:B------:R-:W1:Y:S04]  /*80330*/  LDS.128 R8, [R0] ;  /* 0x0000000000087984 */ /* 0x000e680000000c00 */
[----:B0-----:R-:W2:Y:S04]  /*80340*/  LDL.LU R20, [R1+0xd0] ;  /* 0x0000d00001147983 */ /* 0x001ea80000300800 */
[----:B------:R-:W2:Y:S04]  /*80350*/  LDL.LU R21, [R1+0xd4] ;  /* 0x0000d40001157983 */ /* 0x000ea80000300800 */
[----:B------:R-:W3:Y:S04]  /*80360*/  LDL.LU R22, [R1+0xd8] ;  /* 0x0000d80001167983 */ /* 0x000ee80000300800 */
[----:B------:R-:W3:Y:S04]  /*80370*/  LDL.LU R23, [R1+0xdc] ;  /* 0x0000dc0001177983 */ /* 0x000ee80000300800 */
[----:B------:R-:W-:Y:S06]  /*80380*/  BAR.SYNC.DEFER_BLOCKING 0x0 ;  /* 0x0000000000007b1d */ /* 0x000fec0000010000 */
        /* <DEDUP_REMOVED lines=10> */
[----:B------:R-:W2:Y:S04]  /*80430*/  LDL.LU R22, [R1+0xb8] ;  /* 0x0000b80001167983 */ /* 0x000ea80000300800 */
[----:B------:R-:W2:Y:S04]  /*80440*/  LDL.LU R23, [R1+0xbc] ;  /* 0x0000bc0001177983 */ /* 0x000ea80000300800 */
[----:B------:R-:W-:Y:S04]  /*80450*/  STL [R1+0x1d54], R7 ;  /* 0x001d540701007387 */ /* 0x000fe80000100800 */
[----:B-1----:R-:W-:Y:S04]  /*80460*/  STL [R1+0x1d58], R9 ;  /* 0x001d580901007387 */ /* 0x002fe80000100800 */
[----:B------:R0:W-:Y:S04]  /*80470*/  STL [R1+0x1d34], R10 ;  /* 0x001d340a01007387 */ /* 0x0001e80000100800 */
[----:B------:R-:W-:Y:S04]  /*80480*/  STL [R1+0x1d1c], R11 ;  /* 0x001d1c0b01007387 */ /* 0x000fe80000100800 */
[----:B------:R-:W-:Y:S04]  /*80490*/  STL [R1+0x1d5c], R13 ;  /* 0x001d5c0d01007387 */ /* 0x000fe80000100800 */
[----:B------:R1:W-:Y:S04]  /*804a0*/  STL [R1+0x1d3c], R14 ;  /* 0x001d3c0e01007387 */ /* 0x0003e80000100800 */
[----:B------:R-:W-:Y:S04]  /*804b0*/  STL [R1+0x1d18], R15 ;  /* 0x001d180f01007387 */ /* 0x000fe80000100800 */
[----:B------:R-:W-:Y:S01]  /*804c0*/  STL [R1+0x1d60], R17 ;  /* 0x001d601101007387 */ /* 0x000fe20000100800 */
[----:B0-----:R-:W-:-:S03]  /*804d0*/  IMAD.MOV.U32 R10, RZ, RZ, R25 ;  /* 0x000000ffff0a7224 */ /* 0x001fc600078e0019 */
[----:B------:R-:W-:Y:S01]  /*804e0*/  STL [R1+0x1d40], R18 ;  /* 0x001d401201007387 */ /* 0x000fe20000100800 */
[----:B-1----:R-:W-:-:S03]  /*804f0*/  IMAD.MOV.U32 R14, RZ, RZ, R24 ;  /* 0x000000ffff0e7224 */ /* 0x002fc600078e0018 */
[----:B------:R-:W-:Y:S04]  /*80500*/  STL [R1+0x1d10], R19 ;  /* 0x001d101301007387 */ /* 0x000fe80000100800 */
[----:B------:R0:W-:Y:S04]  /*80510*/  STL.64 [R1+0x1c8], R26 ;  /* 0x0001c81a01007387 */ /* 0x0001e80000100a00 */
[----:B0-----:R-:W3:Y:S04]  /*80520*/  LDL.LU.64 R26, [R1+0x1e38] ;  /* 0x001e3800011a7983 */ /* 0x001ee80000300a00 */
[----:B------:R-:W3:Y:S04]  /*80530*/  LDL.LU.64 R24, [R1+0x1e30] ;  /* 0x001e300001187983 */ /* 0x000ee80000300a00 */
[----:B--2---:R-:W-:Y:S04]  /*80540*/  STS.128 [R3+0x400], R20 ;  /* 0x0004001403007388 */ /* 0x004fe80000000c00 */
[----:B---3--:R0:W-:Y:S04]  /*80550*/  STS.128 [R3], R24 ;  /* 0x0000001803007388 */ /* 0x0081e80000000c00 */
[----:B0-----:R-:W2:Y:S04]  /*80560*/  LDL.LU R24, [R1+0x170] ;  /* 0x0001700001187983 */ /* 0x001ea80000300800 */
[----:B------:R-:W2:Y:S04]  /*80570*/  LDL.LU R25, [R1+0x174] ;  /* 0x0001740001197983 */ /* 0x000ea80000300800 */
[----:B------:R-:W2:Y:S04]  /*80580*/  LDL.LU R26, [R1+0x178] ;  /* 0x00017800011a7983 */ /* 0x000ea80000300800 */
[----:B------:R-:W2:Y:S04]  /*80590*/  LDL.LU R27, [R1+0x17c] ;  /* 0x00017c00011b7983 */ /* 0x000ea80000300800 */
[----:B------:R-:W3:Y:S04]  /*805a0*/  LDL.LU R11, [R1+0x4b4] ;  /* 0x0004b400010b7983 */ /* 0x000ee80000300800 */
[----:B------:R-:W4:Y:S04]  /*805b0*/  LDL.LU.64 R22, [R1+0x1e28] ;  /* 0x001e280001167983 */ /* 0x000f280000300a00 */
[----:B------:R-:W4:Y:S04]  /*805c0*/  LDL.LU.64 R20, [R1+0x1e20] ;  /* 0x001e200001147983 */ /* 0x000f280000300a00 */
[----:B----4-:R0:W-:Y:S04]  /*805d0*/  STS.128 [R3+0x80], R20 ;  /* 0x0000801403007388 */ /* 0x0101e80000000c00 */
[----:B0-----:R-:W4:Y:S04]  /*805e0*/  LDL.LU.64 R22, [R1+0x1e18] ;  /* 0x001e180001167983 */ /* 0x001f280000300a00 */
        /* <DEDUP_REMOVED lines=22> */
[----:B------:R-:W0:Y:S04]  /*80750*/  S2R R2, SR_TID.X ;  /* 0x0000000000027919 */ /* 0x000e280000002100 */
[----:B----4-:R1:W-:Y:S04]  /*80760*/  STS.128 [R3+0x280], R20 ;  /* 0x0002801403007388 */ /* 0x0103e80000000c00 */
[----:B-1----:R-:W4:Y:S04]  /*80770*/  LDL.LU.64 R22, [R1+0x1d98] ;  /* 0x001d980001167983 */ /* 0x002f280000300a00 */
[----:B------:R-:W4:Y:S01]  /*80780*/  LDL.LU.64 R20, [R1+0x1d90] ;  /* 0x001d900001147983 */ /* 0x000f220000300a00 */
[----:B0-----:R-:W-:-:S03]  /*80790*/  SHF.R.U32.HI R6, RZ, 0x6, R2 ;  /* 0x00000006ff067819 */ /* 0x001fc60000011602 */
[----:B------:R-:W5:Y:S04]  /*807a0*/  LDL.LU R2, [R1+0x1bd0] ;  /* 0x001bd00001027983 */ /* 0x000f680000300800 */
[----:B----4-:R0:W-:Y:S04]  /*807b0*/  STS.128 [R3+0x680], R20 ;  /* 0x0006801403007388 */ /* 0x0101e80000000c00 */
[----:B0-----:R-:W4:Y:S04]  /*807c0*/  LDL.LU.64 R22, [R1+0x1d88] ;  /* 0x001d880001167983 */ /* 0x001f280000300a00 */
[----:B------:R-:W4:Y:S04]  /*807d0*/  LDL.LU.64 R20, [R1+0x1d80] ;  /* 0x001d800001147983 */ /* 0x000f280000300a00 */
[----:B------:R-:W2:Y:S04]  /*807e0*/  LDL.LU R17, [R1+0x60] ;  /* 0x0000600001117983 */ /* 0x000ea80000300800 */
[----:B--2---:R0:W-:Y:S04]  /*807f0*/  STL.64 [R1+0x1d68], R16 ;  /* 0x001d681001007387 */ /* 0x0041e80000100a00 */
[----:B0-----:R-:W2:Y:S04]  /*80800*/  LDL.LU R16, [R1+0x190] ;  /* 0x0001900001107983 */ /* 0x001ea80000300800 */
[----:B------:R-:W2:Y:S04]  /*80810*/  LDL.LU R17, [R1+0x194] ;  /* 0x0001940001117983 */ /* 0x000ea80000300800 */
[----:B------:R-:W2:Y:S04]  /*80820*/  LDL.LU R18, [R1+0x198] ;  /* 0x0001980001127983 */ /* 0x000ea80000300800 */
[----:B------:R-:W2:Y:S04]  /*80830*/  LDL.LU R19, [R1+0x19c] ;  /* 0x00019c0001137983 */ /* 0x000ea80000300800 */
[----:B--2---:R-:W-:Y:S04]  /*80840*/  STL.64 [R1+0x1d78], R18 ;  /* 0x001d781201007387 */ /* 0x004fe80000100a00 */
[----:B------:R0:W-:Y:S04]  /*80850*/  STL.64 [R1+0x1d70], R16 ;  /* 0x001d701001007387 */ /* 0x0001e80000100a00 */
[----:B0-----:R-:W2:Y:S04]  /*80860*/  LDL.LU R16, [R1+0x180] ;  /* 0x0001800001107983 */ /* 0x001ea80000300800 */
[----:B------:R-:W2:Y:S04]  /*80870*/  LDL.LU R17, [R1+0x184] ;  /* 0x0001840001117983 */ /* 0x000ea80000300800 */
[----:B------:R-:W2:Y:S04]  /*80880*/  LDL.LU R18, [R1+0x188] ;  /* 0x0001880001127983 */ /* 0x000ea80000300800 */
[----:B------:R-:W2:Y:S04]  /*80890*/  LDL.LU R19, [R1+0x18c] ;  /* 0x00018c0001137983 */ /* 0x000ea80000300800 */
[----:B------:R-:W3:Y:S04]  /*808a0*/  LDL.LU R13, [R1+0x50] ;  /* 0x00005000010d7983 */ /* 0x000ee80000300800 */
[----:B------:R-:W3:Y:S04]  /*808b0*/  LDL.LU R9, [R1+0x20] ;  /* 0x0000200001097983 */ /* 0x000ee80000300800 */
[----:B--2---:R0:W-:Y:S04]  /*808c0*/  STS.128 [R3+0x380], R16 ;  /* 0x0003801003007388 */ /* 0x0041e80000000c00 */
[----:B0-----:R-:W2:Y:S04]  /*808d0*/  LDL.LU.64 R18, [R1+0x1d78] ;  /* 0x001d780001127983 */ /* 0x001ea80000300a00 */
[----:B------:R-:W2:Y:S04]  /*808e0*/  LDL.LU.64 R16, [R1+0x1d70] ;  /* 0x001d700001107983 */ /* 0x000ea80000300a00 */
[----:B------:R-:W-:Y:S01]  /*808f0*/  STS.128 [R3+0x700], R24 ;  /* 0x0007001803007388 */ /* 0x000fe20000000c00 */
[----:B------:R-:W-:-:S03]  /*80900*/  SGXT.U32 R6, R6, 0x1 ;  /* 0x000000010606781a */ /* 0x000fc60000000000 */
[----:B----4-:R-:W-:Y:S01]  /*80910*/  STS.128 [R3+0x300], R20 ;  /* 0x0003001403007388 */ /* 0x010fe20000000c00 */
[C---:B---3--:R-:W-:Y:S02]  /*80920*/  LOP3.LUT R0, R11.reuse, R6, RZ, 0xfc, !PT ;  /* 0x000000060b007212 */ /* 0x048fe400078efcff */
[C---:B-----5:R-:W-:Y:S01]  /*80930*/  ISETP.GE.AND P0, PT, R2.reuse, c[0x0][0x178], PT ;  /* 0x00005e0002007a0c */ /* 0x060fe20003f06270 */
[----:B--2---:R0:W-:Y:S04]  /*80940*/  STS.128 [R3+0x780], R16 ;  /* 0x0007801003007388 */ /* 0x0041e80000000c00 */
[----:B0-----:R-:W2:Y:S04]  /*80950*/  LDL.LU.64 R16, [R1+0x1d68] ;  /* 0x001d680001107983 */ /* 0x001ea80000300a00 */
[----:B------:R-:W3:Y:S04]  /*80960*/  LDL.LU R7, [R1+0x90] ;  /* 0x0000900001077983 */ /* 0x000ee80000300800 */
[----:B------:R-:W4:Y:S04]  /*80970*/  LDL.LU R5, [R1+0x40] ;  /* 0x0000400001057983 */ /* 0x000f280000300800 */
[----:B------:R-:W5:Y:S04]  /*80980*/  LDL.LU R27, [R1+0x80] ;  /* 0x00008000011b7983 */ /* 0x000f680000300800 */
[----:B------:R-:W3:Y:S04]  /*80990*/  LDL.LU R19, [R1+0x30] ;  /* 0x0000300001137983 */ /* 0x000ee80000300800 */
[----:B------:R-:W3:Y:S04]  /*809a0*/  LDL.LU R18, [R1+0x70] ;  /* 0x0000700001127983 */ /* 0x000ee80000300800 */
[----:B------:R-:W3:Y:S01]  /*809b0*/  LDL.LU R15, [R1+0x1a0] ;  /* 0x0001a000010f7983 */ /* 0x000ee20000300800 */
[----:B------:R-:W-:Y:S01]  /*809c0*/  IMAD R21, R2, c[0x0][0x194], RZ ;  /* 0x0000650002157a24 */ /* 0x000fe200078e02ff */
[----:B------:R-:W-:Y:S01]  /*809d0*/  LOP3.LUT R2, R11, 0x2, R6, 0xfe, !PT ;  /* 0x000000020b027812 */ /* 0x000fe200078efe06 */
[C---:B------:R-:W-:Y:S01]  /*809e0*/  IMAD R23, R0.reuse, c[0x0][0x198], RZ ;  /* 0x0000660000177a24 */ /* 0x040fe200078e02ff */
[----:B------:R-:W-:Y:S01]  /*809f0*/  BAR.SYNC.DEFER_BLOCKING 0x0 ;  /* 0x0000000000007b1d */ /* 0x000fe20000010000 */
[----:B------:R-:W-:-:S02]  /*80a00*/  ISETP.LT.AND P3, PT, R0, c[0x0][0x17c], !P0 ;  /* 0x00005f0000007a0c */ /* 0x000fc40004761270 */
[----:B------:R-:W-:Y:S01]  /*80a10*/  LEA R0, P1, R21, c[0x0][0x170], 0x1 ;  /* 0x00005c0015007a11 */ /* 0x000fe200078208ff */
[C---:B------:R-:W-:Y:S01]  /*80a20*/  IMAD R26, R2.reuse, c[0x0][0x198], RZ ;  /* 0x00006600021a7a24 */ /* 0x040fe200078e02ff */
[----:B------:R-:W-:Y:S02]  /*80a30*/  LOP3.LUT R20, R11, 0x4, R6, 0xfe, !PT ;  /* 0x000000040b147812 */ /* 0x000fe400078efe06 */
[----:B------:R-:W-:Y:S02]  /*80a40*/  ISETP.LT.AND P2, PT, R2, c[0x0][0x17c], !P0 ;  /* 0x00005f0002007a0c */ /* 0x000fe40004741270 */
[----:B------:R-:W-:Y:S01]  /*80a50*/  LEA.HI.X.SX32 R2, R21, c[0x0][0x174], 0x1, P1 ;  /* 0x00005d0015027a11 */ /* 0x000fe200008f0eff */
[C---:B------:R-:W-:Y:S01]  /*80a60*/  IMAD R25, R20.reuse, c[0x0][0x198], RZ ;  /* 0x0000660014197a24 */ /* 0x040fe200078e02ff */
[----:B------:R-:W-:Y:S02]  /*80a70*/  LEA R22, P4, R23, R0, 0x1 ;  /* 0x0000000017167211 */ /* 0x000fe400078808ff */
[----:B------:R-:W-:-:S02]  /*80a80*/  ISETP.LT.AND P1, PT, R20, c[0x0][0x17c], !P0 ;  /* 0x00005f0014007a0c */ /* 0x000fc40004721270 */
[C---:B------:R-:W-:Y:S02]  /*80a90*/  LEA R20, P5, R26.reuse, R0, 0x1 ;  /* 0x000000001a147211 */ /* 0x040fe400078a08ff */
[-C--:B------:R-:W-:Y:S02]  /*80aa0*/  LEA.HI.X.SX32 R23, R23, R2.reuse, 0x1, P4 ;  /* 0x0000000217177211 */ /* 0x080fe400020f0eff */
[----:B------:R-:W-:Y:S02]  /*80ab0*/  LEA.HI.X.SX32 R21, R26, R2, 0x1, P5 ;  /* 0x000000021a157211 */ /* 0x000fe400028f0eff */
[----:B------:R-:W-:Y:S02]  /*80ac0*/  LOP3.LUT R3, R11, 0x6, R6, 0xfe, !PT ;  /* 0x000000060b037812 */ /* 0x000fe400078efe06 */
[----:B------:R-:W-:-:S04]  /*80ad0*/  LEA R24, P4, R25, R0, 0x1 ;  /* 0x0000000019187211 */ /* 0x000fc800078808ff */
[----:B------:R-:W-:Y:S01]  /*80ae0*/  LEA.HI.X.SX32 R25, R25, R2, 0x1, P4 ;  /* 0x0000000219197211 */ /* 0x000fe200020f0eff */
[----:B--2---:R-:W-:Y:S04]  /*80af0*/  @P3 STG.E.U16 [R22.64], R17 ;  /* 0x0000001116003986 */ /* 0x004fe8000c10150a */
[----:B------:R0:W-:Y:S01]  /*80b00*/  @P2 STG.E.U16 [R20.64], R13 ;  /* 0x0000000d14002986 */ /* 0x0001e2000c10150a */
[----:B------:R-:W-:-:S03]  /*80b10*/  ISETP.LT.AND P2, PT, R3, c[0x0][0x17c], !P0 ;  /* 0x00005f0003007a0c */ /* 0x000fc60004741270 */
[----:B------:R1:W-:Y:S01]  /*80b20*/  @P1 STG.E.U16 [R24.64], R9 ;  /* 0x0000000918001986 */ /* 0x0003e2000c10150a */
[--C-:B0-----:R-:W-:Y:S01]  /*80b30*/  LOP3.LUT R21, R11, 0x8, R6.reuse, 0xfe, !PT ;  /* 0x000000080b157812 */ /* 0x101fe200078efe06 */
[----:B------:R-:W-:Y:S01]  /*80b40*/  IMAD R20, R3, c[0x0][0x198], RZ ;  /* 0x0000660003147a24 */ /* 0x000fe200078e02ff */
[--C-:B------:R-:W-:Y:S02]  /*80b50*/  LOP3.LUT R3, R11, 0xa, R6.reuse, 0xfe, !PT ;  /* 0x0000000a0b037812 */ /* 0x100fe400078efe06 */
[C---:B------:R-:W-:Y:S01]  /*80b60*/  ISETP.LT.AND P3, PT, R21.reuse, c[0x0][0x17c], !P0 ;  /* 0x00005f0015007a0c */ /* 0x040fe20004761270 */
[----:B------:R-:W-:Y:S01]  /*80b70*/  IMAD R21, R21, c[0x0][0x198], RZ ;  /* 0x0000660015157a24 */ /* 0x000fe200078e02ff */
[C---:B------:R-:W-:Y:S01]  /*80b80*/  ISETP.LT.AND P4, PT, R3.reuse, c[0x0][0x17c], !P0 ;  /* 0x00005f0003007a0c */ /* 0x040fe20004781270 */
[----:B------:R-:W-:Y:S01]  /*80b90*/  IMAD R3, R3, c[0x0][0x198], RZ ;  /* 0x0000660003037a24 */ /* 0x000fe200078e02ff */
[----:B------:R-:W-:Y:S02]  /*80ba0*/  LOP3.LUT R23, R11, 0xc, R6, 0xfe, !PT ;  /* 0x0000000c0b177812 */ /* 0x000fe400078efe06 */
[----:B-1----:R-:W-:-:S02]  /*80bb0*/  LEA R24, P1, R20, R0, 0x1 ;  /* 0x0000000014187211 */ /* 0x002fc400078208ff */
[----:B------:R-:W-:Y:S01]  /*80bc0*/  LEA R22, P5, R21, R0, 0x1 ;  /* 0x0000000015167211 */ /* 0x000fe200078a08ff */
[----:B------:R-:W-:Y:S01]  /*80bd0*/  IMAD R26, R23, c[0x0][0x198], RZ ;  /* 0x00006600171a7a24 */ /* 0x000fe200078e02ff */
[----:B------:R-:W-:Y:S02]  /*80be0*/  LEA.HI.X.SX32 R25, R20, R2, 0x1, P1 ;  /* 0x0000000214197211 */ /* 0x000fe400008f0eff */
[----:B------:R-:W-:Y:S02]  /*80bf0*/  LEA R20, P6, R3, R0, 0x1 ;  /* 0x0000000003147211 */ /* 0x000fe400078c08ff */
[----:B------:R-:W-:Y:S01]  /*80c00*/  ISETP.LT.AND P1, PT, R23, c[0x0][0x17c], !P0 ;  /* 0x00005f0017007a0c */ /* 0x000fe20004721270 */
[----:B------:R0:W-:Y:S01]  /*80c10*/  @P2 STG.E.U16 [R24.64], R8 ;  /* 0x0000000818002986 */ /* 0x0001e2000c10150a */
[-C--:B------:R-:W-:Y:S02]  /*80c20*/  LEA.HI.X.SX32 R23, R21, R2.reuse, 0x1, P5 ;  /* 0x0000000215177211 */ /* 0x080fe400028f0eff */
[----:B------:R-:W-:-:S02]  /*80c30*/  LEA.HI.X.SX32 R21, R3, R2, 0x1, P6 ;  /* 0x0000000203157211 */ /* 0x000fc400030f0eff */
[----:B------:R-:W-:Y:S01]  /*80c40*/  LOP3.LUT R3, R11, 0xe, R6, 0xfe, !PT ;  /* 0x0000000e0b037812 */ /* 0x000fe200078efe06 */
[----:B---3--:R-:W-:Y:S01]  /*80c50*/  @P3 STG.E.U16 [R22.64], R7 ;  /* 0x0000000716003986 */ /* 0x008fe2000c10150a */
[----:B0-----:R-:W-:-:S03]  /*80c60*/  LEA R24, P2, R26, R0, 0x1 ;  /* 0x000000001a187211 */ /* 0x001fc600078408ff */
[----:B----4-:R0:W-:Y:S01]  /*80c70*/  @P4 STG.E.U16 [R20.64], R5 ;  /* 0x0000000514004986 */ /* 0x0101e2000c10150a */
[----:B------:R-:W-:Y:S02]  /*80c80*/  LEA.HI.X.SX32 R25, R26, R2, 0x1, P2 ;  /* 0x000000021a197211 */ /* 0x000fe400010f0eff */
[----:B------:R-:W-:Y:S02]  /*80c90*/  ISETP.LT.AND P2, PT, R3, c[0x0][0x17c], !P0 ;  /* 0x00005f0003007a0c */ /* 0x000fe40004741270 */
[--C-:B0-----:R-:W-:Y:S01]  /*80ca0*/  LOP3.LUT R21, R11, 0x10, R6.reuse, 0xfe, !PT ;  /* 0x000000100b157812 */ /* 0x101fe200078efe06 */
[----:B------:R-:W-:Y:S01]  /*80cb0*/  IMAD R20, R3, c[0x0][0x198], RZ ;  /* 0x0000660003147a24 */ /* 0x000fe200078e02ff */
[--C-:B------:R-:W-:Y:S01]  /*80cc0*/  LOP3.LUT R3, R11, 0x12, R6.reuse, 0xfe, !PT ;  /* 0x000000120b037812 */ /* 0x100fe200078efe06 */
[----:B------:R0:W-:Y:S01]  /*80cd0*/  @P1 STG.E.U16 [R24.64], R28 ;  /* 0x0000001c18001986 */ /* 0x0001e2000c10150a */
[C---:B------:R-:W-:Y:S01]  /*80ce0*/  ISETP.LT.AND P3, PT, R21.reuse, c[0x0][0x17c], !P0 ;  /* 0x00005f0015007a0c */ /* 0x040fe20004761270 */
[----:B------:R-:W-:Y:S01]  /*80cf0*/  IMAD R21, R21, c[0x0][0x198], RZ ;  /* 0x0000660015157a24 */ /* 0x000fe200078e02ff */
[C---:B------:R-:W-:Y:S01]  /*80d00*/  ISETP.LT.AND P4, PT, R3.reuse, c[0x0][0x17c], !P0 ;  /* 0x00005f0003007a0c */ /* 0x040fe20004781270 */
[----:B------:R-:W-:Y:S01]  /*80d10*/  IMAD R3, R3, c[0x0][0x198], RZ ;  /* 0x0000660003037a24 */ /* 0x000fe200078e02ff */
[----:B------:R-:W-:-:S02]  /*80d20*/  LOP3.LUT R23, R11, 0x14, R6, 0xfe, !PT ;  /* 0x000000140b177812 */ /* 0x000fc400078efe06 */
[-C--:B------:R-:W-:Y:S02]  /*80d30*/  LEA R22, P5, R21, R0.reuse, 0x1 ;  /* 0x0000000015167211 */ /* 0x080fe400078a08ff */
[----:B0-----:R-:W-:Y:S01]  /*80d40*/  LEA R24, P1, R20, R0, 0x1 ;  /* 0x0000000014187211 */ /* 0x001fe200078208ff */
[----:B------:R-:W-:-:S03]  /*80d50*/  IMAD R26, R23, c[0x0][0x198], RZ ;  /* 0x00006600171a7a24 */ /* 0x000fc600078e02ff */
[----:B------:R-:W-:Y:S02]  /*80d60*/  LEA.HI.X.SX32 R25, R20, R2, 0x1, P1 ;  /* 0x0000000214197211 */ /* 0x000fe400008f0eff */
[----:B------:R-:W-:Y:S02]  /*80d70*/  LEA R20, P6, R3, R0, 0x1 ;  /* 0x0000000003147211 */ /* 0x000fe400078c08ff */
[----:B------:R-:W-:Y:S01]  /*80d80*/  ISETP.LT.AND P1, PT, R23, c[0x0][0x17c], !P0 ;  /* 0x00005f0017007a0c */ /* 0x000fe20004721270 */
[----:B------:R0:W-:Y:S01]  /*80d90*/  @P2 STG.E.U16 [R24.64], R12 ;  /* 0x0000000c18002986 */ /* 0x0001e2000c10150a */
[-C--:B------:R-:W-:Y:S02]  /*80da0*/  LEA.HI.X.SX32 R23, R21, R2.reuse, 0x1, P5 ;  /* 0x0000000215177211 */ /* 0x080fe400028f0eff */
[----:B------:R-:W-:Y:S02]  /*80db0*/  LEA.HI.X.SX32 R21, R3, R2, 0x1, P6 ;  /* 0x0000000203157211 */ /* 0x000fe400030f0eff */
[----:B------:R-:W-:Y:S01]  /*80dc0*/  LOP3.LUT R3, R11, 0x16, R6, 0xfe, !PT ;  /* 0x000000160b037812 */ /* 0x000fe200078efe06 */
[----:B-----5:R-:W-:Y:S01]  /*80dd0*/  @P3 STG.E.U16 [R22.64], R27 ;  /* 0x0000001b16003986 */ /* 0x020fe2000c10150a */
[----:B0-----:R-:W-:-:S03]  /*80de0*/  LEA R24, P2, R26, R0, 0x1 ;  /* 0x000000001a187211 */ /* 0x001fc600078408ff */
[----:B------:R0:W-:Y:S01]  /*80df0*/  @P4 STG.E.U16 [R20.64], R19 ;  /* 0x0000001314004986 */ /* 0x0001e2000c10150a */
[----:B------:R-:W-:Y:S02]  /*80e00*/  LEA.HI.X.SX32 R25, R26, R2, 0x1, P2 ;  /* 0x000000021a197211 */ /* 0x000fe400010f0eff */
[----:B------:R-:W-:-:S03]  /*80e10*/  ISETP.LT.AND P2, PT, R3, c[0x0][0x17c], !P0 ;  /* 0x00005f0003007a0c */ /* 0x000fc60004741270 */
[----:B------:R1:W-:Y:S01]  /*80e20*/  @P1 STG.E.U16 [R24.64], R4 ;  /* 0x0000000418001986 */ /* 0x0003e2000c10150a */
[----:B0-----:R-:W-:Y:S01]  /*80e30*/  IMAD R20, R3, c[0x0][0x198], RZ ;  /* 0x0000660003147a24 */ /* 0x001fe200078e02ff */
[C-C-:B------:R-:W-:Y:S02]  /*80e40*/  LOP3.LUT R21, R11.reuse, 0x18, R6.reuse, 0xfe, !PT ;  /* 0x000000180b157812 */ /* 0x140fe400078efe06 */
[----:B------:R-:W-:Y:S02]  /*80e50*/  LOP3.LUT R3, R11, 0x1a, R6, 0xfe, !PT ;  /* 0x0000001a0b037812 */ /* 0x000fe400078efe06 */
[C---:B------:R-:W-:Y:S02]  /*80e60*/  ISETP.LT.AND P4, PT, R21.reuse, c[0x0][0x17c], !P0 ;  /* 0x00005f0015007a0c */ /* 0x040fe40004781270 */
[C---:B-1----:R-:W-:Y:S01]  /*80e70*/  LEA R24, P1, R20.reuse, R0, 0x1 ;  /* 0x0000000014187211 */ /* 0x042fe200078208ff */
[----:B------:R-:W-:Y:S01]  /*80e80*/  IMAD R21, R21, c[0x0][0x198], RZ ;  /* 0x0000660015157a24 */ /* 0x000fe200078e02ff */
[C---:B------:R-:W-:Y:S01]  /*80e90*/  ISETP.LT.AND P3, PT, R3.reuse, c[0x0][0x17c], !P0 ;  /* 0x00005f0003007a0c */ /* 0x040fe20004761270 */
[----:B------:R-:W-:Y:S01]  /*80ea0*/  IMAD R3, R3, c[0x0][0x198], RZ ;  /* 0x0000660003037a24 */ /* 0x000fe200078e02ff */
[----:B------:R-:W-:-:S02]  /*80eb0*/  LEA.HI.X.SX32 R25, R20, R2, 0x1, P1 ;  /* 0x0000000214197211 */ /* 0x000fc400008f0eff */
[----:B------:R-:W-:Y:S02]  /*80ec0*/  LOP3.LUT R23, R11, 0x1c, R6, 0xfe, !PT ;  /* 0x0000001c0b177812 */ /* 0x000fe400078efe06 */
[-C--:B------:R-:W-:Y:S01]  /*80ed0*/  LEA R22, P5, R21, R0.reuse, 0x1 ;  /* 0x0000000015167211 */ /* 0x080fe200078a08ff */
[----:B------:R0:W-:Y:S01]  /*80ee0*/  @P2 STG.E.U16 [R24.64], R16 ;  /* 0x0000001018002986 */ /* 0x0001e2000c10150a */
[----:B------:R-:W-:Y:S01]  /*80ef0*/  LEA R20, P6, R3, R0, 0x1 ;  /* 0x0000000003147211 */ /* 0x000fe200078c08ff */
[C---:B------:R-:W-:Y:S01]  /*80f00*/  IMAD R26, R23.reuse, c[0x0][0x198], RZ ;  /* 0x00006600171a7a24 */ /* 0x040fe200078e02ff */
[----:B------:R-:W-:Y:S02]  /*80f10*/  ISETP.LT.AND P1, PT, R23, c[0x0][0x17c], !P0 ;  /* 0x00005f0017007a0c */ /* 0x000fe40004721270 */
[-C--:B------:R-:W-:Y:S02]  /*80f20*/  LEA.HI.X.SX32 R23, R21, R2.reuse, 0x1, P5 ;  /* 0x0000000215177211 */ /* 0x080fe400028f0eff */
[----:B------:R-:W-:-:S02]  /*80f30*/  LEA.HI.X.SX32 R21, R3, R2, 0x1, P6 ;  /* 0x0000000203157211 */ /* 0x000fc400030f0eff */
[----:B0-----:R-:W-:Y:S01]  /*80f40*/  LOP3.LUT R25, R11, 0x1e, R6, 0xfe, !PT ;  /* 0x0000001e0b197812 */ /* 0x001fe200078efe06 */
[----:B------:R0:W-:Y:S03]  /*80f50*/  @P4 STG.E.U16 [R22.64], R18 ;  /* 0x0000001216004986 */ /* 0x0001e6000c10150a */
[C---:B------:R-:W-:Y:S01]  /*80f60*/  ISETP.LT.AND P2, PT, R25.reuse, c[0x0][0x17c], !P0 ;  /* 0x00005f0019007a0c */ /* 0x040fe20004741270 */
[----:B------:R-:W-:Y:S01]  /*80f70*/  IMAD R3, R25, c[0x0][0x198], RZ ;  /* 0x0000660019037a24 */ /* 0x000fe200078e02ff */
[C---:B------:R-:W-:Y:S01]  /*80f80*/  LEA R24, P5, R26.reuse, R0, 0x1 ;  /* 0x000000001a187211 */ /* 0x040fe200078a08ff */
[----:B------:R1:W-:Y:S03]  /*80f90*/  @P3 STG.E.U16 [R20.64], R15 ;  /* 0x0000000f14003986 */ /* 0x0003e6000c10150a */
[----:B------:R-:W-:-:S02]  /*80fa0*/  LEA.HI.X.SX32 R25, R26, R2, 0x1, P5 ;  /* 0x000000021a197211 */ /* 0x000fc400028f0eff */
[C-C-:B0-----:R-:W-:Y:S02]  /*80fb0*/  LOP3.LUT R23, R11.reuse, 0x20, R6.reuse, 0xfe, !PT ;  /* 0x000000200b177812 */ /* 0x141fe400078efe06 */
[----:B------:R-:W-:Y:S02]  /*80fc0*/  LOP3.LUT R22, R11, 0x22, R6, 0xfe, !PT ;  /* 0x000000220b167812 */ /* 0x000fe400078efe06 */
[----:B-1----:R-:W-:Y:S02]  /*80fd0*/  LEA R20, P3, R3, R0, 0x1 ;  /* 0x0000000003147211 */ /* 0x002fe400078608ff */
[C---:B------:R-:W-:Y:S01]  /*80fe0*/  ISETP.LT.AND P4, PT, R23.reuse, c[0x0][0x17c], !P0 ;  /* 0x00005f0017007a0c */ /* 0x040fe20004781270 */
[----:B------:R-:W-:Y:S01]  /*80ff0*/  IMAD R23, R23, c[0x0][0x198], RZ ;  /* 0x0000660017177a24 */ /* 0x000fe200078e02ff */
[----:B------:R-:W-:Y:S01]  /*81000*/  LEA.HI.X.SX32 R21, R3, R2, 0x1, P3 ;  /* 0x0000000203157211 */ /* 0x000fe200018f0eff */
[C---:B------:R-:W-:Y:S01]  /*81010*/  IMAD R3, R22.reuse, c[0x0][0x198], RZ ;  /* 0x0000660016037a24 */ /* 0x040fe200078e02ff */
[----:B------:R-:W-:Y:S01]  /*81020*/  @P1 STG.E.U16 [R24.64], R29 ;  /* 0x0000001d18001986 */ /* 0x000fe2000c10150a */
[----:B------:R-:W-:-:S03]  /*81030*/  ISETP.LT.AND P1, PT, R22, c[0x0][0x17c], !P0 ;  /* 0x00005f0016007a0c */ /* 0x000fc60004721270 */
[----:B------:R0:W-:Y:S01]  /*81040*/  @P2 STG.E.U16 [R20.64], R14 ;  /* 0x0000000e14002986 */ /* 0x0001e2000c10150a */
[----:B------:R-:W-:Y:S02]  /*81050*/  LEA R22, P2, R23, R0, 0x1 ;  /* 0x0000000017167211 */ /* 0x000fe400078408ff */
[----:B------:R-:W-:Y:S02]  /*81060*/  PRMT R4, R17, 0x7632, R4 ;  /* 0x0000763211047816 */ /* 0x000fe40000000004 */
[----:B------:R-:W-:Y:S01]  /*81070*/  LEA.HI.X.SX32 R23, R23, R2, 0x1, P2 ;  /* 0x0000000217177211 */ /* 0x000fe200010f0eff */
[----:B------:R-:W2:Y:S01]  /*81080*/  LDL.LU R17, [R1+0x1d60] ;  /* 0x001d600001117983 */ /* 0x000ea20000300800 */
[----:B0-----:R-:W-:Y:S02]  /*81090*/  LOP3.LUT R21, R11, 0x24, R6, 0xfe, !PT ;  /* 0x000000240b157812 */ /* 0x001fe400078efe06 */
[----:B------:R-:W-:Y:S02]  /*810a0*/  LEA R20, P3, R3, R0, 0x1 ;  /* 0x0000000003147211 */ /* 0x000fe400078608ff */
[C---:B------:R-:W-:Y:S01]  /*810b0*/  ISETP.LT.AND P2, PT, R21.reuse, c[0x0][0x17c], !P0 ;  /* 0x00005f0015007a0c */ /* 0x040fe20004741270 */
[----:B------:R-:W-:Y:S01]  /*810c0*/  IMAD R24, R21, c[0x0][0x198], RZ ;  /* 0x0000660015187a24 */ /* 0x000fe200078e02ff */
[----:B------:R-:W-:-:S02]  /*810d0*/  LEA.HI.X.SX32 R21, R3, R2, 0x1, P3 ;  /* 0x0000000203157211 */ /* 0x000fc400018f0eff */
[----:B------:R-:W-:Y:S01]  /*810e0*/  PRMT R3, R13, 0x7632, R3 ;  /* 0x000076320d037816 */ /* 0x000fe20000000003 */
[----:B------:R0:W-:Y:S04]  /*810f0*/  @P4 STG.E.U16 [R22.64], R4 ;  /* 0x0000000416004986 */ /* 0x0001e8000c10150a */
[----:B------:R1:W-:Y:S01]  /*81100*/  @P1 STG.E.U16 [R20.64], R3 ;  /* 0x0000000314001986 */ /* 0x0003e2000c10150a */
[----:B------:R-:W-:-:S03]  /*81110*/  PRMT R12, R12, 0x7632, R12 ;  /* 0x000076320c0c7816 */ /* 0x000fc6000000000c */
[----:B------:R-:W3:Y:S01]  /*81120*/  LDL.LU R13, [R1+0x1d5c] ;  /* 0x001d5c00010d7983 */ /* 0x000ee20000300800 */
[C---:B0-----:R-:W-:Y:S02]  /*81130*/  LEA R22, P3, R24.reuse, R0, 0x1 ;  /* 0x0000000018167211 */ /* 0x041fe400078608ff */
[C-C-:B-1----:R-:W-:Y:S02]  /*81140*/  LOP3.LUT R21, R11.reuse, 0x26, R6.reuse, 0xfe, !PT ;  /* 0x000000260b157812 */ /* 0x142fe400078efe06 */
[----:B------:R-:W-:Y:S02]  /*81150*/  LOP3.LUT R3, R11, 0x28, R6, 0xfe, !PT ;  /* 0x000000280b037812 */ /* 0x000fe400078efe06 */
[----:B------:R-:W-:Y:S02]  /*81160*/  PRMT R4, R9, 0x7632, R4 ;  /* 0x0000763209047816 */ /* 0x000fe40000000004 */
[----:B------:R-:W-:Y:S01]  /*81170*/  LEA.HI.X.SX32 R23, R24, R2, 0x1, P3 ;  /* 0x0000000218177211 */ /* 0x000fe200018f0eff */
[----:B------:R-:W4:Y:S01]  /*81180*/  LDL.LU R9, [R1+0x1d58] ;  /* 0x001d580001097983 */ /* 0x000f220000300800 */
[C---:B------:R-:W-:Y:S01]  /*81190*/  ISETP.LT.AND P4, PT, R21.reuse, c[0x0][0x17c], !P0 ;  /* 0x00005f0015007a0c */ /* 0x040fe20004781270 */
[----:B------:R-:W-:Y:S01]  /*811a0*/  IMAD R21, R21, c[0x0][0x198], RZ ;  /* 0x0000660015157a24 */ /* 0x000fe200078e02ff */
[C---:B------:R-:W-:Y:S01]  /*811b0*/  ISETP.LT.AND P1, PT, R3.reuse, c[0x0][0x17c], !P0 ;  /* 0x00005f0003007a0c */ /* 0x040fe20004721270 */
[----:B------:R-:W-:Y:S01]  /*811c0*/  IMAD R3, R3, c[0x0][0x198], RZ ;  /* 0x0000660003037a24 */ /* 0x000fe200078e02ff */
[----:B------:R0:W-:Y:S01]  /*811d0*/  @P2 STG.E.U16 [R22.64], R4 ;  /* 0x0000000416002986 */ /* 0x0001e2000c10150a */
[----:B------:R-:W-:-:S03]  /*811e0*/  LOP3.LUT R24, R11, 0x2a, R6, 0xfe, !PT ;  /* 0x0000002a0b187812 */ /* 0x000fc600078efe06 */
[-C--:B------:R-:W-:Y:S02]  /*811f0*/  LEA R20, P3, R3, R0.reuse, 0x1 ;  /* 0x0000000003147211 */ /* 0x080fe400078608ff */
[C---:B0-----:R-:W-:Y:S02]  /*81200*/  LEA R22, P2, R21.reuse, R0, 0x1 ;  /* 0x0000000015167211 */ /* 0x041fe400078408ff */
[----:B------:R-:W-:Y:S02]  /*81210*/  PRMT R4, R8, 0x7632, R4 ;  /* 0x0000763208047816 */ /* 0x000fe40000000004 */
[-C--:B------:R-:W-:Y:S02]  /*81220*/  LEA.HI.X.SX32 R23, R21, R2.reuse, 0x1, P2 ;  /* 0x0000000215177211 */ /* 0x080fe400010f0eff */
[----:B------:R-:W-:Y:S01]  /*81230*/  LEA.HI.X.SX32 R21, R3, R2, 0x1, P3 ;  /* 0x0000000203157211 */ /* 0x000fe200018f0eff */
[----:B------:R-:W-:Y:S01]  /*81240*/  IMAD R8, R24, c[0x0][0x198], RZ ;  /* 0x0000660018087a24 */ /* 0x000fe200078e02ff */
[----:B------:R-:W-:-:S02]  /*81250*/  PRMT R3, R7, 0x7632, R3 ;  /* 0x0000763207037816 */ /* 0x000fc40000000003 */
[----:B------:R-:W-:Y:S01]  /*81260*/  ISETP.LT.AND P2, PT, R24, c[0x0][0x17c], !P0 ;  /* 0x00005f0018007a0c */ /* 0x000fe20004741270 */
[----:B------:R0:W-:Y:S04]  /*81270*/  @P4 STG.E.U16 [R22.64], R4 ;  /* 0x0000000416004986 */ /* 0x0001e8000c10150a */
[----:B------:R1:W-:Y:S04]  /*81280*/  @P1 STG.E.U16 [R20.64], R3 ;  /* 0x0000000314001986 */ /* 0x0003e8000c10150a */
[----:B------:R-:W5:Y:S01]  /*81290*/  LDL.LU R7, [R1+0x1d54] ;  /* 0x001d540001077983 */ /* 0x000f620000300800 */
[----:B0-----:R-:W-:-:S02]  /*812a0*/  LEA R22, P3, R8, R0, 0x1 ;  /* 0x0000000008167211 */ /* 0x001fc400078608ff */
[----:B-1----:R-:W-:Y:S02]  /*812b0*/  LOP3.LUT R20, R11, 0x2c, R6, 0xfe, !PT ;  /* 0x0000002c0b147812 */ /* 0x002fe400078efe06 */
[----:B------:R-:W-:Y:S02]  /*812c0*/  PRMT R4, R5, 0x7632, R4 ;  /* 0x0000763205047816 */ /* 0x000fe40000000004 */
[----:B------:R-:W-:Y:S01]  /*812d0*/  LEA.HI.X.SX32 R23, R8, R2, 0x1, P3 ;  /* 0x0000000208177211 */ /* 0x000fe200018f0eff */
[C---:B------:R-:W-:Y:S01]  /*812e0*/  IMAD R8, R20.reuse, c[0x0][0x198], RZ ;  /* 0x0000660014087a24 */ /* 0x040fe200078e02ff */
[--C-:B------:R-:W-:Y:S01]  /*812f0*/  LOP3.LUT R3, R11, 0x2e, R6.reuse, 0xfe, !PT ;  /* 0x0000002e0b037812 */ /* 0x100fe200078efe06 */
[----:B------:R-:W2:Y:S01]  /*81300*/  LDL.LU R5, [R1+0x1d50] ;  /* 0x001d500001057983 */ /* 0x000ea20000300800 */
[----:B------:R-:W-:Y:S02]  /*81310*/  ISETP.LT.AND P4, PT, R20, c[0x0][0x17c], !P0 ;  /* 0x00005f0014007a0c */ /* 0x000fe40004781270 */
[C---:B------:R-:W-:Y:S01]  /*81320*/  ISETP.LT.AND P1, PT, R3.reuse, c[0x0][0x17c], !P0 ;  /* 0x00005f0003007a0c */ /* 0x040fe20004721270 */
[----:B------:R0:W-:Y:S01]  /*81330*/  @P2 STG.E.U16 [R22.64], R4 ;  /* 0x0000000416002986 */ /* 0x0001e2000c10150a */
[----:B------:R-:W-:Y:S01]  /*81340*/  IMAD R3, R3, c[0x0][0x198], RZ ;  /* 0x0000660003037a24 */ /* 0x000fe200078e02ff */
[----:B------:R-:W-:-:S04]  /*81350*/  LOP3.LUT R21, R11, 0x30, R6, 0xfe, !PT ;  /* 0x000000300b157812 */ /* 0x000fc800078efe06 */
[-C--:B------:R-:W-:Y:S02]  /*81360*/  LEA R20, P3, R3, R0.reuse, 0x1 ;  /* 0x0000000003147211 */ /* 0x080fe400078608ff */
[----:B0-----:R-:W-:Y:S02]  /*81370*/  LEA R22, P2, R8, R0, 0x1 ;  /* 0x0000000008167211 */ /* 0x001fe400078408ff */
[----:B------:R-:W-:Y:S02]  /*81380*/  PRMT R4, R28, 0x7632, R4 ;  /* 0x000076321c047816 */ /* 0x000fe40000000004 */
[-C--:B------:R-:W-:Y:S01]  /*81390*/  LEA.HI.X.SX32 R23, R8, R2.reuse, 0x1, P2 ;  /* 0x0000000208177211 */ /* 0x080fe200010f0eff */
[C---:B------:R-:W-:Y:S01]  /*813a0*/  IMAD R8, R21.reuse, c[0x0][0x198], RZ ;  /* 0x0000660015087a24 */ /* 0x040fe200078e02ff */
[----:B------:R-:W-:Y:S01]  /*813b0*/  ISETP.LT.AND P2, PT, R21, c[0x0][0x17c], !P0 ;  /* 0x00005f0015007a0c */ /* 0x000fe20004741270 */
[----:B------:R-:W2:Y:S01]  /*813c0*/  LDL.LU R28, [R1+0x1d4c] ;  /* 0x001d4c00011c7983 */ /* 0x000ea20000300800 */
[----:B------:R-:W-:-:S03]  /*813d0*/  LEA.HI.X.SX32 R21, R3, R2, 0x1, P3 ;  /* 0x0000000203157211 */ /* 0x000fc600018f0eff */
[----:B------:R0:W-:Y:S01]  /*813e0*/  @P4 STG.E.U16 [R22.64], R4 ;  /* 0x0000000416004986 */ /* 0x0001e2000c10150a */
[----:B------:R-:W-:-:S03]  /*813f0*/  LOP3.LUT R3, R11, 0x32, R6, 0xfe, !PT ;  /* 0x000000320b037812 */ /* 0x000fc600078efe06 */
[----:B------:R1:W-:Y:S01]  /*81400*/  @P1 STG.E.U16 [R20.64], R12 ;  /* 0x0000000c14001986 */ /* 0x0003e2000c10150a */
[----:B0-----:R-:W-:-:S04]  /*81410*/  LEA R22, P3, R8, R0, 0x1 ;  /* 0x0000000008167211 */ /* 0x001fc800078608ff */
[----:B------:R-:W-:Y:S02]  /*81420*/  LEA.HI.X.SX32 R23, R8, R2, 0x1, P3 ;  /* 0x0000000208177211 */ /* 0x000fe400018f0eff */
[----:B-1----:R-:W-:Y:S02]  /*81430*/  LOP3.LUT R12, R11, 0x34, R6, 0xfe, !PT ;  /* 0x000000340b0c7812 */ /* 0x002fe400078efe06 */
[C---:B------:R-:W-:Y:S01]  /*81440*/  ISETP.LT.AND P3, PT, R3.reuse, c[0x0][0x17c], !P0 ;  /* 0x00005f0003007a0c */ /* 0x040fe20004761270 */
[----:B------:R-:W-:Y:S01]  /*81450*/  IMAD R3, R3, c[0x0][0x198], RZ ;  /* 0x0000660003037a24 */ /* 0x000fe200078e02ff */
[----:B------:R-:W-:Y:S01]  /*81460*/  PRMT R4, R27, 0x7632, R4 ;  /* 0x000076321b047816 */ /* 0x000fe20000000004 */
[C---:B------:R-:W-:Y:S01]  /*81470*/  IMAD R8, R12.reuse, c[0x0][0x198], RZ ;  /* 0x000066000c087a24 */ /* 0x040fe200078e02ff */
[----:B------:R-:W-:Y:S01]  /*81480*/  ISETP.LT.AND P4, PT, R12, c[0x0][0x17c], !P0 ;  /* 0x00005f000c007a0c */ /* 0x000fe20004781270 */
[----:B------:R-:W2:Y:S01]  /*81490*/  LDL.LU R27, [R1+0x1d48] ;  /* 0x001d4800011b7983 */ /* 0x000ea20000300800 */
[----:B------:R-:W-:-:S02]  /*814a0*/  LEA R20, P1, R3, R0, 0x1 ;  /* 0x0000000003147211 */ /* 0x000fc400078208ff */
[----:B------:R-:W-:Y:S01]  /*814b0*/  LOP3.LUT R12, R11, 0x36, R6, 0xfe, !PT ;  /* 0x000000360b0c7812 */ /* 0x000fe200078efe06 */
[----:B------:R0:W-:Y:S01]  /*814c0*/  @P2 STG.E.U16 [R22.64], R4 ;  /* 0x0000000416002986 */ /* 0x0001e2000c10150a */
[----:B------:R-:W-:Y:S02]  /*814d0*/  LEA.HI.X.SX32 R21, R3, R2, 0x1, P1 ;  /* 0x0000000203157211 */ /* 0x000fe400008f0eff */
[C---:B------:R-:W-:Y:S01]  /*814e0*/  ISETP.LT.AND P5, PT, R12.reuse, c[0x0][0x17c], !P0 ;  /* 0x00005f000c007a0c */ /* 0x040fe200047a1270 */
[----:B------:R-:W-:Y:S01]  /*814f0*/  IMAD R3, R12, c[0x0][0x198], RZ ;  /* 0x000066000c037a24 */ /* 0x000fe200078e02ff */
[----:B0-----:R-:W-:Y:S02]  /*81500*/  PRMT R4, R19, 0x7632, R4 ;  /* 0x0000763213047816 */ /* 0x001fe40000000004 */
[----:B------:R-:W-:Y:S02]  /*81510*/  LEA R22, P2, R8, R0, 0x1 ;  /* 0x0000000008167211 */ /* 0x000fe400078408ff */
[----:B------:R-:W-:Y:S01]  /*81520*/  PRMT R16, R4, 0x7632, R16 ;  /* 0x0000763204107816 */ /* 0x000fe20000000010 */
[----:B------:R0:W-:Y:S01]  /*81530*/  @P3 STG.E.U16 [R20.64], R4 ;  /* 0x0000000414003986 */ /* 0x0001e2000c10150a */
[----:B------:R-:W-:-:S02]  /*81540*/  LEA.HI.X.SX32 R23, R8, R2, 0x1, P2 ;  /* 0x0000000208177211 */ /* 0x000fc400010f0eff */
[----:B------:R-:W-:-:S03]  /*81550*/  LOP3.LUT R8, R11, 0x38, R6, 0xfe, !PT ;  /* 0x000000380b087812 */ /* 0x000fc600078efe06 */
[----:B------:R1:W-:Y:S01]  /*81560*/  @P4 STG.E.U16 [R22.64], R16 ;  /* 0x0000001016004986 */ /* 0x0003e2000c10150a */
[C---:B------:R-:W-:Y:S02]  /*81570*/  ISETP.LT.AND P2, PT, R8.reuse, c[0x0][0x17c], !P0 ;  /* 0x00005f0008007a0c */ /* 0x040fe40004741270 */
[----:B0-----:R-:W-:Y:S01]  /*81580*/  LEA R20, P1, R3, R0, 0x1 ;  /* 0x0000000003147211 */ /* 0x001fe200078208ff */
[----:B------:R-:W-:Y:S01]  /*81590*/  IMAD R8, R8, c[0x0][0x198], RZ ;  /* 0x0000660008087a24 */ /* 0x000fe200078e02ff */
[----:B------:R-:W-:Y:S02]  /*815a0*/  LOP3.LUT R12, R11, 0x3a, R6, 0xfe, !PT ;  /* 0x0000003a0b0c7812 */ /* 0x000fe400078efe06 */
[----:B------:R-:W-:Y:S02]  /*815b0*/  LEA.HI.X.SX32 R21, R3, R2, 0x1, P1 ;  /* 0x0000000203157211 */ /* 0x000fe400008f0eff */
[----:B-1----:R-:W-:Y:S02]  /*815c0*/  PRMT R16, R16, 0x7632, R16 ;  /* 0x0000763210107816 */ /* 0x002fe40000000010 */
[----:B------:R-:W-:Y:S01]  /*815d0*/  LOP3.LUT R4, R11, 0x3c, R6, 0xfe, !PT ;  /* 0x0000003c0b047812 */ /* 0x000fe200078efe06 */
[----:B------:R-:W-:-:S02]  /*815e0*/  IMAD R3, R12, c[0x0][0x198], RZ ;  /* 0x000066000c037a24 */ /* 0x000fc400078e02ff */
[----:B------:R0:W-:Y:S01]  /*815f0*/  @P5 STG.E.U16 [R20.64], R16 ;  /* 0x0000001014005986 */ /* 0x0001e2000c10150a */
[C---:B------:R-:W-:Y:S01]  /*81600*/  ISETP.LT.AND P5, PT, R4.reuse, c[0x0][0x17c], !P0 ;  /* 0x00005f0004007a0c */ /* 0x040fe200047a1270 */
[----:B------:R-:W-:Y:S01]  /*81610*/  IMAD R4, R4, c[0x0][0x198], RZ ;  /* 0x0000660004047a24 */ /* 0x000fe200078e02ff */
[----:B------:R-:W-:Y:S02]  /*81620*/  ISETP.LT.AND P1, PT, R12, c[0x0][0x17c], !P0 ;  /* 0x00005f000c007a0c */ /* 0x000fe40004721270 */
[-C--:B------:R-:W-:Y:S02]  /*81630*/  LEA R22, P4, R3, R0.reuse, 0x1 ;  /* 0x0000000003167211 */ /* 0x080fe400078808ff */
[----:B0-----:R-:W-:-:S04]  /*81640*/  LEA R20, P3, R8, R0, 0x1 ;  /* 0x0000000008147211 */ /* 0x001fc800078608ff */
[----:B------:R-:W-:Y:S02]  /*81650*/  LEA.HI.X.SX32 R21, R8, R2, 0x1, P3 ;  /* 0x0000000208157211 */ /* 0x000fe400018f0eff */
[----:B------:R-:W-:Y:S02]  /*81660*/  PRMT R8, R18, 0x7632, R8 ;  /* 0x0000763212087816 */ /* 0x000fe40000000008 */
[C---:B------:R-:W-:Y:S02]  /*81670*/  LEA R24, P3, R4.reuse, R0, 0x1 ;  /* 0x0000000004187211 */ /* 0x040fe400078608ff */
[----:B------:R-:W-:Y:S01]  /*81680*/  PRMT R12, R15, 0x7632, R12 ;  /* 0x000076320f0c7816 */ /* 0x000fe2000000000c */
[----:B------:R0:W-:Y:S01]  /*81690*/  @P2 STG.E.U16 [R20.64], R8 ;  /* 0x0000000814002986 */ /* 0x0001e2000c10150a */
[-C--:B------:R-:W-:Y:S02]  /*816a0*/  LEA.HI.X.SX32 R23, R3, R2.reuse, 0x1, P4 ;  /* 0x0000000203177211 */ /* 0x080fe400020f0eff */
[----:B------:R-:W-:-:S02]  /*816b0*/  LEA.HI.X.SX32 R25, R4, R2, 0x1, P3 ;  /* 0x0000000204197211 */ /* 0x000fc400018f0eff */
[----:B------:R-:W-:Y:S01]  /*816c0*/  LOP3.LUT R4, R11, 0x3e, R6, 0xfe, !PT ;  /* 0x0000003e0b047812 */ /* 0x000fe200078efe06 */
[----:B------:R1:W-:Y:S01]  /*816d0*/  @P1 STG.E.U16 [R22.64], R12 ;  /* 0x0000000c16001986 */ /* 0x0003e2000c10150a */
[----:B0-----:R-:W-:Y:S02]  /*816e0*/  PRMT R8, R29, 0x7632, R8 ;  /* 0x000076321d087816 */ /* 0x001fe40000000008 */
[----:B------:R-:W-:Y:S01]  /*816f0*/  ISETP.LT.AND P2, PT, R4, c[0x0][0x17c], !P0 ;  /* 0x00005f0004007a0c */ /* 0x000fe20004741270 */
[----:B------:R-:W2:Y:S04]  /*81700*/  LDL.LU R29, [R1+0x1d44] ;  /* 0x001d4400011d7983 */ /* 0x000ea80000300800 */
[----:B------:R0:W-:Y:S01]  /*81710*/  @P5 STG.E.U16 [R24.64], R8 ;  /* 0x0000000818005986 */ /* 0x0001e2000c10150a */
[----:B-1----:R-:W-:-:S02]  /*81720*/  LOP3.LUT R12, R11, 0x40, R6, 0xfe, !PT ;  /* 0x000000400b0c7812 */ /* 0x002fc400078efe06 */
[----:B------:R-:W-:Y:S01]  /*81730*/  PRMT R3, R14, 0x7632, R3 ;  /* 0x000076320e037816 */ /* 0x000fe20000000003 */
[----:B------:R-:W2:Y:S01]  /*81740*/  LDL.LU R18, [R1+0x24] ;  /* 0x0000240001127983 */ /* 0x000ea20000300800 */
[----:B0-----:R-:W-:Y:S01]  /*81750*/  IMAD R8, R4, c[0x0][0x198], RZ ;  /* 0x0000660004087a24 */ /* 0x001fe200078e02ff */
[----:B------:R-:W-:Y:S02]  /*81760*/  ISETP.LT.AND P3, PT, R12, c[0x0][0x17c], !P0 ;  /* 0x00005f000c007a0c */ /* 0x000fe40004761270 */
[----:B------:R-:W2:Y:S02]  /*81770*/  LDL.LU R14, [R1+0x94] ;  /* 0x00009400010e7983 */ /* 0x000ea40000300800 */
[----:B------:R-:W-:Y:S01]  /*81780*/  LEA R24, P1, R8, R0, 0x1 ;  /* 0x0000000008187211 */ /* 0x000fe200078208ff */
[----:B------:R-:W-:Y:S01]  /*81790*/  IMAD R12, R12, c[0x0][0x198], RZ ;  /* 0x000066000c0c7a24 */ /* 0x000fe200078e02ff */
[----:B------:R-:W2:Y:S02]  /*817a0*/  LDL.LU R26, [R1+0x44] ;  /* 0x00004400011a7983 */ /* 0x000ea40000300800 */
[----:B------:R-:W-:-:S02]  /*817b0*/  LEA.HI.X.SX32 R25, R8, R2, 0x1, P1 ;  /* 0x0000000208197211 */ /* 0x000fc400008f0eff */
[----:B------:R-:W2:Y:S01]  /*817c0*/  LDL.LU R19, [R1+0x4] ;  /* 0x0000040001137983 */ /* 0x000ea20000300800 */
[----:B------:R-:W-:-:S03]  /*817d0*/  LEA R22, P5, R12, R0, 0x1 ;  /* 0x000000000c167211 */ /* 0x000fc600078a08ff */
[----:B------:R-:W2:Y:S04]  /*817e0*/  LDL.LU R15, [R1+0x84] ;  /* 0x00008400010f7983 */ /* 0x000ea80000300800 */
[----:B------:R0:W-:Y:S01]  /*817f0*/  @P2 STG.E.U16 [R24.64], R3 ;  /* 0x0000000318002986 */ /* 0x0001e2000c10150a */
[----:B------:R-:W-:-:S03]  /*81800*/  LEA.HI.X.SX32 R23, R12, R2, 0x1, P5 ;  /* 0x000000020c177211 */ /* 0x000fc600028f0eff */
[----:B------:R-:W2:Y:S04]  /*81810*/  LDL R12, [R1+0x54] ;  /* 0x00005400010c7983 */ /* 0x000ea80000100800 */
[----:B0-----:R-:W2:Y:S01]  /*81820*/  LDL R3, [R1+0x64] ;  /* 0x0000640001037983 */ /* 0x001ea20000100800 */
[C-C-:B------:R-:W-:Y:S02]  /*81830*/  LOP3.LUT R4, R11.reuse, 0x42, R6.reuse, 0xfe, !PT ;  /* 0x000000420b047812 */ /* 0x140fe400078efe06 */
[----:B------:R-:W-:Y:S02]  /*81840*/  LOP3.LUT R16, R11, 0x44, R6, 0xfe, !PT ;  /* 0x000000440b107812 */ /* 0x000fe400078efe06 */
[C---:B------:R-:W-:Y:S01]  /*81850*/  ISETP.LT.AND P4, PT, R4.reuse, c[0x0][0x17c], !P0 ;  /* 0x00005f0004007a0c */ /* 0x040fe20004781270 */
[----:B------:R-:W-:-:S02]  /*81860*/  IMAD R4, R4, c[0x0][0x198], RZ ;  /* 0x0000660004047a24 */ /* 0x000fc400078e02ff */
[C---:B------:R-:W-:Y:S01]  /*81870*/  IMAD R8, R16.reuse, c[0x0][0x198], RZ ;  /* 0x0000660010087a24 */ /* 0x040fe200078e02ff */
[----:B------:R-:W-:Y:S02]  /*81880*/  ISETP.LT.AND P1, PT, R16, c[0x0][0x17c], !P0 ;  /* 0x00005f0010007a0c */ /* 0x000fe40004721270 */
[-C--:B------:R-:W-:Y:S02]  /*81890*/  LEA R20, P6, R4, R0.reuse, 0x1 ;  /* 0x0000000004147211 */ /* 0x080fe400078c08ff */
[----:B------:R-:W-:Y:S02]  /*818a0*/  LEA R24, P2, R8, R0, 0x1 ;  /* 0x0000000008187211 */ /* 0x000fe400078408ff */
[-C--:B------:R-:W-:Y:S02]  /*818b0*/  LEA.HI.X.SX32 R21, R4, R2.reuse, 0x1, P6 ;  /* 0x0000000204157211 */ /* 0x080fe400030f0eff */
[----:B------:R-:W-:Y:S02]  /*818c0*/  LOP3.LUT R4, R11, 0x46, R6, 0xfe, !PT ;  /* 0x000000460b047812 */ /* 0x000fe400078efe06 */
[----:B------:R-:W-:-:S02]  /*818d0*/  LEA.HI.X.SX32 R25, R8, R2, 0x1, P2 ;  /* 0x0000000208197211 */ /* 0x000fc400010f0eff */
[C---:B------:R-:W-:Y:S01]  /*818e0*/  ISETP.LT.AND P2, PT, R4.reuse, c[0x0][0x17c], !P0 ;  /* 0x00005f0004007a0c */ /* 0x040fe20004741270 */
[----:B------:R-:W-:Y:S01]  /*818f0*/  IMAD R4, R4, c[0x0][0x198], RZ ;  /* 0x0000660004047a24 */ /* 0x000fe200078e02ff */
[C-C-:B------:R-:W-:Y:S01]  /*81900*/  LOP3.LUT R8, R11.reuse, 0x48, R6.reuse, 0xfe, !PT ;  /* 0x000000480b087812 */ /* 0x140fe200078efe06 */
[----:B--2---:R0:W-:Y:S04]  /*81910*/  @P3 STG.E.U16 [R22.64], R3 ;  /* 0x0000000316003986 */ /* 0x0041e8000c10150a */
[----:B------:R1:W-:Y:S04]  /*81920*/  @P4 STG.E.U16 [R20.64], R12 ;  /* 0x0000000c14004986 */ /* 0x0003e8000c10150a */
[----:B------:R2:W-:Y:S01]  /*81930*/  @P1 STG.E.U16 [R24.64], R18 ;  /* 0x0000001218001986 */ /* 0x0005e2000c10150a */
[----:B0-----:R-:W-:-:S04]  /*81940*/  LOP3.LUT R3, R11, 0x4a, R6, 0xfe, !PT ;  /* 0x0000004a0b037812 */ /* 0x001fc800078efe06 */
[C---:B------:R-:W-:Y:S01]  /*81950*/  ISETP.LT.AND P4, PT, R3.reuse, c[0x0][0x17c], !P0 ;  /* 0x00005f0003007a0c */ /* 0x040fe20004781270 */
[----:B------:R-:W-:Y:S01]  /*81960*/  IMAD R3, R3, c[0x0][0x198], RZ ;  /* 0x0000660003037a24 */ /* 0x000fe200078e02ff */
[----:B-1----:R-:W-:Y:S02]  /*81970*/  LOP3.LUT R12, R11, 0x4c, R6, 0xfe, !PT ;  /* 0x0000004c0b0c7812 */ /* 0x002fe400078efe06 */
[----:B--2---:R-:W-:Y:S02]  /*81980*/  LEA R24, P1, R4, R0, 0x1 ;  /* 0x0000000004187211 */ /* 0x004fe400078208ff */
[C---:B------:R-:W-:Y:S01]  /*81990*/  ISETP.LT.AND P3, PT, R8.reuse, c[0x0][0x17c], !P0 ;  /* 0x00005f0008007a0c */ /* 0x040fe20004761270 */
[----:B------:R-:W-:Y:S01]  /*819a0*/  IMAD R8, R8, c[0x0][0x198], RZ ;  /* 0x0000660008087a24 */ /* 0x000fe200078e02ff */
[----:B------:R-:W-:Y:S01]  /*819b0*/  LEA.HI.X.SX32 R25, R4, R2, 0x1, P1 ;  /* 0x0000000204197211 */ /* 0x000fe200008f0eff */
[----:B------:R-:W-:Y:S01]  /*819c0*/  IMAD R4, R12, c[0x0][0x198], RZ ;  /* 0x000066000c047a24 */ /* 0x000fe200078e02ff */
[----:B------:R-:W-:-:S02]  /*819d0*/  LEA R20, P6, R3, R0, 0x1 ;  /* 0x0000000003147211 */ /* 0x000fc400078c08ff */
[----:B------:R-:W-:Y:S01]  /*819e0*/  ISETP.LT.AND P1, PT, R12, c[0x0][0x17c], !P0 ;  /* 0x00005f000c007a0c */ /* 0x000fe20004721270 */
[----:B----4-:R0:W-:Y:S01]  /*819f0*/  @P2 STG.E.U16 [R24.64], R9 ;  /* 0x0000000918002986 */ /* 0x0101e2000c10150a */
[C---:B------:R-:W-:Y:S02]  /*81a00*/  LEA R22, P5, R8.reuse, R0, 0x1 ;  /* 0x0000000008167211 */ /* 0x040fe400078a08ff */
[-C--:B------:R-:W-:Y:S02]  /*81a10*/  LEA.HI.X.SX32 R21, R3, R2.reuse, 0x1, P6 ;  /* 0x0000000203157211 */ /* 0x080fe400030f0eff */
[----:B------:R-:W-:Y:S02]  /*81a20*/  LOP3.LUT R3, R11, 0x4e, R6, 0xfe, !PT ;  /* 0x0000004e0b037812 */ /* 0x000fe400078efe06 */
[----:B------:R-:W-:Y:S02]  /*81a30*/  LEA.HI.X.SX32 R23, R8, R2, 0x1, P5 ;  /* 0x0000000208177211 */ /* 0x000fe400028f0eff */
[----:B0-----:R-:W-:-:S04]  /*81a40*/  LEA R24, P2, R4, R0, 0x1 ;  /* 0x0000000004187211 */ /* 0x001fc800078408ff */
[----:B------:R-:W-:Y:S01]  /*81a50*/  LEA.HI.X.SX32 R25, R4, R2, 0x1, P2 ;  /* 0x0000000204197211 */ /* 0x000fe200010f0eff */
[C---:B------:R-:W-:Y:S01]  /*81a60*/  IMAD R4, R3.reuse, c[0x0][0x198], RZ ;  /* 0x0000660003047a24 */ /* 0x040fe200078e02ff */
[----:B------:R-:W-:Y:S02]  /*81a70*/  ISETP.LT.AND P2, PT, R3, c[0x0][0x17c], !P0 ;  /* 0x00005f0003007a0c */ /* 0x000fe40004741270 */
[C-C-:B------:R-:W-:Y:S01]  /*81a80*/  LOP3.LUT R3, R11.reuse, 0x52, R6.reuse, 0xfe, !PT ;  /* 0x000000520b037812 */ /* 0x140fe200078efe06 */
[----:B------:R-:W-:Y:S01]  /*81a90*/  @P3 STG.E.U16 [R22.64], R14 ;  /* 0x0000000e16003986 */ /* 0x000fe2000c10150a */
[----:B------:R-:W-:-:S03]  /*81aa0*/  LOP3.LUT R8, R11, 0x50, R6, 0xfe, !PT ;  /* 0x000000500b087812 */ /* 0x000fc600078efe06 */
[----:B------:R-:W-:Y:S01]  /*81ab0*/  @P4 STG.E.U16 [R20.64], R26 ;  /* 0x0000001a14004986 */ /* 0x000fe2000c10150a */
[C---:B------:R-:W-:Y:S01]  /*81ac0*/  ISETP.LT.AND P4, PT, R3.reuse, c[0x0][0x17c], !P0 ;  /* 0x00005f0003007a0c */ /* 0x040fe20004781270 */
[----:B------:R-:W-:Y:S01]  /*81ad0*/  IMAD R3, R3, c[0x0][0x198], RZ ;  /* 0x0000660003037a24 */ /* 0x000fe200078e02ff */
[----:B------:R-:W-:Y:S01]  /*81ae0*/  LOP3.LUT R12, R11, 0x54, R6, 0xfe, !PT ;  /* 0x000000540b0c7812 */ /* 0x000fe200078efe06 */
[----:B------:R0:W-:Y:S01]  /*81af0*/  @P1 STG.E.U16 [R24.64], R19 ;  /* 0x0000001318001986 */ /* 0x0001e2000c10150a */
[C---:B------:R-:W-:Y:S01]  /*81b00*/  ISETP.LT.AND P3, PT, R8.reuse, c[0x0][0x17c], !P0 ;  /* 0x00005f0008007a0c */ /* 0x040fe20004761270 */
[----:B------:R-:W-:Y:S01]  /*81b10*/  IMAD R8, R8, c[0x0][0x198], RZ ;  /* 0x0000660008087a24 */ /* 0x000fe200078e02ff */
[CC--:B0-----:R-:W-:Y:S02]  /*81b20*/  LEA R24, P1, R4.reuse, R0.reuse, 0x1 ;  /* 0x0000000004187211 */ /* 0x0c1fe400078208ff */
[----:B------:R-:W-:Y:S02]  /*81b30*/  LEA R20, P6, R3, R0, 0x1 ;  /* 0x0000000003147211 */ /* 0x000fe400078c08ff */
[----:B------:R-:W-:Y:S01]  /*81b40*/  LEA.HI.X.SX32 R25, R4, R2, 0x1, P1 ;  /* 0x0000000204197211 */ /* 0x000fe200008f0eff */
[C---:B------:R-:W-:Y:S01]  /*81b50*/  IMAD R4, R12.reuse, c[0x0][0x198], RZ ;  /* 0x000066000c047a24 */ /* 0x040fe200078e02ff */
[----:B------:R-:W-:-:S02]  /*81b60*/  ISETP.LT.AND P1, PT, R12, c[0x0][0x17c], !P0 ;  /* 0x00005f000c007a0c */ /* 0x000fc40004721270 */
[C---:B------:R-:W-:Y:S01]  /*81b70*/  LEA R22, P5, R8.reuse, R0, 0x1 ;  /* 0x0000000008167211 */ /* 0x040fe200078a08ff */
[----:B---3--:R0:W-:Y:S01]  /*81b80*/  @P2 STG.E.U16 [R24.64], R13 ;  /* 0x0000000d18002986 */ /* 0x0081e2000c10150a */
[-C--:B------:R-:W-:Y:S02]  /*81b90*/  LEA.HI.X.SX32 R21, R3, R2.reuse, 0x1, P6 ;  /* 0x0000000203157211 */ /* 0x080fe400030f0eff */
[C-C-:B------:R-:W-:Y:S02]  /*81ba0*/  LOP3.LUT R3, R11.reuse, 0x56, R6.reuse, 0xfe, !PT ;  /* 0x000000560b037812 */ /* 0x140fe400078efe06 */
[----:B------:R-:W-:Y:S02]  /*81bb0*/  LEA.HI.X.SX32 R23, R8, R2, 0x1, P5 ;  /* 0x0000000208177211 */ /* 0x000fe400028f0eff */
[--C-:B------:R-:W-:Y:S02]  /*81bc0*/  LOP3.LUT R8, R11, 0x58, R6.reuse, 0xfe, !PT ;  /* 0x000000580b087812 */ /* 0x100fe400078efe06 */
[C---:B0-----:R-:W-:Y:S01]  /*81bd0*/  LEA R24, P2, R4.reuse, R0, 0x1 ;  /* 0x0000000004187211 */ /* 0x041fe200078408ff */
[----:B------:R0:W-:Y:S03]  /*81be0*/  @P3 STG.E.U16 [R22.64], R15 ;  /* 0x0000000f16003986 */ /* 0x0001e6000c10150a */
[----:B------:R-:W-:Y:S01]  /*81bf0*/  LEA.HI.X.SX32 R25, R4, R2, 0x1, P2 ;  /* 0x0000000204197211 */ /* 0x000fe200010f0eff */
[C---:B------:R-:W-:Y:S01]  /*81c00*/  IMAD R4, R3.reuse, c[0x0][0x198], RZ ;  /* 0x0000660003047a24 */ /* 0x040fe200078e02ff */
[----:B------:R-:W-:Y:S01]  /*81c10*/  ISETP.LT.AND P2, PT, R3, c[0x0][0x17c], !P0 ;  /* 0x00005f0003007a0c */ /* 0x000fe20004741270 */
[----:B------:R-:W-:Y:S01]  /*81c20*/  @P4 STG.E.U16 [R20.64], R27 ;  /* 0x0000001b14004986 */ /* 0x000fe2000c10150a */
[----:B------:R-:W-:-:S02]  /*81c30*/  LOP3.LUT R3, R11, 0x5a, R6, 0xfe, !PT ;  /* 0x0000005a0b037812 */ /* 0x000fc400078efe06 */
[C---:B------:R-:W-:Y:S01]  /*81c40*/  ISETP.LT.AND P4, PT, R8.reuse, c[0x0][0x17c], !P0 ;  /* 0x00005f0008007a0c */ /* 0x040fe20004781270 */
[----:B------:R1:W-:Y:S01]  /*81c50*/  @P1 STG.E.U16 [R24.64], R5 ;  /* 0x0000000518001986 */ /* 0x0003e2000c10150a */
[----:B------:R-:W-:Y:S01]  /*81c60*/  IMAD R8, R8, c[0x0][0x198], RZ ;  /* 0x0000660008087a24 */ /* 0x000fe200078e02ff */
[----:B------:R-:W-:Y:S02]  /*81c70*/  LOP3.LUT R12, R11, 0x5c, R6, 0xfe, !PT ;  /* 0x0000005c0b0c7812 */ /* 0x000fe400078efe06 */
[C---:B------:R-:W-:Y:S01]  /*81c80*/  ISETP.LT.AND P3, PT, R3.reuse, c[0x0][0x17c], !P0 ;  /* 0x00005f0003007a0c */ /* 0x040fe20004761270 */
[----:B------:R-:W-:Y:S01]  /*81c90*/  IMAD R3, R3, c[0x0][0x198], RZ ;  /* 0x0000660003037a24 */ /* 0x000fe200078e02ff */
[-C--:B0-----:R-:W-:Y:S02]  /*81ca0*/  LEA R22, P5, R8, R0.reuse, 0x1 ;  /* 0x0000000008167211 */ /* 0x081fe400078a08ff */
[----:B-1----:R-:W-:-:S04]  /*81cb0*/  LEA R24, P1, R4, R0, 0x1 ;  /* 0x0000000004187211 */ /* 0x002fc800078208ff */
[----:B------:R-:W-:Y:S01]  /*81cc0*/  LEA.HI.X.SX32 R25, R4, R2, 0x1, P1 ;  /* 0x0000000204197211 */ /* 0x000fe200008f0eff */
[C---:B------:R-:W-:Y:S01]  /*81cd0*/  IMAD R4, R12.reuse, c[0x0][0x198], RZ ;  /* 0x000066000c047a24 */ /* 0x040fe200078e02ff */
[----:B------:R-:W-:Y:S02]  /*81ce0*/  ISETP.LT.AND P1, PT, R12, c[0x0][0x17c], !P0 ;  /* 0x00005f000c007a0c */ /* 0x000fe40004721270 */
[C---:B------:R-:W-:Y:S01]  /*81cf0*/  LEA R20, P6, R3.reuse, R0, 0x1 ;  /* 0x0000000003147211 */ /* 0x040fe200078c08ff */
[----:B------:R0:W-:Y:S01]  /*81d00*/  @P2 STG.E.U16 [R24.64], R17 ;  /* 0x0000001118002986 */ /* 0x0001e2000c10150a */
[-C--:B------:R-:W-:Y:S02]  /*81d10*/  LEA.HI.X.SX32 R23, R8, R2.reuse, 0x1, P5 ;  /* 0x0000000208177211 */ /* 0x080fe400028f0eff */
[----:B------:R-:W-:Y:S01]  /*81d20*/  LEA.HI.X.SX32 R21, R3, R2, 0x1, P6 ;  /* 0x0000000203157211 */ /* 0x000fe200030f0eff */
[----:B------:R-:W2:Y:S01]  /*81d30*/  LDL.LU R12, [R1+0x54] ;  /* 0x00005400010c7983 */ /* 0x000ea20000300800 */
[----:B0-----:R-:W-:-:S03]  /*81d40*/  LEA R24, P5, R4, R0, 0x1 ;  /* 0x0000000004187211 */ /* 0x001fc600078a08ff */
[----:B------:R-:W-:Y:S01]  /*81d50*/  @P4 STG.E.U16 [R22.64], R29 ;  /* 0x0000001d16004986 */ /* 0x000fe2000c10150a */
[----:B------:R-:W-:-:S03]  /*81d60*/  LEA.HI.X.SX32 R25, R4, R2, 0x1, P5 ;  /* 0x0000000204197211 */ /* 0x000fc600028f0eff */
[----:B------:R-:W-:Y:S04]  /*81d70*/  @P3 STG.E.U16 [R20.64], R28 ;  /* 0x0000001c14003986 */ /* 0x000fe8000c10150a */
[----:B-----5:R0:W-:Y:S04]  /*81d80*/  @P1 STG.E.U16 [R24.64], R7 ;  /* 0x0000000718001986 */ /* 0x0201e8000c10150a */
[----:B0-----:R-:W3:Y:S01]  /*81d90*/  LDL.LU R25, [R1+0x64] ;  /* 0x0000640001197983 */ /* 0x001ee20000300800 */
[----:B------:R-:W-:-:S04]  /*81da0*/  LOP3.LUT R8, R11, 0x5e, R6, 0xfe, !PT ;  /* 0x0000005e0b087812 */ /* 0x000fc800078efe06 */
[C---:B------:R-:W-:Y:S01]  /*81db0*/  ISETP.LT.AND P2, PT, R8.reuse, c[0x0][0x17c], !P0 ;  /* 0x00005f0008007a0c */ /* 0x040fe20004741270 */
[----:B------:R-:W-:Y:S01]  /*81dc0*/  IMAD R8, R8, c[0x0][0x198], RZ ;  /* 0x0000660008087a24 */ /* 0x000fe200078e02ff */
[C-C-:B------:R-:W-:Y:S02]  /*81dd0*/  LOP3.LUT R4, R11.reuse, 0x60, R6.reuse, 0xfe, !PT ;  /* 0x000000600b047812 */ /* 0x140fe400078efe06 */
[----:B------:R-:W-:Y:S02]  /*81de0*/  LOP3.LUT R3, R11, 0x62, R6, 0xfe, !PT ;  /* 0x000000620b037812 */ /* 0x000fe400078efe06 */
[----:B------:R-:W-:Y:S02]  /*81df0*/  LEA R20, P3, R8, R0, 0x1 ;  /* 0x0000000008147211 */ /* 0x000fe400078608ff */
[C---:B------:R-:W-:Y:S01]  /*81e00*/  ISETP.LT.AND P4, PT, R4.reuse, c[0x0][0x17c], !P0 ;  /* 0x00005f0004007a0c */ /* 0x040fe20004781270 */
[----:B------:R-:W-:Y:S01]  /*81e10*/  IMAD R4, R4, c[0x0][0x198], RZ ;  /* 0x0000660004047a24 */ /* 0x000fe200078e02ff */
[----:B------:R-:W-:-:S02]  /*81e20*/  LEA.HI.X.SX32 R21, R8, R2, 0x1, P3 ;  /* 0x0000000208157211 */ /* 0x000fc400018f0eff */
[C---:B------:R-:W-:Y:S01]  /*81e30*/  ISETP.LT.AND P1, PT, R3.reuse, c[0x0][0x17c], !P0 ;  /* 0x00005f0003007a0c */ /* 0x040fe20004721270 */
[----:B------:R-:W-:Y:S02]  /*81e40*/  IMAD R3, R3, c[0x0][0x198], RZ ;  /* 0x0000660003037a24 */ /* 0x000fe400078e02ff */
[----:B------:R0:W-:Y:S01]  /*81e50*/  @P2 STG.E.U16 [R20.64], R10 ;  /* 0x0000000a14002986 */ /* 0x0001e2000c10150a */
[C---:B------:R-:W-:Y:S02]  /*81e60*/  LEA R22, P2, R4.reuse, R0, 0x1 ;  /* 0x0000000004167211 */ /* 0x040fe400078408ff */
[----:B------:R-:W-:Y:S02]  /*81e70*/  LOP3.LUT R8, R11, 0x64, R6, 0xfe, !PT ;  /* 0x000000640b087812 */ /* 0x000fe400078efe06 */
[----:B------:R-:W-:Y:S02]  /*81e80*/  LEA.HI.X.SX32 R23, R4, R2, 0x1, P2 ;  /* 0x0000000204177211 */ /* 0x000fe400010f0eff */
[----:B0-----:R-:W-:Y:S01]  /*81e90*/  LEA R20, P3, R3, R0, 0x1 ;  /* 0x0000000003147211 */ /* 0x001fe200078608ff */
[----:B------:R-:W-:-:S03]  /*81ea0*/  IMAD R4, R8, c[0x0][0x198], RZ ;  /* 0x0000660008047a24 */ /* 0x000fc600078e02ff */
[----:B------:R-:W-:Y:S02]  /*81eb0*/  LEA.HI.X.SX32 R21, R3, R2, 0x1, P3 ;  /* 0x0000000203157211 */ /* 0x000fe400018f0eff */
[----:B------:R-:W-:Y:S02]  /*81ec0*/  ISETP.LT.AND P2, PT, R8, c[0x0][0x17c], !P0 ;  /* 0x00005f0008007a0c */ /* 0x000fe40004741270 */
[----:B------:R-:W-:Y:S02]  /*81ed0*/  LOP3.LUT R8, R11, 0x68, R6, 0xfe, !PT ;  /* 0x000000680b087812 */ /* 0x000fe400078efe06 */
[----:B------:R-:W-:Y:S02]  /*81ee0*/  PRMT R13, R13, 0x7632, R13 ;  /* 0x000076320d0d7816 */ /* 0x000fe4000000000d */
[----:B------:R-:W-:Y:S02]  /*81ef0*/  PRMT R16, R27, 0x7632, R16 ;  /* 0x000076321b107816 */ /* 0x000fe40000000010 */
[----:B------:R-:W-:-:S02]  /*81f00*/  PRMT R17, R17, 0x7632, R17 ;  /* 0x0000763211117816 */ /* 0x000fc40000000011 */
[----:B--2---:R-:W-:Y:S02]  /*81f10*/  PRMT R3, R12, 0x7632, R3 ;  /* 0x000076320c037816 */ /* 0x004fe40000000003 */
[----:B------:R-:W-:Y:S02]  /*81f20*/  LOP3.LUT R12, R11, 0x6a, R6, 0xfe, !PT ;  /* 0x0000006a0b0c7812 */ /* 0x000fe400078efe06 */
[----:B---3--:R-:W-:-:S05]  /*81f30*/  PRMT R5, R25, 0x7632, R5 ;  /* 0x0000763219057816 */ /* 0x008fca0000000005 */
[----:B------:R0:W-:Y:S04]  /*81f40*/  @P4 STG.E.U16 [R22.64], R5 ;  /* 0x0000000516004986 */ /* 0x0001e8000c10150a */
[----:B------:R1:W-:Y:S01]  /*81f50*/  @P1 STG.E.U16 [R20.64], R3 ;  /* 0x0000000314001986 */ /* 0x0003e2000c10150a */
[----:B------:R-:W-:Y:S02]  /*81f60*/  ISETP.LT.AND P1, PT, R8, c[0x0][0x17c], !P0 ;  /* 0x00005f0008007a0c */ /* 0x000fe40004721270 */
[----:B0-----:R-:W-:Y:S02]  /*81f70*/  LEA R22, P3, R4, R0, 0x1 ;  /* 0x0000000004167211 */ /* 0x001fe400078608ff */
[----:B-1----:R-:W-:Y:S02]  /*81f80*/  LOP3.LUT R3, R11, 0x66, R6, 0xfe, !PT ;  /* 0x000000660b037812 */ /* 0x002fe400078efe06 */
[----:B------:R-:W-:-:S02]  /*81f90*/  PRMT R5, R18, 0x7632, R5 ;  /* 0x0000763212057816 */ /* 0x000fc40000000005 */
[----:B------:R-:W-:Y:S02]  /*81fa0*/  LEA.HI.X.SX32 R23, R4, R2, 0x1, P3 ;  /* 0x0000000204177211 */ /* 0x000fe400018f0eff */
[C---:B------:R-:W-:Y:S01]  /*81fb0*/  ISETP.LT.AND P4, PT, R3.reuse, c[0x0][0x17c], !P0 ;  /* 0x00005f0003007a0c */ /* 0x040fe20004781270 */
[----:B------:R-:W-:Y:S01]  /*81fc0*/  IMAD R3, R3, c[0x0][0x198], RZ ;  /* 0x0000660003037a24 */ /* 0x000fe200078e02ff */
[----:B------:R-:W2:Y:S01]  /*81fd0*/  LDL.LU R18, [R1+0x1d40] ;  /* 0x001d400001127983 */ /* 0x000ea20000300800 */
[----:B------:R-:W-:-:S03]  /*81fe0*/  IMAD R4, R8, c[0x0][0x198], RZ ;  /* 0x0000660008047a24 */ /* 0x000fc600078e02ff */
[----:B------:R0:W-:Y:S01]  /*81ff0*/  @P2 STG.E.U16 [R22.64], R5 ;  /* 0x0000000516002986 */ /* 0x0001e2000c10150a */
[-C--:B------:R-:W-:Y:S02]  /*82000*/  LEA R8, P2, R3, R0.reuse, 0x1 ;  /* 0x0000000003087211 */ /* 0x080fe400078408ff */
[----:B------:R-:W-:-:S04]  /*82010*/  LEA R20, P3, R4, R0, 0x1 ;  /* 0x0000000004147211 */ /* 0x000fc800078608ff */
[-C--:B------:R-:W-:Y:S02]  /*82020*/  LEA.HI.X.SX32 R21, R4, R2.reuse, 0x1, P3 ;  /* 0x0000000204157211 */ /* 0x080fe400018f0eff */
[----:B0-----:R-:W-:Y:S02]  /*82030*/  PRMT R5, R9, 0x7632, R5 ;  /* 0x0000763209057816 */ /* 0x001fe40000000005 */
[----:B------:R-:W-:Y:S02]  /*82040*/  LEA.HI.X.SX32 R9, R3, R2, 0x1, P2 ;  /* 0x0000000203097211 */ /* 0x000fe400010f0eff */
[C---:B------:R-:W-:Y:S01]  /*82050*/  ISETP.LT.AND P2, PT, R12.reuse, c[0x0][0x17c], !P0 ;  /* 0x00005f000c007a0c */ /* 0x040fe20004741270 */
[----:B------:R-:W-:Y:S01]  /*82060*/  IMAD R12, R12, c[0x0][0x198], RZ ;  /* 0x000066000c0c7a24 */ /* 0x000fe200078e02ff */
[----:B------:R-:W-:Y:S01]  /*82070*/  PRMT R3, R14, 0x7632, R3 ;  /* 0x000076320e037816 */ /* 0x000fe20000000003 */
[----:B------:R0:W-:Y:S04]  /*82080*/  @P4 STG.E.U16 [R8.64], R5 ;  /* 0x0000000508004986 */ /* 0x0001e8000c10150a */
[----:B------:R1:W-:Y:S01]  /*82090*/  @P1 STG.E.U16 [R20.64], R3 ;  /* 0x0000000314001986 */ /* 0x0003e2000c10150a */
[----:B------:R-:W-:-:S03]  /*820a0*/  LOP3.LUT R4, R11, 0x6e, R6, 0xfe, !PT ;  /* 0x0000006e0b047812 */ /* 0x000fc600078efe06 */
[----:B------:R-:W3:Y:S01]  /*820b0*/  LDL.LU R14, [R1+0x1d3c] ;  /* 0x001d3c00010e7983 */ /* 0x000ee20000300800 */
[----:B0-----:R-:W-:-:S03]  /*820c0*/  LEA R8, P3, R12, R0, 0x1 ;  /* 0x000000000c087211 */ /* 0x001fc600078608ff */
[----:B------:R-:W4:Y:S01]  /*820d0*/  LDL.LU R27, [R1+0x1d38] ;  /* 0x001d3800011b7983 */ /* 0x000f220000300800 */
[--C-:B-1----:R-:W-:Y:S02]  /*820e0*/  LOP3.LUT R3, R11, 0x6c, R6.reuse, 0xfe, !PT ;  /* 0x0000006c0b037812 */ /* 0x102fe400078efe06 */
[----:B------:R-:W-:Y:S02]  /*820f0*/  PRMT R5, R26, 0x7632, R5 ;  /* 0x000076321a057816 */ /* 0x000fe40000000005 */
[----:B------:R-:W-:Y:S02]  /*82100*/  LEA.HI.X.SX32 R9, R12, R2, 0x1, P3 ;  /* 0x000000020c097211 */ /* 0x000fe400018f0eff */
[C---:B------:R-:W-:Y:S01]  /*82110*/  ISETP.LT.AND P4, PT, R3.reuse, c[0x0][0x17c], !P0 ;  /* 0x00005f0003007a0c */ /* 0x040fe20004781270 */
[----:B------:R-:W-:Y:S01]  /*82120*/  IMAD R3, R3, c[0x0][0x198], RZ ;  /* 0x0000660003037a24 */ /* 0x000fe200078e02ff */
[C---:B------:R-:W-:Y:S01]  /*82130*/  ISETP.LT.AND P1, PT, R4.reuse, c[0x0][0x17c], !P0 ;  /* 0x00005f0004007a0c */ /* 0x040fe20004721270 */
[----:B------:R0:W-:Y:S01]  /*82140*/  @P2 STG.E.U16 [R8.64], R5 ;  /* 0x0000000508002986 */ /* 0x0001e2000c10150a */
[----:B------:R-:W-:Y:S01]  /*82150*/  IMAD R4, R4, c[0x0][0x198], RZ ;  /* 0x0000660004047a24 */ /* 0x000fe200078e02ff */
[----:B------:R-:W-:-:S04]  /*82160*/  LOP3.LUT R12, R11, 0x70, R6, 0xfe, !PT ;  /* 0x000000700b0c7812 */ /* 0x000fc800078efe06 */
[-C--:B------:R-:W-:Y:S02]  /*82170*/  LEA R20, P3, R4, R0.reuse, 0x1 ;  /* 0x0000000004147211 */ /* 0x080fe400078608ff */
[----:B0-----:R-:W-:Y:S02]  /*82180*/  LEA R8, P2, R3, R0, 0x1 ;  /* 0x0000000003087211 */ /* 0x001fe400078408ff */
[----:B------:R-:W-:Y:S02]  /*82190*/  PRMT R5, R19, 0x7632, R5 ;  /* 0x0000763213057816 */ /* 0x000fe40000000005 */
[-C--:B------:R-:W-:Y:S02]  /*821a0*/  LEA.HI.X.SX32 R9, R3, R2.reuse, 0x1, P2 ;  /* 0x0000000203097211 */ /* 0x080fe400010f0eff */
[C---:B------:R-:W-:Y:S01]  /*821b0*/  ISETP.LT.AND P2, PT, R12.reuse, c[0x0][0x17c], !P0 ;  /* 0x00005f000c007a0c */ /* 0x040fe20004741270 */
[----:B------:R-:W-:Y:S01]  /*821c0*/  IMAD R12, R12, c[0x0][0x198], RZ ;  /* 0x000066000c0c7a24 */ /* 0x000fe200078e02ff */
[----:B------:R-:W-:Y:S01]  /*821d0*/  LEA.HI.X.SX32 R21, R4, R2, 0x1, P3 ;  /* 0x0000000204157211 */ /* 0x000fe200018f0eff */
[----:B------:R0:W-:Y:S01]  /*821e0*/  @P4 STG.E.U16 [R8.64], R5 ;  /* 0x0000000508004986 */ /* 0x0001e2000c10150a */
[----:B------:R-:W-:-:S02]  /*821f0*/  LOP3.LUT R3, R11, 0x72, R6, 0xfe, !PT ;  /* 0x000000720b037812 */ /* 0x000fc400078efe06 */
[----:B------:R-:W-:Y:S02]  /*82200*/  LOP3.LUT R4, R11, 0x74, R6, 0xfe, !PT ;  /* 0x000000740b047812 */ /* 0x000fe400078efe06 */
[C---:B0-----:R-:W-:Y:S02]  /*82210*/  LEA R8, P3, R12.reuse, R0, 0x1 ;  /* 0x000000000c087211 */ /* 0x041fe400078608ff */
[----:B------:R-:W-:Y:S02]  /*82220*/  PRMT R5, R15, 0x7632, R5 ;  /* 0x000076320f057816 */ /* 0x000fe40000000005 */
[----:B------:R-:W-:Y:S02]  /*82230*/  LEA.HI.X.SX32 R9, R12, R2, 0x1, P3 ;  /* 0x000000020c097211 */ /* 0x000fe400018f0eff */
[C---:B------:R-:W-:Y:S01]  /*82240*/  ISETP.LT.AND P3, PT, R3.reuse, c[0x0][0x17c], !P0 ;  /* 0x00005f0003007a0c */ /* 0x040fe20004761270 */
[----:B------:R-:W-:Y:S01]  /*82250*/  IMAD R3, R3, c[0x0][0x198], RZ ;  /* 0x0000660003037a24 */ /* 0x000fe200078e02ff */
[----:B------:R0:W-:Y:S01]  /*82260*/  @P1 STG.E.U16 [R20.64], R13 ;  /* 0x0000000d14001986 */ /* 0x0001e2000c10150a */
[C---:B------:R-:W-:Y:S01]  /*82270*/  IMAD R12, R4.reuse, c[0x0][0x198], RZ ;  /* 0x00006600040c7a24 */ /* 0x040fe200078e02ff */
[----:B------:R-:W-:-:S02]  /*82280*/  ISETP.LT.AND P4, PT, R4, c[0x0][0x17c], !P0 ;  /* 0x00005f0004007a0c */ /* 0x000fc40004781270 */
[----:B------:R1:W-:Y:S02]  /*82290*/  @P2 STG.E.U16 [R8.64], R5 ;  /* 0x0000000508002986 */ /* 0x0003e4000c10150a */
[-C--:B------:R-:W-:Y:S02]  /*822a0*/  LEA R4, P2, R12, R0.reuse, 0x1 ;  /* 0x000000000c047211 */ /* 0x080fe400078408ff */
[----:B0-----:R-:W-:Y:S02]  /*822b0*/  LOP3.LUT R13, R11, 0x76, R6, 0xfe, !PT ;  /* 0x000000760b0d7812 */ /* 0x001fe400078efe06 */
[----:B-1----:R-:W-:-:S04]  /*822c0*/  LEA R8, P1, R3, R0, 0x1 ;  /* 0x0000000003087211 */ /* 0x002fc800078208ff */
[-C--:B------:R-:W-:Y:S02]  /*822d0*/  LEA.HI.X.SX32 R9, R3, R2.reuse, 0x1, P1 ;  /* 0x0000000203097211 */ /* 0x080fe400008f0eff */
[----:B------:R-:W-:Y:S02]  /*822e0*/  PRMT R3, R5, 0x7632, R3 ;  /* 0x0000763205037816 */ /* 0x000fe40000000003 */
[----:B------:R-:W-:Y:S01]  /*822f0*/  LEA.HI.X.SX32 R5, R12, R2, 0x1, P2 ;  /* 0x000000020c057211 */ /* 0x000fe200010f0eff */
[----:B------:R0:W-:Y:S01]  /*82300*/  @P3 STG.E.U16 [R8.64], R16 ;  /* 0x0000001008003986 */ /* 0x0001e2000c10150a */
[C---:B------:R-:W-:Y:S01]  /*82310*/  ISETP.LT.AND P5, PT, R13.reuse, c[0x0][0x17c], !P0 ;  /* 0x00005f000d007a0c */ /* 0x040fe200047a1270 */
[----:B------:R-:W-:Y:S02]  /*82320*/  IMAD R13, R13, c[0x0][0x198], RZ ;  /* 0x000066000d0d7a24 */ /* 0x000fe400078e02ff */
[----:B------:R1:W-:Y:S01]  /*82330*/  @P4 STG.E.U16 [R4.64], R3 ;  /* 0x0000000304004986 */ /* 0x0003e2000c10150a */
[----:B0-----:R-:W-:-:S02]  /*82340*/  LOP3.LUT R9, R11, 0x78, R6, 0xfe, !PT ;  /* 0x000000780b097812 */ /* 0x001fc400078efe06 */
[----:B-1----:R-:W-:Y:S02]  /*82350*/  LEA R4, P1, R13, R0, 0x1 ;  /* 0x000000000d047211 */ /* 0x002fe400078208ff */
[C---:B------:R-:W-:Y:S01]  /*82360*/  ISETP.LT.AND P2, PT, R9.reuse, c[0x0][0x17c], !P0 ;  /* 0x00005f0009007a0c */ /* 0x040fe20004741270 */
[----:B------:R-:W-:Y:S01]  /*82370*/  IMAD R9, R9, c[0x0][0x198], RZ ;  /* 0x0000660009097a24 */ /* 0x000fe200078e02ff */
[----:B------:R-:W-:Y:S02]  /*82380*/  LEA.HI.X.SX32 R5, R13, R2, 0x1, P1 ;  /* 0x000000020d057211 */ /* 0x000fe400008f0eff */
[--C-:B------:R-:W-:Y:S02]  /*82390*/  LOP3.LUT R3, R11, 0x7a, R6.reuse, 0xfe, !PT ;  /* 0x0000007a0b037812 */ /* 0x100fe400078efe06 */
[----:B------:R-:W-:Y:S01]  /*823a0*/  LEA R8, P3, R9, R0, 0x1 ;  /* 0x0000000009087211 */ /* 0x000fe200078608ff */
[----:B------:R0:W-:Y:S01]  /*823b0*/  @P5 STG.E.U16 [R4.64], R17 ;  /* 0x0000001104005986 */ /* 0x0001e2000c10150a */
[----:B------:R-:W-:-:S02]  /*823c0*/  LOP3.LUT R12, R11, 0x7c, R6, 0xfe, !PT ;  /* 0x0000007c0b0c7812 */ /* 0x000fc400078efe06 */
[C---:B------:R-:W-:Y:S01]  /*823d0*/  ISETP.LT.AND P1, PT, R3.reuse, c[0x0][0x17c], !P0 ;  /* 0x00005f0003007a0c */ /* 0x040fe20004721270 */
[----:B------:R-:W-:Y:S01]  /*823e0*/  IMAD R3, R3, c[0x0][0x198], RZ ;  /* 0x0000660003037a24 */ /* 0x000fe200078e02ff */
[----:B------:R-:W-:Y:S02]  /*823f0*/  LEA.HI.X.SX32 R9, R9, R2, 0x1, P3 ;  /* 0x0000000209097211 */ /* 0x000fe400018f0eff */
[C---:B------:R-:W-:Y:S02]  /*82400*/  ISETP.LT.AND P5, PT, R12.reuse, c[0x0][0x17c], !P0 ;  /* 0x00005f000c007a0c */ /* 0x040fe400047a1270 */
[----:B0-----:R-:W-:Y:S01]  /*82410*/  PRMT R17, R29, 0x7632, R17 ;  /* 0x000076321d117816 */ /* 0x001fe20000000011 */
[----:B------:R-:W-:Y:S01]  /*82420*/  IMAD R5, R12, c[0x0][0x198], RZ ;  /* 0x000066000c057a24 */ /* 0x000fe200078e02ff */
[----:B------:R-:W-:-:S03]  /*82430*/  LEA R12, P4, R3, R0, 0x1 ;  /* 0x00000000030c7211 */ /* 0x000fc600078808ff */
[----:B------:R0:W-:Y:S01]  /*82440*/  @P2 STG.E.U16 [R8.64], R17 ;  /* 0x0000001108002986 */ /* 0x0001e2000c10150a */
[----:B------:R-:W-:Y:S02]  /*82450*/  LEA.HI.X.SX32 R13, R3, R2, 0x1, P4 ;  /* 0x00000002030d7211 */ /* 0x000fe400020f0eff */
[----:B------:R-:W-:Y:S01]  /*82460*/  PRMT R3, R7, 0x7632, R3 ;  /* 0x0000763207037816 */ /* 0x000fe20000000003 */
[----:B0-----:R-:W-:-:S05]  /*82470*/  IMAD.MOV.U32 R17, RZ, RZ, R11 ;  /* 0x000000ffff117224 */ /* 0x001fca00078e000b */
[C-C-:B------:R-:W-:Y:S02]  /*82480*/  LOP3.LUT R15, R17.reuse, 0x9e, R6.reuse, 0xfe, !PT ;  /* 0x0000009e110f7812 */ /* 0x140fe400078efe06 */
[C-C-:B------:R-:W-:Y:S02]  /*82490*/  LOP3.LUT R7, R17.reuse, 0xa0, R6.reuse, 0xfe, !PT ;  /* 0x000000a011077812 */ /* 0x140fe400078efe06 */
[C-C-:B------:R-:W-:Y:S01]  /*824a0*/  LOP3.LUT R11, R17.reuse, 0xa2, R6.reuse, 0xfe, !PT ;  /* 0x000000a2110b7812 */ /* 0x140fe200078efe06 */
[----:B------:R0:W-:Y:S04]  /*824b0*/  STL [R1], R15 ;  /* 0x0000000f01007387 */ /* 0x0001e80000100800 */
[----:B------:R1:W-:Y:S04]  /*824c0*/  STL [R1+0x4], R7 ;  /* 0x0000040701007387 */ /* 0x0003e80000100800 */
[----:B------:R5:W-:Y:S01]  /*824d0*/  STL [R1+0x10], R11 ;  /* 0x0000100b01007387 */ /* 0x000be20000100800 */
[----:B0-----:R-:W-:-:S02]  /*824e0*/  LOP3.LUT R15, R17, 0xa4, R6, 0xfe, !PT ;  /* 0x000000a4110f7812 */ /* 0x001fc400078efe06 */
[----:B-1----:R-:W-:-:S03]  /*824f0*/  LOP3.LUT R7, R17, 0xa6, R6, 0xfe, !PT ;  /* 0x000000a611077812 */ /* 0x002fc600078efe06 */
[----:B------:R0:W-:Y:S01]  /*82500*/  STL [R1+0x14], R15 ;  /* 0x0000140f01007387 */ /* 0x0001e20000100800 */
[----:B-----5:R-:W-:-:S03]  /*82510*/  LOP3.LUT R11, R17, 0xa8, R6, 0xfe, !PT ;  /* 0x000000a8110b7812 */ /* 0x020fc600078efe06 */
[----:B------:R1:W-:Y:S04]  /*82520*/  STL [R1+0x18], R7 ;  /* 0x0000180701007387 */ /* 0x0003e80000100800 */
[----:B------:R5:W-:Y:S01]  /*82530*/  STL [R1+0x1c], R11 ;  /* 0x00001c0b01007387 */ /* 0x000be20000100800 */
[C-C-:B0-----:R-:W-:Y:S02]  /*82540*/  LOP3.LUT R15, R17.reuse, 0xaa, R6.reuse, 0xfe, !PT ;  /* 0x000000aa110f7812 */ /* 0x141fe400078efe06 */
        /* <DEDUP_REMOVED lines=9> */
[----:B------:R1:W-:Y:S01]  /*825e0*/  STL [R1+0x40], R7 ;  /* 0x0000400701007387 */ /* 0x0003e20000100800 */
[----:B------:R-:W-:-:S03]  /*825f0*/  PRMT R16, R28, 0x7632, R16 ;  /* 0x000076321c107816 */ /* 0x000fc60000000010 */
[----:B------:R5:W-:Y:S01]  /*82600*/  STL [R1+0x44], R11 ;  /* 0x0000440b01007387 */ /* 0x000be20000100800 */
[----:B0-----:R-:W-:-:S03]  /*82610*/  LOP3.LUT R15, R17, 0xb6, R6, 0xfe, !PT ;  /* 0x000000b6110f7812 */ /* 0x001fc600078efe06 */
[----:B------:R-:W0:Y:S01]  /*82620*/  S2R R28, SR_TID.X ;  /* 0x00000000001c7919 */ /* 0x000e220000002100 */
[C-C-:B-1----:R-:W-:Y:S02]  /*82630*/  LOP3.LUT R7, R17.reuse, 0xb8, R6.reuse, 0xfe, !PT ;  /* 0x000000b811077812 */ /* 0x142fe400078efe06 */
[C-C-:B-----5:R-:W-:Y:S01]  /*82640*/  LOP3.LUT R11, R17.reuse, 0xba, R6.reuse, 0xfe, !PT ;  /* 0x000000ba110b7812 */ /* 0x160fe200078efe06 */
[----:B------:R1:W-:Y:S04]  /*82650*/  STL [R1+0x50], R15 ;  /* 0x0000500f01007387 */ /* 0x0003e80000100800 */
[----:B------:R5:W-:Y:S04]  /*82660*/  STL [R1+0x54], R7 ;  /* 0x0000540701007387 */ /* 0x000be80000100800 */
[----:B------:R0:W-:Y:S01]  /*82670*/  STL [R1+0x60], R11 ;  /* 0x0000600b01007387 */ /* 0x0001e20000100800 */
[----:B-1----:R-:W-:-:S02]  /*82680*/  LOP3.LUT R15, R17, 0xbc, R6, 0xfe, !PT ;  /* 0x000000bc110f7812 */ /* 0x002fc400078efe06 */
[----:B-----5:R-:W-:-:S03]  /*82690*/  LOP3.LUT R7, R17, 0xbe, R6, 0xfe, !PT ;  /* 0x000000be11077812 */ /* 0x020fc600078efe06 */
[----:B------:R1:W-:Y:S01]  /*826a0*/  STL [R1+0x64], R15 ;  /* 0x0000640f01007387 */ /* 0x0003e20000100800 */
[----:B0-----:R-:W-:-:S03]  /*826b0*/  LOP3.LUT R11, R17, 0xc0, R6, 0xfe, !PT ;  /* 0x000000c0110b7812 */ /* 0x001fc600078efe06 */
[----:B------:R0:W-:Y:S04]  /*826c0*/  STL [R1+0x70], R7 ;  /* 0x0000700701007387 */ /* 0x0001e80000100800 */
[----:B------:R5:W-:Y:S01]  /*826d0*/  STL [R1+0x74], R11 ;  /* 0x0000740b01007387 */ /* 0x000be20000100800 */
[C-C-:B-1----:R-:W-:Y:S02]  /*826e0*/  LOP3.LUT R15, R17.reuse, 0xc2, R6.reuse, 0xfe, !PT ;  /* 0x000000c2110f7812 */ /* 0x142fe400078efe06 */
[----:B0-----:R-:W-:-:S03]  /*826f0*/  LOP3.LUT R7, R17, 0xc4, R6, 0xfe, !PT ;  /* 0x000000c411077812 */ /* 0x001fc600078efe06 */
[----:B------:R-:W-:Y:S01]  /*82700*/  STL [R1+0x80], R15 ;  /* 0x0000800f01007387 */ /* 0x000fe20000100800 */
[----:B-----5:R-:W-:-:S03]  /*82710*/  LOP3.LUT R11, R17, 0xc6, R6, 0xfe, !PT ;  /* 0x000000c6110b7812 */ /* 0x020fc600078efe06 */
[----:B------:R-:W-:Y:S04]  /*82720*/  STL [R1+0x84], R7 ;  /* 0x0000840701007387 */ /* 0x000fe80000100800 */
[----:B------:R0:W-:Y:S01]  /*82730*/  STL [R1+0x90], R11 ;  /* 0x0000900b01007387 */ /* 0x0001e20000100800 */
[----:B------:R-:W-:Y:S02]  /*82740*/  LEA R4, P3, R5, R0, 0x1 ;  /* 0x0000000005047211 */ /* 0x000fe400078608ff */
[----:B0-----:R-:W-:Y:S02]  /*82750*/  LOP3.LUT R11, R17, 0xca, R6, 0xfe, !PT ;  /* 0x000000ca110b7812 */ /* 0x001fe400078efe06 */
[----:B------:R-:W-:-:S03]  /*82760*/  LEA.HI.X.SX32 R5, R5, R2, 0x1, P3 ;  /* 0x0000000205057211 */ /* 0x000fc600018f0eff */
[----:B------:R0:W-:Y:S01]  /*82770*/  STL [R1+0x1d20], R11 ;  /* 0x001d200b01007387 */ /* 0x0001e20000100800 */
[----:B------:R-:W-:-:S03]  /*82780*/  LOP3.LUT R25, R17, 0x7e, R6, 0xfe, !PT ;  /* 0x0000007e11197812 */ /* 0x000fc600078efe06 */
[----:B------:R1:W-:Y:S01]  /*82790*/  @P1 STG.E.U16 [R12.64], R16 ;  /* 0x000000100c001986 */ /* 0x0003e2000c10150a */
[----:B0-----:R-:W-:-:S03]  /*827a0*/  SHF.R.U32.HI R11, RZ, 0x6, R28 ;  /* 0x00000006ff0b7819 */ /* 0x001fc6000001161c */
[----:B------:R0:W-:Y:S01]  /*827b0*/  @P5 STG.E.U16 [R4.64], R3 ;  /* 0x0000000304005986 */ /* 0x0001e2000c10150a */
[----:B------:R-:W-:Y:S02]  /*827c0*/  SGXT.U32 R11, R11, 0x1 ;  /* 0x000000010b0b781a */ /* 0x000fe40000000000 */
[C-C-:B------:R-:W-:Y:S02]  /*827d0*/  LOP3.LUT R26, R17.reuse, 0x80, R6.reuse, 0xfe, !PT ;  /* 0x00000080111a7812 */ /* 0x140fe400078efe06 */
[C-C-:B-1----:R-:W-:Y:S02]  /*827e0*/  LOP3.LUT R16, R17.reuse, 0x82, R6.reuse, 0xfe, !PT ;  /* 0x0000008211107812 */ /* 0x142fe400078efe06 */
[C-C-:B------:R-:W-:Y:S02]  /*827f0*/  LOP3.LUT R20, R17.reuse, 0x84, R6.reuse, 0xfe, !PT ;  /* 0x0000008411147812 */ /* 0x140fe400078efe06 */
[C-C-:B------:R-:W-:Y:S02]  /*82800*/  LOP3.LUT R21, R17.reuse, 0x86, R6.reuse, 0xfe, !PT ;  /* 0x0000008611157812 */ /* 0x140fe400078efe06 */
[----:B------:R-:W-:-:S02]  /*82810*/  LOP3.LUT R24, R17, 0x88, R6, 0xfe, !PT ;  /* 0x0000008811187812 */ /* 0x000fc400078efe06 */
[C-C-:B------:R-:W-:Y:S02]  /*82820*/  LOP3.LUT R23, R17.reuse, 0x8a, R6.reuse, 0xfe, !PT ;  /* 0x0000008a11177812 */ /* 0x140fe400078efe06 */
[C-C-:B------:R-:W-:Y:S02]  /*82830*/  LOP3.LUT R13, R17.reuse, 0x8c, R6.reuse, 0xfe, !PT ;  /* 0x0000008c110d7812 */ /* 0x140fe400078efe06 */
[C-C-:B0-----:R-:W-:Y:S02]  /*82840*/  LOP3.LUT R3, R17.reuse, 0x8e, R6.reuse, 0xfe, !PT ;  /* 0x0000008e11037812 */ /* 0x141fe400078efe06 */
[C-C-:B------:R-:W-:Y:S02]  /*82850*/  LOP3.LUT R4, R17.reuse, 0x90, R6.reuse, 0xfe, !PT ;  /* 0x0000009011047812 */ /* 0x140fe400078efe06 */
[C-C-:B------:R-:W-:Y:S02]  /*82860*/  LOP3.LUT R5, R17.reuse, 0x92, R6.reuse, 0xfe, !PT ;  /* 0x0000009211057812 */ /* 0x140fe400078efe06 */
[----:B------:R-:W-:-:S02]  /*82870*/  LOP3.LUT R8, R17, 0x94, R6, 0xfe, !PT ;  /* 0x0000009411087812 */ /* 0x000fc400078efe06 */
[C-C-:B------:R-:W-:Y:S02]  /*82880*/  LOP3.LUT R9, R17.reuse, 0x96, R6.reuse, 0xfe, !PT ;  /* 0x0000009611097812 */ /* 0x140fe400078efe06 */
[C-C-:B------:R-:W-:Y:S02]  /*82890*/  LOP3.LUT R12, R17.reuse, 0x98, R6.reuse, 0xfe, !PT ;  /* 0x00000098110c7812 */ /* 0x140fe400078efe06 */
[C-C-:B------:R-:W-:Y:S02]  /*828a0*/  LOP3.LUT R22, R17.reuse, 0x9a, R6.reuse, 0xfe, !PT ;  /* 0x0000009a11167812 */ /* 0x140fe400078efe06 */
[C-C-:B------:R-:W-:Y:S02]  /*828b0*/  LOP3.LUT R29, R17.reuse, 0x9c, R6.reuse, 0xfe, !PT ;  /* 0x0000009c111d7812 */ /* 0x140fe400078efe06 */
[C---:B------:R-:W-:Y:S02]  /*828c0*/  LOP3.LUT R7, R17.reuse, 0xc8, R6, 0xfe, !PT ;  /* 0x000000c811077812 */ /* 0x040fe400078efe06 */
[----:B------:R-:W-:-:S02]  /*828d0*/  LOP3.LUT R6, R17, 0xcc, R11, 0xfe, !PT ;  /* 0x000000cc11067812 */ /* 0x000fc400078efe0b */
[C-C-:B------:R-:W-:Y:S01]  /*828e0*/  LOP3.LUT R15, R17.reuse, 0xce, R11.reuse, 0xfe, !PT ;  /* 0x000000ce110f7812 */ /* 0x140fe200078efe0b */
[----:B------:R0:W-:Y:S04]  /*828f0*/  STL [R1+0x94], R7 ;  /* 0x0000940701007387 */ /* 0x0001e80000100800 */
[----:B------:R1:W-:Y:S04]  /*82900*/  STL [R1+0xa4], R6 ;  /* 0x0000a40601007387 */ /* 0x0003e80000100800 */
[----:B------:R5:W-:Y:S01]  /*82910*/  STL [R1+0xa8], R15 ;  /* 0x0000a80f01007387 */ /* 0x000be20000100800 */
[----:B0-----:R-:W-:-:S02]  /*82920*/  LOP3.LUT R7, R17, 0xd0, R11, 0xfe, !PT ;  /* 0x000000d011077812 */ /* 0x001fc400078efe0b */
[C-C-:B-1----:R-:W-:Y:S02]  /*82930*/  LOP3.LUT R6, R17.reuse, 0xd2, R11.reuse, 0xfe, !PT ;  /* 0x000000d211067812 */ /* 0x142fe400078efe0b */
[C-C-:B-----5:R-:W-:Y:S01]  /*82940*/  LOP3.LUT R15, R17.reuse, 0xd4, R11.reuse, 0xfe, !PT ;  /* 0x000000d4110f7812 */ /* 0x160fe200078efe0b */
[----:B------:R0:W-:Y:S04]  /*82950*/  STL [R1+0xac], R7 ;  /* 0x0000ac0701007387 */ /* 0x0001e80000100800 */
[----:B------:R1:W-:Y:S04]  /*82960*/  STL [R1+0x1d24], R15 ;  /* 0x001d240f01007387 */ /* 0x0003e80000100800 */
[----:B------:R5:W-:Y:S01]  /*82970*/  STL [R1+0xb4], R6 ;  /* 0x0000b40601007387 */ /* 0x000be20000100800 */
[----:B0-----:R-:W-:-:S02]  /*82980*/  LOP3.LUT R7, R17, 0xda, R11, 0xfe, !PT ;  /* 0x000000da11077812 */ /* 0x001fc400078efe0b */
[C-C-:B-1----:R-:W-:Y:S02]  /*82990*/  LOP3.LUT R15, R17.reuse, 0xd6, R11.reuse, 0xfe, !PT ;  /* 0x000000d6110f7812 */ /* 0x142fe400078efe0b */
[----:B-----5:R-:W-:-:S03]  /*829a0*/  LOP3.LUT R6, R17, 0xd8, R11, 0xfe, !PT ;  /* 0x000000d811067812 */ /* 0x020fc600078efe0b */
[----:B------:R-:W-:Y:S01]  /*829b0*/  STL [R1+0xbc], R15 ;  /* 0x0000bc0f01007387 */ /* 0x000fe20000100800 */
[----:B------:R-:W-:-:S03]  /*829c0*/  LOP3.LUT R19, R17, 0xdc, R11, 0xfe, !PT ;  /* 0x000000dc11137812 */ /* 0x000fc600078efe0b */
[----:B------:R0:W-:Y:S04]  /*829d0*/  STL [R1+0x1d28], R7 ;  /* 0x001d280701007387 */ /* 0x0001e80000100800 */
[----:B------:R1:W-:Y:S01]  /*829e0*/  STL [R1+0xc0], R6 ;  /* 0x0000c00601007387 */ /* 0x0003e20000100800 */
[----:B0-----:R-:W-:-:S03]  /*829f0*/  LOP3.LUT R7, R17, 0xde, R11, 0xfe, !PT ;  /* 0x000000de11077812 */ /* 0x001fc600078efe0b */
[----:B------:R-:W-:Y:S01]  /*82a00*/  STL [R1+0x1d2c], R19 ;  /* 0x001d2c1301007387 */ /* 0x000fe20000100800 */
[----:B-1----:R-:W-:-:S03]  /*82a10*/  LOP3.LUT R6, R17, 0xe0, R11, 0xfe, !PT ;  /* 0x000000e011067812 */ /* 0x002fc600078efe0b */
[----:B------:R0:W-:Y:S01]  /*82a20*/  STL [R1+0xcc], R7 ;  /* 0x0000cc0701007387 */ /* 0x0001e20000100800 */
[----:B------:R-:W-:-:S03]  /*82a30*/  LOP3.LUT R15, R17, 0xe2, R11, 0xfe, !PT ;  /* 0x000000e2110f7812 */ /* 0x000fc600078efe0b */
[----:B------:R1:W-:Y:S01]  /*82a40*/  STL [R1+0xd0], R6 ;  /* 0x0000d00601007387 */ /* 0x0003e20000100800 */
[----:B0-----:R-:W-:-:S03]  /*82a50*/  LOP3.LUT R7, R17, 0xe4, R11, 0xfe, !PT ;  /* 0x000000e411077812 */ /* 0x001fc600078efe0b */
[----:B------:R0:W-:Y:S01]  /*82a60*/  STL [R1+0xd4], R15 ;  /* 0x0000d40f01007387 */ /* 0x0001e20000100800 */
[----:B-1----:R-:W-:-:S03]  /*82a70*/  LOP3.LUT R6, R17, 0xe6, R11, 0xfe, !PT ;  /* 0x000000e611067812 */ /* 0x002fc600078efe0b */
        /* <DEDUP_REMOVED lines=13> */
[----:B------:R-:W-:-:S03]  /*82b50*/  LOP3.LUT R28, R17, 0xfa, R11, 0xfe, !PT ;  /* 0x000000fa111c7812 */ /* 0x000fc600078efe0b */
[----:B------:R5:W-:Y:S01]  /*82b60*/  STL [R1+0xf4], R6 ;  /* 0x0000f40601007387 */ /* 0x000be20000100800 */
[C-C-:B0-----:R-:W-:Y:S02]  /*82b70*/  LOP3.LUT R15, R17.reuse, 0xf4, R11.reuse, 0xfe, !PT ;  /* 0x000000f4110f7812 */ /* 0x141fe400078efe0b */
[----:B-1----:R-:W-:-:S03]  /*82b80*/  LOP3.LUT R7, R17, 0xf6, R11, 0xfe, !PT ;  /* 0x000000f611077812 */ /* 0x002fc600078efe0b */
[----:B------:R-:W-:Y:S01]  /*82b90*/  STL [R1+0xf8], R15 ;  /* 0x0000f80f01007387 */ /* 0x000fe20000100800 */
[----:B-----5:R-:W-:-:S03]  /*82ba0*/  LOP3.LUT R6, R17, 0xf8, R11, 0xfe, !PT ;  /* 0x000000f811067812 */ /* 0x020fc600078efe0b */
[----:B------:R0:W-:Y:S04]  /*82bb0*/  STL [R1+0xfc], R7 ;  /* 0x0000fc0701007387 */ /* 0x0001e80000100800 */
[----:B------:R-:W-:Y:S04]  /*82bc0*/  STL [R1+0x1d0c], R28 ;  /* 0x001d0c1c01007387 */ /* 0x000fe80000100800 */
[----:B------:R1:W-:Y:S01]  /*82bd0*/  STL [R1+0x100], R6 ;  /* 0x0001000601007387 */ /* 0x0003e20000100800 */
[C-C-:B0-----:R-:W-:Y:S02]  /*82be0*/  LOP3.LUT R7, R17.reuse, 0xfc, R11.reuse, 0xfe, !PT ;  /* 0x000000fc11077812 */ /* 0x141fe400078efe0b */
[----:B------:R-:W-:-:S02]  /*82bf0*/  LOP3.LUT R15, R17, 0x100, R11, 0xfe, !PT ;  /* 0x00000100110f7812 */ /* 0x000fc400078efe0b */
[C-C-:B-1----:R-:W-:Y:S01]  /*82c00*/  LOP3.LUT R6, R17.reuse, 0xfe, R11.reuse, 0xfe, !PT ;  /* 0x000000fe11067812 */ /* 0x142fe200078efe0b */
[----:B------:R0:W-:Y:S04]  /*82c10*/  STL [R1+0x108], R7 ;  /* 0x0001080701007387 */ /* 0x0001e80000100800 */
        /* <DEDUP_REMOVED lines=242> */
[----:B------:R-:W-:Y:S01]  /*83b40*/  STL [R1+0x318], R15 ;  /* 0x0003180f01007387 */ /* 0x000fe20000100800 */
[----:B-----5:R-:W-:-:S03]  /*83b50*/  LOP3.LUT R6, R17, 0x1f4, R11, 0xfe, !PT ;  /* 0x000001f411067812 */ /* 0x020fc600078efe0b */
[----:B------:R-:W-:Y:S04]  /*83b60*/  STL [R1+0x31c], R7 ;  /* 0x00031c0701007387 */ /* 0x000fe80000100800 */
[----:B------:R0:W-:Y:S04]  /*83b70*/  STL [R1+0x320], R6 ;  /* 0x0003200601007387 */ /* 0x0001e80000100800 */
[----:B0-----:R-:W5:Y:S01]  /*83b80*/  LDL R6, [R1+0x68] ;  /* 0x0000680001067983 */ /* 0x001f620000100800 */
[C-C-:B------:R-:W-:Y:S02]  /*83b90*/  LOP3.LUT R15, R17.reuse, 0x1f6, R11.reuse, 0xfe, !PT ;  /* 0x000001f6110f7812 */ /* 0x140fe400078efe0b */
[----:B------:R-:W-:-:S03]  /*83ba0*/  LOP3.LUT R7, R17, 0x1f8, R11, 0xfe, !PT ;  /* 0x000001f811077812 */ /* 0x000fc600078efe0b */
[----:B------:R0:W-:Y:S01]  /*83bb0*/  STL [R1+0x328], R15 ;  /* 0x0003280f01007387 */ /* 0x0001e20000100800 */
[----:B------:R-:W-:-:S03]  /*83bc0*/  LOP3.LUT R19, R17, 0x1fa, R11, 0xfe, !PT ;  /* 0x000001fa11137812 */ /* 0x000fc600078efe0b */
[----:B------:R1:W-:Y:S01]  /*83bd0*/  STL [R1+0x32c], R7 ;  /* 0x00032c0701007387 */ /* 0x0003e20000100800 */
[----:B------:R-:W-:Y:S02]  /*83be0*/  ISETP.LT.AND P1, PT, R25, c[0x0][0x17c], !P0 ;  /* 0x00005f0019007a0c */ /* 0x000fe40004721270 */
[C-C-:B0-----:R-:W-:Y:S02]  /*83bf0*/  LOP3.LUT R15, R17.reuse, 0x1fc, R11.reuse, 0xfe, !PT ;  /* 0x000001fc110f7812 */ /* 0x141fe400078efe0b */
[----:B-1----:R-:W-:Y:S01]  /*83c00*/  LOP3.LUT R7, R17, 0x1fe, R11, 0xfe, !PT ;  /* 0x000001fe11077812 */ /* 0x002fe200078efe0b */
[----:B------:R-:W-:Y:S01]  /*83c10*/  IMAD R17, R25, c[0x0][0x198], RZ ;  /* 0x0000660019117a24 */ /* 0x000fe200078e02ff */
[----:B------:R-:W-:Y:S01]  /*83c20*/  ISETP.LT.AND P4, PT, R16, c[0x0][0x17c], !P0 ;  /* 0x00005f0010007a0c */ /* 0x000fe20004781270 */
[----:B------:R0:W-:Y:S03]  /*83c30*/  STL [R1+0x330], R19 ;  /* 0x0003301301007387 */ /* 0x0001e60000100800 */
[----:B------:R-:W-:-:S02]  /*83c40*/  LEA R16, P3, R17, R0, 0x1 ;  /* 0x0000000011107211 */ /* 0x000fc400078608ff */
[C---:B------:R-:W-:Y:S01]  /*83c50*/  ISETP.LT.AND P2, PT, R26.reuse, c[0x0][0x17c], !P0 ;  /* 0x00005f001a007a0c */ /* 0x040fe20004741270 */
[----:B------:R-:W-:Y:S01]  /*83c60*/  IMAD R26, R26, c[0x0][0x198], RZ ;  /* 0x000066001a1a7a24 */ /* 0x000fe200078e02ff */
[----:B------:R-:W-:Y:S01]  /*83c70*/  LEA.HI.X.SX32 R17, R17, R2, 0x1, P3 ;  /* 0x0000000211117211 */ /* 0x000fe200018f0eff */
[----:B0-----:R-:W2:Y:S01]  /*83c80*/  LDL.LU R19, [R1+0x28] ;  /* 0x0000280001137983 */ /* 0x001ea20000300800 */
[----:B----4-:R-:W-:-:S03]  /*83c90*/  PRMT R27, R10, 0x7632, R27 ;  /* 0x000076320a1b7816 */ /* 0x010fc6000000001b */
[----:B------:R-:W-:Y:S04]  /*83ca0*/  STL [R1+0x334], R15 ;  /* 0x0003340f01007387 */ /* 0x000fe80000100800 */
[----:B------:R0:W-:Y:S01]  /*83cb0*/  STL [R1+0x324], R7 ;  /* 0x0003240701007387 */ /* 0x0001e20000100800 */
[----:B------:R-:W-:Y:S02]  /*83cc0*/  ISETP.LT.AND P5, PT, R20, c[0x0][0x17c], !P0 ;  /* 0x00005f0014007a0c */ /* 0x000fe400047a1270 */
[----:B------:R-:W-:Y:S01]  /*83cd0*/  LEA R20, P6, R26, R0, 0x1 ;  /* 0x000000001a147211 */ /* 0x000fe200078c08ff */
[----:B------:R1:W-:Y:S01]  /*83ce0*/  @P1 STG.E.U16 [R16.64], R27 ;  /* 0x0000001b10001986 */ /* 0x0003e2000c10150a */
[----:B0-----:R-:W-:Y:S01]  /*83cf0*/  IMAD.MOV.U32 R7, RZ, RZ, c[0x0][0x198] ;  /* 0x00006600ff077624 */ /* 0x001fe200078e00ff */
[----:B------:R-:W-:-:S02]  /*83d00*/  ISETP.LT.AND P3, PT, R21, c[0x0][0x17c], !P0 ;  /* 0x00005f0015007a0c */ /* 0x000fc40004761270 */
[----:B------:R-:W4:Y:S01]  /*83d10*/  LDL.LU R10, [R1+0x1d34] ;  /* 0x001d3400010a7983 */ /* 0x000f220000300800 */
[----:B------:R-:W-:Y:S02]  /*83d20*/  IMAD R25, R7, 0x2, R26 ;  /* 0x0000000207197824 */ /* 0x000fe400078e021a */
[----:B-1----:R-:W-:Y:S01]  /*83d30*/  IMAD.MOV.U32 R27, RZ, RZ, c[0x0][0x198] ;  /* 0x00006600ff1b7624 */ /* 0x002fe200078e00ff */
[----:B------:R-:W-:Y:S01]  /*83d40*/  LEA.HI.X.SX32 R21, R26, R2, 0x1, P6 ;  /* 0x000000021a157211 */ /* 0x000fe200030f0eff */
[----:B------:R-:W2:Y:S01]  /*83d50*/  LDL.LU R7, [R1+0x98] ;  /* 0x0000980001077983 */ /* 0x000ea20000300800 */
[----:B------:R-:W-:Y:S01]  /*83d60*/  ISETP.LT.AND P1, PT, R24, c[0x0][0x17c], !P0 ;  /* 0x00005f0018007a0c */ /* 0x000fe20004721270 */
[----:B------:R-:W-:Y:S01]  /*83d70*/  IMAD R24, R27, 0x2, R25 ;  /* 0x000000021b187824 */ /* 0x000fe200078e0219 */
[C---:B------:R-:W-:Y:S01]  /*83d80*/  LEA R16, P6, R25.reuse, R0, 0x1 ;  /* 0x0000000019107211 */ /* 0x040fe200078c08ff */
[----:B------:R-:W2:Y:S03]  /*83d90*/  LDL.LU R15, [R1+0x48] ;  /* 0x00004800010f7983 */ /* 0x000ea60000300800 */
[----:B------:R-:W-:Y:S01]  /*83da0*/  LEA.HI.X.SX32 R17, R25, R2, 0x1, P6 ;  /* 0x0000000219117211 */ /* 0x000fe200030f0eff */
[----:B------:R-:W2:Y:S04]  /*83db0*/  LDL.LU R11, [R1+0x88] ;  /* 0x00008800010b7983 */ /* 0x000ea80000300800 */
[----:B------:R-:W2:Y:S04]  /*83dc0*/  LDL.LU R28, [R1+0x1a8] ;  /* 0x0001a800011c7983 */ /* 0x000ea80000300800 */
[----:B------:R-:W2:Y:S04]  /*83dd0*/  LDL.LU R26, [R1+0x8] ;  /* 0x00000800011a7983 */ /* 0x000ea80000300800 */
[----:B------:R-:W2:Y:S04]  /*83de0*/  LDL.LU R25, [R1+0x38] ;  /* 0x0000380001197983 */ /* 0x000ea80000300800 */
[----:B-----5:R0:W-:Y:S01]  /*83df0*/  @P2 STG.E.U16 [R20.64], R6 ;  /* 0x0000000614002986 */ /* 0x0201e2000c10150a */
[----:B------:R-:W-:Y:S01]  /*83e00*/  ISETP.LT.AND P2, PT, R23, c[0x0][0x17c], !P0 ;  /* 0x00005f0017007a0c */ /* 0x000fe20004741270 */
[----:B------:R-:W-:Y:S01]  /*83e10*/  IMAD R23, R27, 0x2, R24 ;  /* 0x000000021b177824 */ /* 0x000fe200078e0218 */
[C---:B0-----:R-:W-:Y:S01]  /*83e20*/  LEA R20, P6, R24.reuse, R0, 0x1 ;  /* 0x0000000018147211 */ /* 0x041fe200078c08ff */
[----:B------:R-:W5:Y:S03]  /*83e30*/  LDL.LU R6, [R1+0x1d30] ;  /* 0x001d300001067983 */ /* 0x000f660000300800 */
[----:B------:R-:W-:-:S02]  /*83e40*/  LEA.HI.X.SX32 R21, R24, R2, 0x1, P6 ;  /* 0x0000000218157211 */ /* 0x000fc400030f0eff */
[----:B------:R-:W2:Y:S04]  /*83e50*/  LDL R24, [R1+0x58] ;  /* 0x0000580001187983 */ /* 0x000ea80000100800 */
[----:B--2---:R0:W-:Y:S01]  /*83e60*/  @P4 STG.E.U16 [R16.64], R24 ;  /* 0x0000001810004986 */ /* 0x0041e2000c10150a */
[----:B------:R-:W-:Y:S01]  /*83e70*/  ISETP.LT.AND P4, PT, R13, c[0x0][0x17c], !P0 ;  /* 0x00005f000d007a0c */ /* 0x000fe20004781270 */
[----:B------:R-:W-:Y:S02]  /*83e80*/  IMAD R13, R27, 0x2, R23 ;  /* 0x000000021b0d7824 */ /* 0x000fe400078e0217 */
[----:B------:R1:W-:Y:S01]  /*83e90*/  @P5 STG.E.U16 [R20.64], R19 ;  /* 0x0000001314005986 */ /* 0x0003e2000c10150a */
[----:B------:R-:W-:Y:S01]  /*83ea0*/  ISETP.LT.AND P5, PT, R3, c[0x0][0x17c], !P0 ;  /* 0x00005f0003007a0c */ /* 0x000fe200047a1270 */
[----:B------:R-:W-:Y:S01]  /*83eb0*/  IMAD R3, R27, 0x2, R13 ;  /* 0x000000021b037824 */ /* 0x000fe200078e020d */
[C---:B0-----:R-:W-:Y:S01]  /*83ec0*/  LEA R16, P6, R23.reuse, R0, 0x1 ;  /* 0x0000000017107211 */ /* 0x041fe200078c08ff */
[----:B------:R-:W2:Y:S03]  /*83ed0*/  LDL.LU R24, [R1+0x18] ;  /* 0x0000180001187983 */ /* 0x000ea60000300800 */
[----:B------:R-:W-:-:S02]  /*83ee0*/  LEA.HI.X.SX32 R17, R23, R2, 0x1, P6 ;  /* 0x0000000217117211 */ /* 0x000fc400030f0eff */
[C---:B-1----:R-:W-:Y:S01]  /*83ef0*/  LEA R20, P6, R13.reuse, R0, 0x1 ;  /* 0x000000000d147211 */ /* 0x042fe200078c08ff */
[----:B------:R-:W2:Y:S03]  /*83f00*/  LDL.LU R23, [R1+0x10] ;  /* 0x0000100001177983 */ /* 0x000ea60000300800 */
[----:B------:R-:W-:Y:S01]  /*83f10*/  LEA.HI.X.SX32 R21, R13, R2, 0x1, P6 ;  /* 0x000000020d157211 */ /* 0x000fe200030f0eff */
[----:B----4-:R0:W-:Y:S01]  /*83f20*/  @P3 STG.E.U16 [R16.64], R10 ;  /* 0x0000000a10003986 */ /* 0x0101e2000c10150a */
[----:B------:R-:W-:Y:S01]  /*83f30*/  IMAD R13, R27, 0x2, R3 ;  /* 0x000000021b0d7824 */ /* 0x000fe200078e0203 */
[----:B------:R-:W-:Y:S02]  /*83f40*/  ISETP.LT.AND P3, PT, R4, c[0x0][0x17c], !P0 ;  /* 0x00005f0004007a0c */ /* 0x000fe40004761270 */
[----:B------:R1:W-:Y:S01]  /*83f50*/  @P1 STG.E.U16 [R20.64], R7 ;  /* 0x0000000714001986 */ /* 0x0003e2000c10150a */
[----:B0-----:R-:W-:-:S04]  /*83f60*/  LEA R16, P6, R3, R0, 0x1 ;  /* 0x0000000003107211 */ /* 0x001fc800078c08ff */
[----:B------:R-:W-:Y:S01]  /*83f70*/  LEA.HI.X.SX32 R17, R3, R2, 0x1, P6 ;  /* 0x0000000203117211 */ /* 0x000fe200030f0eff */
[----:B------:R-:W-:Y:S01]  /*83f80*/  IMAD R3, R27, 0x2, R13 ;  /* 0x000000021b037824 */ /* 0x000fe200078e020d */
[----:B------:R-:W-:Y:S01]  /*83f90*/  LEA R4, P6, R13, R0, 0x1 ;  /* 0x000000000d047211 */ /* 0x000fe200078c08ff */
[----:B-1----:R-:W4:Y:S01]  /*83fa0*/  LDL.LU R20, [R1+0x1b8] ;  /* 0x0001b80001147983 */ /* 0x002f220000300800 */
[----:B------:R-:W-:Y:S02]  /*83fb0*/  ISETP.LT.AND P1, PT, R5, c[0x0][0x17c], !P0 ;  /* 0x00005f0005007a0c */ /* 0x000fe40004721270 */
[----:B------:R-:W-:Y:S01]  /*83fc0*/  LEA.HI.X.SX32 R5, R13, R2, 0x1, P6 ;  /* 0x000000020d057211 */ /* 0x000fe200030f0eff */
[----:B------:R0:W-:Y:S04]  /*83fd0*/  @P2 STG.E.U16 [R16.64], R15 ;  /* 0x0000000f10002986 */ /* 0x0001e8000c10150a */
[----:B------:R-:W2:Y:S01]  /*83fe0*/  LDL.LU R21, [R1+0x1c8] ;  /* 0x0001c80001157983 */ /* 0x000ea20000300800 */
[----:B0-----:R-:W-:-:S03]  /*83ff0*/  LEA R16, P6, R3, R0, 0x1 ;  /* 0x0000000003107211 */ /* 0x001fc600078c08ff */
[----:B------:R-:W-:Y:S01]  /*84000*/  @P4 STG.E.U16 [R4.64], R26 ;  /* 0x0000001a04004986 */ /* 0x000fe2000c10150a */
[----:B------:R-:W-:-:S03]  /*84010*/  LEA.HI.X.SX32 R17, R3, R2, 0x1, P6 ;  /* 0x0000000203117211 */ /* 0x000fc600030f0eff */
[----:B------:R-:W2:Y:S04]  /*84020*/  LDL.LU R13, [R1+0x78] ;  /* 0x00007800010d7983 */ /* 0x000ea80000300800 */
[----:B---3--:R0:W-:Y:S04]  /*84030*/  @P5 STG.E.U16 [R16.64], R14 ;  /* 0x0000000e10005986 */ /* 0x0081e8000c10150a */
[----:B0-----:R-:W3:Y:S04]  /*84040*/  LDL.LU R17, [R1] ;  /* 0x0000000001117983 */ /* 0x001ee80000300800 */
[----:B------:R-:W4:Y:S01]  /*84050*/  LDL.LU R16, [R1+0x4] ;  /* 0x0000040001107983 */ /* 0x000f220000300800 */
[----:B------:R-:W-:Y:S01]  /*84060*/  ISETP.LT.AND P2, PT, R8, c[0x0][0x17c], !P0 ;  /* 0x00005f0008007a0c */ /* 0x000fe20004741270 */
[----:B------:R-:W-:-:S04]  /*84070*/  IMAD R8, R27, 0x2, R3 ;  /* 0x000000021b087824 */ /* 0x000fc800078e0203 */
[C---:B------:R-:W-:Y:S01]  /*84080*/  IMAD R3, R27.reuse, 0x2, R8 ;  /* 0x000000021b037824 */ /* 0x040fe200078e0208 */
[----:B------:R-:W-:Y:S02]  /*84090*/  LEA R4, P6, R8, R0, 0x1 ;  /* 0x0000000008047211 */ /* 0x000fe400078c08ff */
[----:B------:R-:W-:Y:S01]  /*840a0*/  ISETP.LT.AND P5, PT, R12, c[0x0][0x17c], !P0 ;  /* 0x00005f000c007a0c */ /* 0x000fe200047a1270 */
[----:B------:R-:W-:Y:S01]  /*840b0*/  IMAD R12, R27, 0x2, R3 ;  /* 0x000000021b0c7824 */ /* 0x000fe200078e0203 */
[----:B------:R-:W-:Y:S02]  /*840c0*/  LEA.HI.X.SX32 R5, R8, R2, 0x1, P6 ;  /* 0x0000000208057211 */ /* 0x000fe400030f0eff */
[----:B------:R-:W-:Y:S02]  /*840d0*/  LEA R8, P6, R3, R0, 0x1 ;  /* 0x0000000003087211 */ /* 0x000fe400078c08ff */
[----:B------:R-:W-:Y:S01]  /*840e0*/  ISETP.LT.AND P4, PT, R9, c[0x0][0x17c], !P0 ;  /* 0x00005f0009007a0c */ /* 0x000fe20004781270 */
[----:B------:R0:W-:Y:S01]  /*840f0*/  @P3 STG.E.U16 [R4.64], R11 ;  /* 0x0000000b04003986 */ /* 0x0001e2000c10150a */
[----:B------:R-:W-:Y:S01]  /*84100*/  LEA.HI.X.SX32 R9, R3, R2, 0x1, P6 ;  /* 0x0000000203097211 */ /* 0x000fe200030f0eff */
[----:B------:R-:W-:-:S04]  /*84110*/  IMAD R3, R27, 0x2, R12 ;  /* 0x000000021b037824 */ /* 0x000fc800078e020c */
[----:B------:R1:W-:Y:S01]  /*84120*/  @P1 STG.E.U16 [R8.64], R25 ;  /* 0x0000001908001986 */ /* 0x0003e2000c10150a */
[----:B0-----:R-:W-:-:S04]  /*84130*/  LEA R4, P6, R12, R0, 0x1 ;  /* 0x000000000c047211 */ /* 0x001fc800078c08ff */
[----:B------:R-:W-:Y:S01]  /*84140*/  LEA.HI.X.SX32 R5, R12, R2, 0x1, P6 ;  /* 0x000000020c057211 */ /* 0x000fe200030f0eff */
[----:B------:R-:W-:Y:S01]  /*84150*/  IMAD R12, R27, 0x2, R3 ;  /* 0x000000021b0c7824 */ /* 0x000fe200078e0203 */
[----:B-1----:R-:W-:-:S03]  /*84160*/  LEA R8, P6, R3, R0, 0x1 ;  /* 0x0000000003087211 */ /* 0x002fc600078c08ff */
[----:B-----5:R0:W-:Y:S01]  /*84170*/  @P2 STG.E.U16 [R4.64], R6 ;  /* 0x0000000604002986 */ /* 0x0201e2000c10150a */
[----:B------:R-:W-:Y:S01]  /*84180*/  LEA.HI.X.SX32 R9, R3, R2, 0x1, P6 ;  /* 0x0000000203097211 */ /* 0x000fe200030f0eff */
[----:B------:R-:W-:Y:S01]  /*84190*/  IMAD R3, R27, 0x2, R12 ;  /* 0x000000021b037824 */ /* 0x000fe200078e020c */
[----:B------:R-:W-:-:S03]  /*841a0*/  ISETP.LT.AND P3, PT, R22, c[0x0][0x17c], !P0 ;  /* 0x00005f0016007a0c */ /* 0x000fc60004761270 */
[----:B------:R1:W-:Y:S01]  /*841b0*/  @P4 STG.E.U16 [R8.64], R18 ;  /* 0x0000001208004986 */ /* 0x0003e2000c10150a */
[----:B0-----:R-:W-:-:S04]  /*841c0*/  LEA R4, P6, R12, R0, 0x1 ;  /* 0x000000000c047211 */ /* 0x001fc800078c08ff */
[----:B------:R-:W-:Y:S01]  /*841d0*/  LEA.HI.X.SX32 R5, R12, R2, 0x1, P6 ;  /* 0x000000020c057211 */ /* 0x000fe200030f0eff */
[----:B------:R-:W-:Y:S01]  /*841e0*/  IMAD R12, R27, 0x2, R3 ;  /* 0x000000021b0c7824 */ /* 0x000fe200078e0203 */
[----:B-1----:R-:W-:Y:S02]  /*841f0*/  LEA R8, P6, R3, R0, 0x1 ;  /* 0x0000000003087211 */ /* 0x002fe400078c08ff */
[----:B------:R-:W-:Y:S02]  /*84200*/  ISETP.LT.AND P1, PT, R29, c[0x0][0x17c], !P0 ;  /* 0x00005f001d007a0c */ /* 0x000fe40004721270 */
[----:B------:R-:W-:Y:S01]  /*84210*/  LEA.HI.X.SX32 R9, R3, R2, 0x1, P6 ;  /* 0x0000000203097211 */ /* 0x000fe200030f0eff */
[----:B------:R-:W5:Y:S01]  /*84220*/  LDL.LU R29, [R1+0x68] ;  /* 0x00006800011d7983 */ /* 0x000f620000300800 */
[----:B------:R-:W-:-:S03]  /*84230*/  IMAD R3, R27, 0x2, R12 ;  /* 0x000000021b037824 */ /* 0x000fc600078e020c */
[----:B--2---:R0:W-:Y:S01]  /*84240*/  @P5 STG.E.U16 [R4.64], R13 ;  /* 0x0000000d04005986 */ /* 0x0041e2000c10150a */
[----:B------:R-:W-:Y:S02]  /*84250*/  ISETP.LT.AND P5, PT, R23, c[0x0][0x17c], !P0 ;  /* 0x00005f0017007a0c */ /* 0x000fe400047a1270 */
[C---:B0-----:R-:W-:Y:S02]  /*84260*/  LEA R4, P6, R12.reuse, R0, 0x1 ;  /* 0x000000000c047211 */ /* 0x041fe400078c08ff */
[----:B---3--:R-:W-:Y:S02]  /*84270*/  ISETP.LT.AND P2, PT, R17, c[0x0][0x17c], !P0 ;  /* 0x00005f0011007a0c */ /* 0x008fe40004741270 */
[----:B------:R-:W2:Y:S01]  /*84280*/  LDL.LU R17, [R1+0x58] ;  /* 0x0000580001117983 */ /* 0x000ea20000300800 */
[----:B------:R-:W-:Y:S02]  /*84290*/  LEA.HI.X.SX32 R5, R12, R2, 0x1, P6 ;  /* 0x000000020c057211 */ /* 0x000fe400030f0eff */
[----:B----4-:R-:W-:Y:S01]  /*842a0*/  ISETP.LT.AND P4, PT, R16, c[0x0][0x17c], !P0 ;  /* 0x00005f0010007a0c */ /* 0x010fe20004781270 */
[----:B------:R-:W3:Y:S04]  /*842b0*/  LDL.LU R22, [R1+0x20] ;  /* 0x0000200001167983 */ /* 0x000ee80000300800 */
[----:B------:R-:W4:Y:S04]  /*842c0*/  LDL.LU R23, [R1+0x24] ;  /* 0x0000240001177983 */ /* 0x000f280000300800 */
[----:B------:R-:W3:Y:S04]  /*842d0*/  LDL.LU R16, [R1+0x30] ;  /* 0x0000300001107983 */ /* 0x000ee80000300800 */
[----:B------:R-:W3:Y:S04]  /*842e0*/  LDL.LU R12, [R1+0x14] ;  /* 0x00001400010c7983 */ /* 0x000ee80000300800 */
[----:B------:R-:W-:Y:S04]  /*842f0*/  @P3 STG.E.U16 [R8.64], R28 ;  /* 0x0000001c08003986 */ /* 0x000fe8000c10150a */
[----:B------:R0:W-:Y:S01]  /*84300*/  @P1 STG.E.U16 [R4.64], R20 ;  /* 0x0000001404001986 */ /* 0x0001e2000c10150a */
[----:B------:R-:W-:-:S03]  /*84310*/  ISETP.LT.AND P1, PT, R24, c[0x0][0x17c], !P0 ;  /* 0x00005f0018007a0c */ /* 0x000fc60004721270 */
[----:B------:R-:W4:Y:S04]  /*84320*/  LDL.LU R24, [R1+0x34] ;  /* 0x0000340001187983 */ /* 0x000f280000300800 */
[----:B0-----:R-:W4:Y:S01]  /*84330*/  LDL.LU R5, [R1+0x1c] ;  /* 0x00001c0001057983 */ /* 0x001f220000300800 */
[----:B------:R-:W-:-:S04]  /*84340*/  LEA R8, P6, R3, R0, 0x1 ;  /* 0x0000000003087211 */ /* 0x000fc800078c08ff */
[----:B------:R-:W-:-:S05]  /*84350*/  LEA.HI.X.SX32 R9, R3, R2, 0x1, P6 ;  /* 0x0000000203097211 */ /* 0x000fca00030f0eff */
[----:B------:R0:W-:Y:S01]  /*84360*/  @P2 STG.E.U16 [R8.64], R21 ;  /* 0x0000001508002986 */ /* 0x0001e2000c10150a */
[----:B-----5:R-:W-:Y:S02]  /*84370*/  PRMT R10, R29, 0x7632, R10 ;  /* 0x000076321d0a7816 */ /* 0x020fe4000000000a */
[----:B--2---:R-:W-:Y:S02]  /*84380*/  PRMT R6, R17, 0x7632, R6 ;  /* 0x0000763211067816 */ /* 0x004fe40000000006 */
[----:B------:R-:W2:Y:S01]  /*84390*/  LDL.LU R17, [R1+0x40] ;  /* 0x0000400001117983 */ /* 0x000ea20000300800 */
[----:B---3--:R-:W-:Y:S01]  /*843a0*/  ISETP.LT.AND P3, PT, R12, c[0x0][0x17c], !P0 ;  /* 0x00005f000c007a0c */ /* 0x008fe20004761270 */
[----:B------:R-:W-:-:S04]  /*843b0*/  IMAD R12, R27, 0x2, R3 ;  /* 0x000000021b0c7824 */ /* 0x000fc800078e0203 */
[----:B------:R-:W-:Y:S01]  /*843c0*/  IMAD R3, R27, 0x2, R12 ;  /* 0x000000021b037824 */ /* 0x000fe200078e020c */
[C---:B------:R-:W-:Y:S02]  /*843d0*/  LEA R4, P6, R12.reuse, R0, 0x1 ;  /* 0x000000000c047211 */ /* 0x040fe400078c08ff */
[----:B----4-:R-:W-:Y:S02]  /*843e0*/  ISETP.LT.AND P2, PT, R5, c[0x0][0x17c], !P0 ;  /* 0x00005f0005007a0c */ /* 0x010fe40004741270 */
[----:B------:R-:W-:Y:S02]  /*843f0*/  LEA.HI.X.SX32 R5, R12, R2, 0x1, P6 ;  /* 0x000000020c057211 */ /* 0x000fe400030f0eff */
[----:B0-----:R-:W-:-:S04]  /*84400*/  LEA R8, P6, R3, R0, 0x1 ;  /* 0x0000000003087211 */ /* 0x001fc800078c08ff */
[----:B------:R-:W-:Y:S01]  /*84410*/  LEA.HI.X.SX32 R9, R3, R2, 0x1, P6 ;  /* 0x0000000203097211 */ /* 0x000fe200030f0eff */
[----:B------:R-:W-:Y:S01]  /*84420*/  @P4 STG.E.U16 [R4.64], R10 ;  /* 0x0000000a04004986 */ /* 0x000fe2000c10150a */
[----:B------:R-:W-:-:S03]  /*84430*/  ISETP.LT.AND P4, PT, R22, c[0x0][0x17c], !P0 ;  /* 0x00005f0016007a0c */ /* 0x000fc60004781270 */
[----:B------:R0:W-:Y:S01]  /*84440*/  @P5 STG.E.U16 [R8.64], R6 ;  /* 0x0000000608005986 */ /* 0x0001e2000c10150a */
[----:B------:R-:W-:-:S03]  /*84450*/  ISETP.LT.AND P5, PT, R23, c[0x0][0x17c], !P0 ;  /* 0x00005f0017007a0c */ /* 0x000fc600047a1270 */
[----:B------:R-:W3:Y:S01]  /*84460*/  LDL.LU R22, [R1+0x44] ;  /* 0x0000440001167983 */ /* 0x000ee20000300800 */
[----:B0-----:R-:W-:-:S03]  /*84470*/  PRMT R6, R19, 0x7632, R6 ;  /* 0x0000763213067816 */ /* 0x001fc60000000006 */
[----:B------:R-:W4:Y:S04]  /*84480*/  LDL.LU R19, [R1+0x1d2c] ;  /* 0x001d2c0001137983 */ /* 0x000f280000300800 */
[----:B------:R-:W5:Y:S01]  /*84490*/  LDL.LU R23, [R1+0x50] ;  /* 0x0000500001177983 */ /* 0x000f620000300800 */
[----:B------:R-:W-:-:S04]  /*844a0*/  IMAD R12, R27, 0x2, R3 ;  /* 0x000000021b0c7824 */ /* 0x000fc800078e0203 */
[----:B------:R-:W-:Y:S01]  /*844b0*/  IMAD R3, R27, 0x2, R12 ;  /* 0x000000021b037824 */ /* 0x000fe200078e020c */
[----:B------:R-:W-:-:S04]  /*844c0*/  LEA R4, P6, R12, R0, 0x1 ;  /* 0x000000000c047211 */ /* 0x000fc800078c08ff */
[----:B------:R-:W-:Y:S01]  /*844d0*/  LEA.HI.X.SX32 R5, R12, R2, 0x1, P6 ;  /* 0x000000020c057211 */ /* 0x000fe200030f0eff */
[----:B------:R-:W-:Y:S01]  /*844e0*/  IMAD R12, R27, 0x2, R3 ;  /* 0x000000021b0c7824 */ /* 0x000fe200078e0203 */
[----:B------:R-:W-:-:S03]  /*844f0*/  LEA R8, P6, R3, R0, 0x1 ;  /* 0x0000000003087211 */ /* 0x000fc600078c08ff */
[----:B------:R0:W-:Y:S01]  /*84500*/  @P3 STG.E.U16 [R4.64], R6 ;  /* 0x0000000604003986 */ /* 0x0001e2000c10150a */
[----:B------:R-:W-:Y:S01]  /*84510*/  LEA.HI.X.SX32 R9, R3, R2, 0x1, P6 ;  /* 0x0000000203097211 */ /* 0x000fe200030f0eff */
[----:B------:R-:W-:Y:S01]  /*84520*/  IMAD R3, R27, 0x2, R12 ;  /* 0x000000021b037824 */ /* 0x000fe200078e020c */
[----:B------:R-:W-:Y:S02]  /*84530*/  PRMT R10, R10, 0x7632, R10 ;  /* 0x000076320a0a7816 */ /* 0x000fe4000000000a */
[C---:B0-----:R-:W-:Y:S02]  /*84540*/  LEA R4, P6, R12.reuse, R0, 0x1 ;  /* 0x000000000c047211 */ /* 0x041fe400078c08ff */
[----:B------:R-:W-:Y:S02]  /*84550*/  PRMT R6, R7, 0x7632, R6 ;  /* 0x0000763207067816 */ /* 0x000fe40000000006 */
[----:B------:R-:W-:Y:S01]  /*84560*/  LEA.HI.X.SX32 R5, R12, R2, 0x1, P6 ;  /* 0x000000020c057211 */ /* 0x000fe200030f0eff */
[----:B------:R0:W-:Y:S04]  /*84570*/  @P1 STG.E.U16 [R8.64], R10 ;  /* 0x0000000a08001986 */ /* 0x0001e8000c10150a */
[----:B------:R1:W-:Y:S01]  /*84580*/  @P2 STG.E.U16 [R4.64], R6 ;  /* 0x0000000604002986 */ /* 0x0003e2000c10150a */
[----:B------:R-:W-:-:S03]  /*84590*/  ISETP.LT.AND P3, PT, R16, c[0x0][0x17c], !P0 ;  /* 0x00005f0010007a0c */ /* 0x000fc60004761270 */
[----:B------:R-:W4:Y:S01]  /*845a0*/  LDL.LU R7, [R1+0x1d28] ;  /* 0x001d280001077983 */ /* 0x000f220000300800 */
[----:B0-----:R-:W-:-:S03]  /*845b0*/  LEA R8, P6, R3, R0, 0x1 ;  /* 0x0000000003087211 */ /* 0x001fc600078c08ff */
[----:B------:R-:W4:Y:S01]  /*845c0*/  LDL.LU R16, [R1+0x54] ;  /* 0x0000540001107983 */ /* 0x000f220000300800 */
[----:B-1----:R-:W-:Y:S01]  /*845d0*/  IMAD R5, R27, 0x2, R3 ;  /* 0x000000021b057824 */ /* 0x002fe200078e0203 */
[----:B------:R-:W-:Y:S02]  /*845e0*/  LEA.HI.X.SX32 R9, R3, R2, 0x1, P6 ;  /* 0x0000000203097211 */ /* 0x000fe400030f0eff */
[----:B------:R-:W-:Y:S02]  /*845f0*/  PRMT R6, R15, 0x7632, R6 ;  /* 0x000076320f067816 */ /* 0x000fe40000000006 */
[----:B------:R-:W-:Y:S01]  /*84600*/  LEA R4, P6, R5, R0, 0x1 ;  /* 0x0000000005047211 */ /* 0x000fe200078c08ff */
[----:B------:R-:W-:Y:S01]  /*84610*/  IMAD R3, R27, 0x2, R5 ;  /* 0x000000021b037824 */ /* 0x000fe200078e0205 */
[----:B------:R-:W-:Y:S01]  /*84620*/  ISETP.LT.AND P1, PT, R24, c[0x0][0x17c], !P0 ;  /* 0x00005f0018007a0c */ /* 0x000fe20004721270 */
[----:B------:R0:W-:Y:S01]  /*84630*/  @P4 STG.E.U16 [R8.64], R6 ;  /* 0x0000000608004986 */ /* 0x0001e2000c10150a */
[----:B------:R-:W-:-:S03]  /*84640*/  LEA.HI.X.SX32 R5, R5, R2, 0x1, P6 ;  /* 0x0000000205057211 */ /* 0x000fc600030f0eff */
[----:B------:R-:W4:Y:S04]  /*84650*/  LDL.LU R24, [R1+0x60] ;  /* 0x0000600001187983 */ /* 0x000f280000300800 */
[----:B------:R-:W4:Y:S01]  /*84660*/  LDL.LU R15, [R1+0x1d24] ;  /* 0x001d2400010f7983 */ /* 0x000f220000300800 */
[----:B0-----:R-:W-:-:S05]  /*84670*/  PRMT R6, R26, 0x7632, R6 ;  /* 0x000076321a067816 */ /* 0x001fca0000000006 */
[----:B------:R0:W-:Y:S01]  /*84680*/  @P5 STG.E.U16 [R4.64], R6 ;  /* 0x0000000604005986 */ /* 0x0001e2000c10150a */
[----:B--2---:R-:W-:-:S03]  /*84690*/  ISETP.LT.AND P2, PT, R17, c[0x0][0x17c], !P0 ;  /* 0x00005f0011007a0c */ /* 0x004fc60004741270 */
[----:B------:R-:W2:Y:S04]  /*846a0*/  LDL.LU R17, [R1+0x64] ;  /* 0x0000640001117983 */ /* 0x000ea80000300800 */
[----:B------:R-:W2:Y:S01]  /*846b0*/  LDL.LU R26, [R1+0x70] ;  /* 0x00007000011a7983 */ /* 0x000ea20000300800 */
[----:B-----5:R-:W-:-:S03]  /*846c0*/  ISETP.LT.AND P5, PT, R23, c[0x0][0x17c], !P0 ;  /* 0x00005f0017007a0c */ /* 0x020fc600047a1270 */
[----:B------:R-:W5:Y:S01]  /*846d0*/  LDL.LU R23, [R1+0x74] ;  /* 0x0000740001177983 */ /* 0x000f620000300800 */
[----:B------:R-:W-:Y:S01]  /*846e0*/  LEA R8, P6, R3, R0, 0x1 ;  /* 0x0000000003087211 */ /* 0x000fe200078c08ff */
[----:B------:R-:W-:Y:S01]  /*846f0*/  IMAD R10, R27, 0x2, R3 ;  /* 0x000000021b0a7824 */ /* 0x000fe200078e0203 */
[----:B------:R-:W-:Y:S02]  /*84700*/  PRMT R14, R14, 0x7632, R14 ;  /* 0x000076320e0e7816 */ /* 0x000fe4000000000e */
[----:B------:R-:W-:Y:S01]  /*84710*/  LEA.HI.X.SX32 R9, R3, R2, 0x1, P6 ;  /* 0x0000000203097211 */ /* 0x000fe200030f0eff */
[----:B------:R-:W-:Y:S01]  /*84720*/  IMAD R3, R27, 0x2, R10 ;  /* 0x000000021b037824 */ /* 0x000fe200078e020a */
[C---:B0-----:R-:W-:Y:S02]  /*84730*/  LEA R4, P6, R10.reuse, R0, 0x1 ;  /* 0x000000000a047211 */ /* 0x041fe400078c08ff */
[----:B------:R-:W-:Y:S01]  /*84740*/  PRMT R6, R11, 0x7632, R6 ;  /* 0x000076320b067816 */ /* 0x000fe20000000006 */
[----:B------:R0:W-:Y:S01]  /*84750*/  @P3 STG.E.U16 [R8.64], R14 ;  /* 0x0000000e08003986 */ /* 0x0001e2000c10150a */
[----:B------:R-:W-:Y:S01]  /*84760*/  LEA.HI.X.SX32 R5, R10, R2, 0x1, P6 ;  /* 0x000000020a057211 */ /* 0x000fe200030f0eff */
[----:B------:R-:W-:Y:S01]  /*84770*/  IMAD R10, R27, 0x2, R3 ;  /* 0x000000021b0a7824 */ /* 0x000fe200078e0203 */
[----:B---3--:R-:W-:Y:S01]  /*84780*/  ISETP.LT.AND P4, PT, R22, c[0x0][0x17c], !P0 ;  /* 0x00005f0016007a0c */ /* 0x008fe20004781270 */
[----:B------:R-:W3:Y:S01]  /*84790*/  LDL.LU R11, [R1+0x1d20] ;  /* 0x001d2000010b7983 */ /* 0x000ee20000300800 */
[----:B------:R-:W-:-:S03]  /*847a0*/  PRMT R12, R25, 0x7632, R12 ;  /* 0x00007632190c7816 */ /* 0x000fc6000000000c */
[----:B------:R1:W-:Y:S01]  /*847b0*/  @P1 STG.E.U16 [R4.64], R6 ;  /* 0x0000000604001986 */ /* 0x0003e2000c10150a */
[----:B0-----:R-:W-:-:S04]  /*847c0*/  LEA R8, P6, R3, R0, 0x1 ;  /* 0x0000000003087211 */ /* 0x001fc800078c08ff */
[----:B------:R-:W-:Y:S01]  /*847d0*/  LEA.HI.X.SX32 R9, R3, R2, 0x1, P6 ;  /* 0x0000000203097211 */ /* 0x000fe200030f0eff */
[----:B------:R-:W-:Y:S01]  /*847e0*/  IMAD R3, R27, 0x2, R10 ;  /* 0x000000021b037824 */ /* 0x000fe200078e020a */
[----:B-1----:R-:W-:-:S03]  /*847f0*/  LEA R4, P6, R10, R0, 0x1 ;  /* 0x000000000a047211 */ /* 0x002fc600078c08ff */
[----:B------:R0:W-:Y:S01]  /*84800*/  @P2 STG.E.U16 [R8.64], R12 ;  /* 0x0000000c08002986 */ /* 0x0001e2000c10150a */
[----:B------:R-:W-:Y:S02]  /*84810*/  LEA.HI.X.SX32 R5, R10, R2, 0x1, P6 ;  /* 0x000000020a057211 */ /* 0x000fe400030f0eff */
[----:B------:R-:W-:Y:S02]  /*84820*/  PRMT R6, R6, 0x7632, R6 ;  /* 0x0000763206067816 */ /* 0x000fe40000000006 */
[----:B------:R-:W-:Y:S02]  /*84830*/  PRMT R18, R18, 0x7632, R18 ;  /* 0x0000763212127816 */ /* 0x000fe40000000012 */
[C---:B0-----:R-:W-:Y:S01]  /*84840*/  LEA R8, P6, R3.reuse, R0, 0x1 ;  /* 0x0000000003087211 */ /* 0x041fe200078c08ff */
[----:B------:R-:W-:Y:S03]  /*84850*/  @P4 STG.E.U16 [R4.64], R6 ;  /* 0x0000000604004986 */ /* 0x000fe6000c10150a */
[----:B------:R-:W-:-:S05]  /*84860*/  LEA.HI.X.SX32 R9, R3, R2, 0x1, P6 ;  /* 0x0000000203097211 */ /* 0x000fca00030f0eff */
[----:B------:R0:W-:Y:S01]  /*84870*/  @P5 STG.E.U16 [R8.64], R18 ;  /* 0x0000001208005986 */ /* 0x0001e2000c10150a */
[----:B----4-:R-:W-:-:S03]  /*84880*/  ISETP.LT.AND P1, PT, R24, c[0x0][0x17c], !P0 ;  /* 0x00005f0018007a0c */ /* 0x010fc60004721270 */
[----:B------:R-:W4:Y:S04]  /*84890*/  LDL.LU R24, [R1+0x80] ;  /* 0x0000800001187983 */ /* 0x000f280000300800 */
[----:B------:R-:W3:Y:S01]  /*848a0*/  LDL.LU R25, [R1+0x84] ;  /* 0x0000840001197983 */ /* 0x000ee20000300800 */
[----:B--2---:R-:W-:-:S03]  /*848b0*/  ISETP.LT.AND P4, PT, R26, c[0x0][0x17c], !P0 ;  /* 0x00005f001a007a0c */ /* 0x004fc60004781270 */
[----:B------:R-:W2:Y:S01]  /*848c0*/  LDL.LU R26, [R1+0x90] ;  /* 0x00009000011a7983 */ /* 0x000ea20000300800 */
[----:B-----5:R-:W-:-:S03]  /*848d0*/  ISETP.LT.AND P5, PT, R23, c[0x0][0x17c], !P0 ;  /* 0x00005f0017007a0c */ /* 0x020fc600047a1270 */
[----:B------:R-:W5:Y:S04]  /*848e0*/  LDL.LU R23, [R1+0x94] ;  /* 0x0000940001177983 */ /* 0x000f680000300800 */
[----:B0-----:R-:W5:Y:S01]  /*848f0*/  LDL.LU R18, [R1+0x6c] ;  /* 0x00006c0001127983 */ /* 0x001f620000300800 */
[----:B------:R-:W-:Y:S01]  /*84900*/  IMAD R5, R27, 0x2, R3 ;  /* 0x000000021b057824 */ /* 0x000fe200078e0203 */
[----:B------:R-:W-:-:S03]  /*84910*/  ISETP.LT.AND P3, PT, R16, c[0x0][0x17c], !P0 ;  /* 0x00005f0010007a0c */ /* 0x000fc60004761270 */
[----:B------:R-:W-:Y:S01]  /*84920*/  IMAD R3, R27, 0x2, R5 ;  /* 0x000000021b037824 */ /* 0x000fe200078e0205 */
[----:B------:R-:W-:Y:S02]  /*84930*/  LEA R4, P6, R5, R0, 0x1 ;  /* 0x0000000005047211 */ /* 0x000fe400078c08ff */
[----:B------:R-:W-:Y:S02]  /*84940*/  PRMT R12, R13, 0x7632, R12 ;  /* 0x000076320d0c7816 */ /* 0x000fe4000000000c */
[----:B------:R-:W-:Y:S01]  /*84950*/  LEA.HI.X.SX32 R5, R5, R2, 0x1, P6 ;  /* 0x0000000205057211 */ /* 0x000fe200030f0eff */
[----:B------:R-:W-:Y:S01]  /*84960*/  IMAD R6, R27, 0x2, R3 ;  /* 0x000000021b067824 */ /* 0x000fe200078e0203 */
[----:B------:R-:W-:Y:S02]  /*84970*/  LEA R8, P6, R3, R0, 0x1 ;  /* 0x0000000003087211 */ /* 0x000fe400078c08ff */
[----:B------:R-:W-:Y:S01]  /*84980*/  ISETP.LT.AND P2, PT, R17, c[0x0][0x17c], !P0 ;  /* 0x00005f0011007a0c */ /* 0x000fe20004741270 */
[----:B------:R0:W-:Y:S01]  /*84990*/  @P3 STG.E.U16 [R4.64], R12 ;  /* 0x0000000c04003986 */ /* 0x0001e2000c10150a */
[----:B------:R-:W-:-:S02]  /*849a0*/  PRMT R10, R28, 0x7632, R10 ;  /* 0x000076321c0a7816 */ /* 0x000fc4000000000a */
[----:B------:R-:W-:Y:S01]  /*849b0*/  LEA.HI.X.SX32 R9, R3, R2, 0x1, P6 ;  /* 0x0000000203097211 */ /* 0x000fe200030f0eff */
[----:B------:R-:W-:Y:S01]  /*849c0*/  IMAD R3, R27, 0x2, R6 ;  /* 0x000000021b037824 */ /* 0x000fe200078e0206 */
[----:B------:R-:W5:Y:S04]  /*849d0*/  LDL.LU R28, [R1+0x5c] ;  /* 0x00005c00011c7983 */ /* 0x000f680000300800 */
[----:B------:R1:W-:Y:S01]  /*849e0*/  @P1 STG.E.U16 [R8.64], R10 ;  /* 0x0000000a08001986 */ /* 0x0003e2000c10150a */
[----:B0-----:R-:W-:-:S04]  /*849f0*/  LEA R4, P6, R6, R0, 0x1 ;  /* 0x0000000006047211 */ /* 0x001fc800078c08ff */
[----:B------:R-:W-:Y:S01]  /*84a00*/  LEA.HI.X.SX32 R5, R6, R2, 0x1, P6 ;  /* 0x0000000206057211 */ /* 0x000fe200030f0eff */
[----:B------:R-:W-:Y:S01]  /*84a10*/  IMAD R6, R27, 0x2, R3 ;  /* 0x000000021b067824 */ /* 0x000fe200078e0203 */
[----:B-1----:R-:W-:Y:S02]  /*84a20*/  PRMT R9, R20, 0x7632, R9 ;  /* 0x0000763214097816 */ /* 0x002fe40000000009 */
[----:B------:R-:W-:-:S03]  /*84a30*/  LEA R8, P6, R3, R0, 0x1 ;  /* 0x0000000003087211 */ /* 0x000fc600078c08ff */
[----:B------:R0:W-:Y:S01]  /*84a40*/  @P2 STG.E.U16 [R4.64], R9 ;  /* 0x0000000904002986 */ /* 0x0001e2000c10150a */
[----:B------:R-:W-:Y:S02]  /*84a50*/  PRMT R10, R21, 0x7632, R10 ;  /* 0x00007632150a7816 */ /* 0x000fe4000000000a */
[----:B0-----:R-:W-:Y:S02]  /*84a60*/  LEA.HI.X.SX32 R9, R3, R2, 0x1, P6 ;  /* 0x0000000203097211 */ /* 0x001fe400030f0eff */
[----:B------:R-:W-:Y:S02]  /*84a70*/  LEA R4, P6, R6, R0, 0x1 ;  /* 0x0000000006047211 */ /* 0x000fe400078c08ff */
[----:B----4-:R-:W-:Y:S02]  /*84a80*/  ISETP.LT.AND P3, PT, R24, c[0x0][0x17c], !P0 ;  /* 0x00005f0018007a0c */ /* 0x010fe40004761270 */
[----:B------:R-:W4:Y:S01]  /*84a90*/  LDL.LU R24, [R1+0xa4] ;  /* 0x0000a40001187983 */ /* 0x000f220000300800 */
[----:B---3--:R-:W-:-:S02]  /*84aa0*/  ISETP.LT.AND P1, PT, R25, c[0x0][0x17c], !P0 ;  /* 0x00005f0019007a0c */ /* 0x008fc40004721270 */
[----:B------:R-:W-:Y:S01]  /*84ab0*/  LEA.HI.X.SX32 R5, R6, R2, 0x1, P6 ;  /* 0x0000000206057211 */ /* 0x000fe200030f0eff */
[----:B------:R-:W3:Y:S04]  /*84ac0*/  LDL.LU R13, [R1+0x2c] ;  /* 0x00002c00010d7983 */ /* 0x000ee80000300800 */
[----:B------:R-:W4:Y:S04]  /*84ad0*/  LDL.LU R25, [R1+0xa8] ;  /* 0x0000a80001197983 */ /* 0x000f280000300800 */
[----:B------:R-:W4:Y:S04]  /*84ae0*/  LDL.LU R20, [R1+0xac] ;  /* 0x0000ac0001147983 */ /* 0x000f280000300800 */
[----:B------:R0:W-:Y:S01]  /*84af0*/  @P4 STG.E.U16 [R8.64], R10 ;  /* 0x0000000a08004986 */ /* 0x0001e2000c10150a */
[----:B--2---:R-:W-:-:S03]  /*84b00*/  ISETP.LT.AND P2, PT, R26, c[0x0][0x17c], !P0 ;  /* 0x00005f001a007a0c */ /* 0x004fc60004741270 */
[----:B------:R-:W2:Y:S04]  /*84b10*/  LDL.LU R26, [R1+0x9c] ;  /* 0x00009c00011a7983 */ /* 0x000ea80000300800 */
[----:B------:R-:W2:Y:S04]  /*84b20*/  LDL.LU R21, [R1+0xb4] ;  /* 0x0000b40001157983 */ /* 0x000ea80000300800 */
[----:B------:R-:W2:Y:S04]  /*84b30*/  LDL.LU R29, [R1+0x4c] ;  /* 0x00004c00011d7983 */ /* 0x000ea80000300800 */
[----:B------:R-:W2:Y:S04]  /*84b40*/  LDL.LU R16, [R1+0xc] ;  /* 0x00000c0001107983 */ /* 0x000ea80000300800 */
[----:B-----5:R1:W-:Y:S01]  /*84b50*/  @P5 STG.E.U16 [R4.64], R18 ;  /* 0x0000001204005986 */ /* 0x0203e2000c10150a */
[----:B------:R-:W-:-:S03]  /*84b60*/  ISETP.LT.AND P5, PT, R11, c[0x0][0x17c], !P0 ;  /* 0x00005f000b007a0c */ /* 0x000fc600047a1270 */
[----:B------:R-:W5:Y:S01]  /*84b70*/  LDL.LU R11, [R1+0x1d1c] ;  /* 0x001d1c00010b7983 */ /* 0x000f620000300800 */
[----:B------:R-:W-:-:S04]  /*84b80*/  IMAD R3, R27, 0x2, R6 ;  /* 0x000000021b037824 */ /* 0x000fc800078e0206 */
[----:B------:R-:W-:Y:S01]  /*84b90*/  IMAD R6, R27, 0x2, R3 ;  /* 0x000000021b067824 */ /* 0x000fe200078e0203 */
[----:B0-----:R-:W-:-:S04]  /*84ba0*/  LEA R8, P6, R3, R0, 0x1 ;  /* 0x0000000003087211 */ /* 0x001fc800078c08ff */
[----:B------:R-:W-:Y:S01]  /*84bb0*/  LEA.HI.X.SX32 R9, R3, R2, 0x1, P6 ;  /* 0x0000000203097211 */ /* 0x000fe200030f0eff */
[----:B------:R-:W-:Y:S01]  /*84bc0*/  IMAD R3, R27, 0x2, R6 ;  /* 0x000000021b037824 */ /* 0x000fe200078e0206 */
[----:B-1----:R-:W-:-:S04]  /*84bd0*/  LEA R4, P6, R6, R0, 0x1 ;  /* 0x0000000006047211 */ /* 0x002fc800078c08ff */
[----:B------:R-:W-:Y:S01]  /*84be0*/  LEA.HI.X.SX32 R5, R6, R2, 0x1, P6 ;  /* 0x0000000206057211 */ /* 0x000fe200030f0eff */
[----:B------:R0:W-:Y:S01]  /*84bf0*/  @P3 STG.E.U16 [R8.64], R28 ;  /* 0x0000001c08003986 */ /* 0x0001e2000c10150a */
[----:B------:R-:W-:Y:S01]  /*84c00*/  IMAD R6, R27, 0x2, R3 ;  /* 0x000000021b067824 */ /* 0x000fe200078e0203 */
[----:B------:R-:W-:Y:S02]  /*84c10*/  ISETP.LT.AND P4, PT, R23, c[0x0][0x17c], !P0 ;  /* 0x00005f0017007a0c */ /* 0x000fe40004781270 */
[----:B------:R-:W2:Y:S01]  /*84c20*/  LDL.LU R23, [R1+0xbc] ;  /* 0x0000bc0001177983 */ /* 0x000ea20000300800 */
[----:B0-----:R-:W-:-:S04]  /*84c30*/  LEA R8, P6, R3, R0, 0x1 ;  /* 0x0000000003087211 */ /* 0x001fc800078c08ff */
[----:B------:R-:W-:Y:S01]  /*84c40*/  LEA.HI.X.SX32 R9, R3, R2, 0x1, P6 ;  /* 0x0000000203097211 */ /* 0x000fe200030f0eff */
[----:B------:R-:W-:Y:S01]  /*84c50*/  IMAD R3, R27, 0x2, R6 ;  /* 0x000000021b037824 */ /* 0x000fe200078e0206 */
[----:B---3--:R0:W-:Y:S02]  /*84c60*/  @P1 STG.E.U16 [R4.64], R13 ;  /* 0x0000000d04001986 */ /* 0x0081e4000c10150a */
[----:B0-----:R-:W-:-:S04]  /*84c70*/  LEA R4, P6, R6, R0, 0x1 ;  /* 0x0000000006047211 */ /* 0x001fc800078c08ff */
[----:B------:R-:W-:Y:S02]  /*84c80*/  LEA.HI.X.SX32 R5, R6, R2, 0x1, P6 ;  /* 0x0000000206057211 */ /* 0x000fe400030f0eff */
[----:B----4-:R-:W-:Y:S02]  /*84c90*/  ISETP.LT.AND P3, PT, R24, c[0x0][0x17c], !P0 ;  /* 0x00005f0018007a0c */ /* 0x010fe40004761270 */
[----:B------:R-:W3:Y:S01]  /*84ca0*/  LDL.LU R24, [R1+0xc0] ;  /* 0x0000c00001187983 */ /* 0x000ee20000300800 */
[----:B------:R-:W-:-:S03]  /*84cb0*/  ISETP.LT.AND P1, PT, R25, c[0x0][0x17c], !P0 ;  /* 0x00005f0019007a0c */ /* 0x000fc60004721270 */
[----:B------:R-:W4:Y:S04]  /*84cc0*/  LDL.LU R25, [R1+0x8c] ;  /* 0x00008c0001197983 */ /* 0x000f280000300800 */
[----:B-----5:R0:W-:Y:S01]  /*84cd0*/  @P2 STG.E.U16 [R8.64], R11 ;  /* 0x0000000b08002986 */ /* 0x0201e2000c10150a */
[----:B------:R-:W-:-:S03]  /*84ce0*/  ISETP.LT.AND P2, PT, R20, c[0x0][0x17c], !P0 ;  /* 0x00005f0014007a0c */ /* 0x000fc60004741270 */
[----:B--2---:R1:W-:Y:S04]  /*84cf0*/  @P4 STG.E.U16 [R4.64], R26 ;  /* 0x0000001a04004986 */ /* 0x0043e8000c10150a */
[----:B------:R-:W2:Y:S01]  /*84d00*/  LDL.LU R20, [R1+0x3c] ;  /* 0x00003c0001147983 */ /* 0x000ea20000300800 */
[----:B0-----:R-:W-:-:S04]  /*84d10*/  LEA R8, P6, R3, R0, 0x1 ;  /* 0x0000000003087211 */ /* 0x001fc800078c08ff */
[----:B------:R-:W-:-:S05]  /*84d20*/  LEA.HI.X.SX32 R9, R3, R2, 0x1, P6 ;  /* 0x0000000203097211 */ /* 0x000fca00030f0eff */
[----:B------:R0:W-:Y:S01]  /*84d30*/  @P5 STG.E.U16 [R8.64], R29 ;  /* 0x0000001d08005986 */ /* 0x0001e2000c10150a */
[----:B------:R-:W-:-:S03]  /*84d40*/  ISETP.LT.AND P5, PT, R15, c[0x0][0x17c], !P0 ;  /* 0x00005f000f007a0c */ /* 0x000fc600047a1270 */
[----:B------:R-:W5:Y:S01]  /*84d50*/  LDL.LU R15, [R1+0x1d18] ;  /* 0x001d1800010f7983 */ /* 0x000f620000300800 */
[----:B------:R-:W-:Y:S01]  /*84d60*/  IMAD R6, R27, 0x2, R3 ;  /* 0x000000021b067824 */ /* 0x000fe200078e0203 */
[----:B------:R-:W-:Y:S02]  /*84d70*/  ISETP.LT.AND P4, PT, R21, c[0x0][0x17c], !P0 ;  /* 0x00005f0015007a0c */ /* 0x000fe40004781270 */
[----:B------:R-:W2:Y:S01]  /*84d80*/  LDL.LU R22, [R1+0xd4] ;  /* 0x0000d40001167983 */ /* 0x000ea20000300800 */
[----:B------:R-:W-:Y:S01]  /*84d90*/  IMAD R3, R27, 0x2, R6 ;  /* 0x000000021b037824 */ /* 0x000fe200078e0206 */
[----:B-1----:R-:W-:-:S04]  /*84da0*/  LEA R4, P6, R6, R0, 0x1 ;  /* 0x0000000006047211 */ /* 0x002fc800078c08ff */
[----:B------:R-:W-:Y:S01]  /*84db0*/  LEA.HI.X.SX32 R5, R6, R2, 0x1, P6 ;  /* 0x0000000206057211 */ /* 0x000fe200030f0eff */
[----:B------:R-:W-:Y:S01]  /*84dc0*/  IMAD R6, R27, 0x2, R3 ;  /* 0x000000021b067824 */ /* 0x000fe200078e0203 */
[----:B0-----:R-:W-:-:S03]  /*84dd0*/  LEA R8, P6, R3, R0, 0x1 ;  /* 0x0000000003087211 */ /* 0x001fc600078c08ff */
[----:B------:R0:W-:Y:S01]  /*84de0*/  @P3 STG.E.U16 [R4.64], R16 ;  /* 0x0000001004003986 */ /* 0x0001e2000c10150a */
[----:B------:R-:W-:Y:S01]  /*84df0*/  LEA.HI.X.SX32 R9, R3, R2, 0x1, P6 ;  /* 0x0000000203097211 */ /* 0x000fe200030f0eff */
[----:B------:R-:W-:Y:S01]  /*84e00*/  IMAD R3, R27, 0x2, R6 ;  /* 0x000000021b037824 */ /* 0x000fe200078e0206 */
[----:B0-----:R-:W-:-:S04]  /*84e10*/  LEA R4, P6, R6, R0, 0x1 ;  /* 0x0000000006047211 */ /* 0x001fc800078c08ff */
[----:B------:R-:W-:Y:S01]  /*84e20*/  LEA.HI.X.SX32 R5, R6, R2, 0x1, P6 ;  /* 0x0000000206057211 */ /* 0x000fe200030f0eff */
[----:B------:R-:W-:Y:S01]  /*84e30*/  IMAD R6, R27, 0x2, R3 ;  /* 0x000000021b067824 */ /* 0x000fe200078e0203 */
[----:B------:R-:W-:Y:S02]  /*84e40*/  ISETP.LT.AND P3, PT, R23, c[0x0][0x17c], !P0 ;  /* 0x00005f0017007a0c */ /* 0x000fe40004761270 */
[----:B------:R-:W2:Y:S04]  /*84e50*/  LDL.LU R23, [R1+0x7c] ;  /* 0x00007c0001177983 */ /* 0x000ea80000300800 */
[----:B------:R-:W2:Y:S04]  /*84e60*/  LDL.LU R17, [R1+0x1ac] ;  /* 0x0001ac0001117983 */ /* 0x000ea80000300800 */
[----:B------:R-:W2:Y:S04]  /*84e70*/  LDL.LU R12, [R1+0xd8] ;  /* 0x0000d800010c7983 */ /* 0x000ea80000300800 */
[----:B-----5:R0:W-:Y:S04]  /*84e80*/  @P1 STG.E.U16 [R8.64], R15 ;  /* 0x0000000f08001986 */ /* 0x0201e8000c10150a */
[----:B----4-:R1:W-:Y:S01]  /*84e90*/  @P2 STG.E.U16 [R4.64], R25 ;  /* 0x0000001904002986 */ /* 0x0103e2000c10150a */
[----:B0-----:R-:W-:-:S04]  /*84ea0*/  LEA R8, P6, R3, R0, 0x1 ;  /* 0x0000000003087211 */ /* 0x001fc800078c08ff */
[----:B------:R-:W-:Y:S01]  /*84eb0*/  LEA.HI.X.SX32 R9, R3, R2, 0x1, P6 ;  /* 0x0000000203097211 */ /* 0x000fe200030f0eff */
[----:B------:R-:W-:Y:S01]  /*84ec0*/  IMAD R3, R27, 0x2, R6 ;  /* 0x000000021b037824 */ /* 0x000fe200078e0206 */
[----:B-1----:R-:W-:Y:S02]  /*84ed0*/  LEA R4, P6, R6, R0, 0x1 ;  /* 0x0000000006047211 */ /* 0x002fe400078c08ff */
[----:B---3--:R-:W-:Y:S01]  /*84ee0*/  ISETP.LT.AND P1, PT, R24, c[0x0][0x17c], !P0 ;  /* 0x00005f0018007a0c */ /* 0x008fe20004721270 */
[----:B--2---:R0:W-:Y:S01]  /*84ef0*/  @P4 STG.E.U16 [R8.64], R20 ;  /* 0x0000001408004986 */ /* 0x0041e2000c10150a */
[----:B------:R-:W-:Y:S02]  /*84f00*/  LEA.HI.X.SX32 R5, R6, R2, 0x1, P6 ;  /* 0x0000000206057211 */ /* 0x000fe400030f0eff */
[----:B------:R-:W-:Y:S01]  /*84f10*/  ISETP.LT.AND P2, PT, R7, c[0x0][0x17c], !P0 ;  /* 0x00005f0007007a0c */ /* 0x000fe20004741270 */
[----:B------:R-:W2:Y:S01]  /*84f20*/  LDL.LU R24, [R1+0x1bc] ;  /* 0x0001bc0001187983 */ /* 0x000ea20000300800 */
[----:B------:R-:W-:-:S03]  /*84f30*/  ISETP.LT.AND P4, PT, R19, c[0x0][0x17c], !P0 ;  /* 0x00005f0013007a0c */ /* 0x000fc60004781270 */
[----:B------:R-:W3:Y:S01]  /*84f40*/  LDL.LU R7, [R1+0x1d14] ;  /* 0x001d140001077983 */ /* 0x000ee20000300800 */
[----:B0-----:R-:W-:-:S03]  /*84f50*/  LEA R8, P6, R3, R0, 0x1 ;  /* 0x0000000003087211 */ /* 0x001fc600078c08ff */
[----:B------:R-:W4:Y:S01]  /*84f60*/  LDL.LU R21, [R1+0x1cc] ;  /* 0x0001cc0001157983 */ /* 0x000f220000300800 */
[----:B------:R-:W-:Y:S01]  /*84f70*/  IMAD R6, R27, 0x2, R3 ;  /* 0x000000021b067824 */ /* 0x000fe200078e0203 */
[----:B------:R-:W-:Y:S02]  /*84f80*/  LEA.HI.X.SX32 R9, R3, R2, 0x1, P6 ;  /* 0x0000000203097211 */ /* 0x000fe400030f0eff */
[----:B------:R-:W5:Y:S04]  /*84f90*/  LDL.LU R19, [R1+0x1d10] ;  /* 0x001d100001137983 */ /* 0x000f680000300800 */
[----:B------:R-:W2:Y:S04]  /*84fa0*/  LDL.LU R14, [R1+0xe0] ;  /* 0x0000e000010e7983 */ /* 0x000ea80000300800 */
[----:B------:R-:W2:Y:S04]  /*84fb0*/  LDL.LU R3, [R1+0xcc] ;  /* 0x0000cc0001037983 */ /* 0x000ea80000300800 */
[----:B---3--:R0:W-:Y:S02]  /*84fc0*/  @P5 STG.E.U16 [R4.64], R7 ;  /* 0x0000000704005986 */ /* 0x0081e4000c10150a */
[----:B0-----:R-:W-:-:S04]  /*84fd0*/  LEA R4, P6, R6, R0, 0x1 ;  /* 0x0000000006047211 */ /* 0x001fc800078c08ff */
[----:B------:R-:W-:Y:S02]  /*84fe0*/  LEA.HI.X.SX32 R5, R6, R2, 0x1, P6 ;  /* 0x0000000206057211 */ /* 0x000fe400030f0eff */
[----:B--2---:R-:W-:Y:S01]  /*84ff0*/  ISETP.LT.AND P5, PT, R3, c[0x0][0x17c], !P0 ;  /* 0x00005f0003007a0c */ /* 0x004fe200047a1270 */
[----:B------:R-:W-:Y:S02]  /*85000*/  IMAD R3, R27, 0x2, R6 ;  /* 0x000000021b037824 */ /* 0x000fe400078e0206 */
[----:B------:R-:W2:Y:S04]  /*85010*/  LDL.LU R6, [R1+0xd0] ;  /* 0x0000d00001067983 */ /* 0x000ea80000300800 */
[----:B-----5:R0:W-:Y:S04]  /*85020*/  @P3 STG.E.U16 [R8.64], R19 ;  /* 0x0000001308003986 */ /* 0x0201e8000c10150a */
[----:B------:R1:W-:Y:S01]  /*85030*/  @P1 STG.E.U16 [R4.64], R23 ;  /* 0x0000001704001986 */ /* 0x0003e2000c10150a */
[----:B0-----:R-:W-:-:S04]  /*85040*/  LEA R8, P6, R3, R0, 0x1 ;  /* 0x0000000003087211 */ /* 0x001fc800078c08ff */
[----:B------:R-:W-:Y:S02]  /*85050*/  LEA.HI.X.SX32 R9, R3, R2, 0x1, P6 ;  /* 0x0000000203097211 */ /* 0x000fe400030f0eff */
[----:B------:R-:W-:Y:S02]  /*85060*/  ISETP.LT.AND P1, PT, R22, c[0x0][0x17c], !P0 ;  /* 0x00005f0016007a0c */ /* 0x000fe40004721270 */
[----:B------:R-:W3:Y:S04]  /*85070*/  LDL.LU R22, [R1+0xe8] ;  /* 0x0000e80001167983 */ /* 0x000ee80000300800 */
[----:B------:R0:W-:Y:S01]  /*85080*/  @P2 STG.E.U16 [R8.64], R17 ;  /* 0x0000001108002986 */ /* 0x0001e2000c10150a */
[----:B------:R-:W-:-:S03]  /*85090*/  ISETP.LT.AND P2, PT, R12, c[0x0][0x17c], !P0 ;  /* 0x00005f000c007a0c */ /* 0x000fc60004741270 */
[----:B------:R-:W5:Y:S01]  /*850a0*/  LDL.LU R12, [R1+0xec] ;  /* 0x0000ec00010c7983 */ /* 0x000f620000300800 */
[----:B------:R-:W-:Y:S02]  /*850b0*/  PRMT R7, R18, 0x7632, R7 ;  /* 0x0000763212077816 */ /* 0x000fe40000000007 */
[----:B--2---:R-:W-:Y:S01]  /*850c0*/  ISETP.LT.AND P3, PT, R6, c[0x0][0x17c], !P0 ;  /* 0x00005f0006007a0c */ /* 0x004fe20004761270 */
[----:B------:R-:W-:-:S04]  /*850d0*/  IMAD R6, R27, 0x2, R3 ;  /* 0x000000021b067824 */ /* 0x000fc800078e0203 */
[----:B------:R-:W-:Y:S01]  /*850e0*/  IMAD R3, R27, 0x2, R6 ;  /* 0x000000021b037824 */ /* 0x000fe200078e0206 */
[----:B-1----:R-:W-:-:S04]  /*850f0*/  LEA R4, P6, R6, R0, 0x1 ;  /* 0x0000000006047211 */ /* 0x002fc800078c08ff */
[----:B------:R-:W-:Y:S02]  /*85100*/  LEA.HI.X.SX32 R5, R6, R2, 0x1, P6 ;  /* 0x0000000206057211 */ /* 0x000fe400030f0eff */
[----:B0-----:R-:W-:-:S03]  /*85110*/  LEA R8, P6, R3, R0, 0x1 ;  /* 0x0000000003087211 */ /* 0x001fc600078c08ff */
[----:B------:R0:W-:Y:S01]  /*85120*/  @P4 STG.E.U16 [R4.64], R24 ;  /* 0x0000001804004986 */ /* 0x0001e2000c10150a */
[----:B------:R-:W-:-:S05]  /*85130*/  LEA.HI.X.SX32 R9, R3, R2, 0x1, P6 ;  /* 0x0000000203097211 */ /* 0x000fca00030f0eff */
[----:B----4-:R1:W-:Y:S01]  /*85140*/  @P5 STG.E.U16 [R8.64], R21 ;  /* 0x0000001508005986 */ /* 0x0103e2000c10150a */
[----:B------:R-:W-:-:S03]  /*85150*/  ISETP.LT.AND P5, PT, R14, c[0x0][0x17c], !P0 ;  /* 0x00005f000e007a0c */ /* 0x000fc600047a1270 */
[----:B0-----:R-:W2:Y:S04]  /*85160*/  LDL.LU R5, [R1+0xdc] ;  /* 0x0000dc0001057983 */ /* 0x001ea80000300800 */
[----:B------:R-:W4:Y:S04]  /*85170*/  LDL.LU R18, [R1+0xf0] ;  /* 0x0000f00001127983 */ /* 0x000f280000300800 */
[----:B------:R-:W3:Y:S04]  /*85180*/  LDL.LU R14, [R1+0xf4] ;  /* 0x0000f400010e7983 */ /* 0x000ee80000300800 */
[----:B-1----:R-:W3:Y:S01]  /*85190*/  LDL.LU R9, [R1+0xe4] ;  /* 0x0000e40001097983 */ /* 0x002ee20000300800 */
[----:B------:R-:W-:-:S05]  /*851a0*/  IMAD R6, R27, 0x2, R3 ;  /* 0x000000021b067824 */ /* 0x000fca00078e0203 */
[----:B------:R-:W-:Y:S01]  /*851b0*/  LEA R4, P6, R6, R0, 0x1 ;  /* 0x0000000006047211 */ /* 0x000fe200078c08ff */
[----:B------:R-:W-:Y:S01]  /*851c0*/  IMAD R3, R27, 0x2, R6 ;  /* 0x000000021b037824 */ /* 0x000fe200078e0206 */
[----:B------:R-:W-:Y:S02]  /*851d0*/  PRMT R10, R28, 0x7632, R10 ;  /* 0x000076321c0a7816 */ /* 0x000fe4000000000a */
[----:B------:R-:W4:Y:S01]  /*851e0*/  LDL.LU R28, [R1+0x1d0c] ;  /* 0x001d0c00011c7983 */ /* 0x000f220000300800 */
[----:B--2---:R-:W-:Y:S02]  /*851f0*/  ISETP.LT.AND P4, PT, R5, c[0x0][0x17c], !P0 ;  /* 0x00005f0005007a0c */ /* 0x004fe40004781270 */
[----:B------:R-:W-:Y:S01]  /*85200*/  LEA.HI.X.SX32 R5, R6, R2, 0x1, P6 ;  /* 0x0000000206057211 */ /* 0x000fe200030f0eff */
[----:B------:R-:W-:Y:S01]  /*85210*/  IMAD R6, R27, 0x2, R3 ;  /* 0x000000021b067824 */ /* 0x000fe200078e0203 */
[----:B------:R-:W-:-:S03]  /*85220*/  LEA R8, P6, R3, R0, 0x1 ;  /* 0x0000000003087211 */ /* 0x000fc600078c08ff */
[----:B------:R0:W-:Y:S01]  /*85230*/  @P3 STG.E.U16 [R4.64], R7 ;  /* 0x0000000704003986 */ /* 0x0001e2000c10150a */
[----:B---3--:R-:W-:Y:S02]  /*85240*/  ISETP.LT.AND P3, PT, R9, c[0x0][0x17c], !P0 ;  /* 0x00005f0009007a0c */ /* 0x008fe40004761270 */
[----:B------:R-:W-:Y:S02]  /*85250*/  LEA.HI.X.SX32 R9, R3, R2, 0x1, P6 ;  /* 0x0000000203097211 */ /* 0x000fe400030f0eff */
[C---:B0-----:R-:W-:Y:S02]  /*85260*/  LEA R4, P6, R6.reuse, R0, 0x1 ;  /* 0x0000000006047211 */ /* 0x041fe400078c08ff */
[----:B------:R-:W-:Y:S02]  /*85270*/  PRMT R7, R13, 0x7632, R7 ;  /* 0x000076320d077816 */ /* 0x000fe40000000007 */
[----:B------:R-:W-:Y:S01]  /*85280*/  LEA.HI.X.SX32 R5, R6, R2, 0x1, P6 ;  /* 0x0000000206057211 */ /* 0x000fe200030f0eff */
[----:B------:R-:W-:Y:S01]  /*85290*/  @P1 STG.E.U16 [R8.64], R10 ;  /* 0x0000000a08001986 */ /* 0x000fe2000c10150a */
[----:B------:R-:W-:-:S03]  /*852a0*/  ISETP.LT.AND P1, PT, R22, c[0x0][0x17c], !P0 ;  /* 0x00005f0016007a0c */ /* 0x000fc60004721270 */
[----:B------:R-:W2:Y:S04]  /*852b0*/  LDL.LU R13, [R1+0xf8] ;  /* 0x0000f800010d7983 */ /* 0x000ea80000300800 */
[----:B------:R0:W-:Y:S04]  /*852c0*/  @P2 STG.E.U16 [R4.64], R7 ;  /* 0x0000000704002986 */ /* 0x0001e8000c10150a */
[----:B------:R-:W3:Y:S01]  /*852d0*/  LDL.LU R22, [R1+0xfc] ;  /* 0x0000fc0001167983 */ /* 0x000ee20000300800 */
[----:B0-----:R-:W-:-:S03]  /*852e0*/  PRMT R7, R26, 0x7632, R7 ;  /* 0x000076321a077816 */ /* 0x001fc60000000007 */
[----:B------:R-:W3:Y:S01]  /*852f0*/  LDL.LU R26, [R1+0x100] ;  /* 0x00010000011a7983 */ /* 0x000ee20000300800 */
[----:B------:R-:W-:-:S04]  /*85300*/  IMAD R3, R27, 0x2, R6 ;  /* 0x000000021b037824 */ /* 0x000fc800078e0206 */
[----:B------:R-:W-:Y:S01]  /*85310*/  IMAD R5, R27, 0x2, R3 ;  /* 0x000000021b057824 */ /* 0x000fe200078e0203 */
[----:B------:R-:W-:Y:S02]  /*85320*/  LEA R8, P6, R3, R0, 0x1 ;  /* 0x0000000003087211 */ /* 0x000fe400078c08ff */
[----:B------:R-:W-:Y:S02]  /*85330*/  PRMT R11, R11, 0x7632, R11 ;  /* 0x000076320b0b7816 */ /* 0x000fe4000000000b */
[----:B------:R-:W-:Y:S01]  /*85340*/  LEA.HI.X.SX32 R9, R3, R2, 0x1, P6 ;  /* 0x0000000203097211 */ /* 0x000fe200030f0eff */
[----:B------:R-:W-:Y:S01]  /*85350*/  IMAD R3, R27, 0x2, R5 ;  /* 0x000000021b037824 */ /* 0x000fe200078e0205 */
[----:B------:R-:W-:-:S03]  /*85360*/  LEA R4, P6, R5, R0, 0x1 ;  /* 0x0000000005047211 */ /* 0x000fc600078c08ff */
[----:B------:R0:W-:Y:S01]  /*85370*/  @P4 STG.E.U16 [R8.64], R11 ;  /* 0x0000000b08004986 */ /* 0x0001e2000c10150a */
[----:B------:R-:W-:Y:S01]  /*85380*/  LEA.HI.X.SX32 R5, R5, R2, 0x1, P6 ;  /* 0x0000000205057211 */ /* 0x000fe200030f0eff */
[----:B------:R-:W-:-:S04]  /*85390*/  IMAD R6, R27, 0x2, R3 ;  /* 0x000000021b067824 */ /* 0x000fc800078e0203 */
[----:B------:R1:W-:Y:S01]  /*853a0*/  @P5 STG.E.U16 [R4.64], R7 ;  /* 0x0000000704005986 */ /* 0x0003e2000c10150a */
[----:B0-----:R-:W-:-:S04]  /*853b0*/  LEA R8, P6, R3, R0, 0x1 ;  /* 0x0000000003087211 */ /* 0x001fc800078c08ff */
[----:B------:R-:W-:Y:S02]  /*853c0*/  LEA.HI.X.SX32 R9, R3, R2, 0x1, P6 ;  /* 0x0000000203097211 */ /* 0x000fe400030f0eff */
[----:B-1----:R-:W-:Y:S02]  /*853d0*/  LEA R4, P6, R6, R0, 0x1 ;  /* 0x0000000006047211 */ /* 0x002fe400078c08ff */
[----:B------:R-:W-:Y:S01]  /*853e0*/  PRMT R10, R29, 0x7632, R10 ;  /* 0x000076321d0a7816 */ /* 0x000fe2000000000a */
[----:B------:R-:W-:Y:S01]  /*853f0*/  IMAD R3, R27, 0x2, R6 ;  /* 0x000000021b037824 */ /* 0x000fe200078e0206 */
[----:B------:R-:W-:Y:S02]  /*85400*/  PRMT R7, R16, 0x7632, R7 ;  /* 0x0000763210077816 */ /* 0x000fe40000000007 */
[----:B------:R-:W-:Y:S01]  /*85410*/  LEA.HI.X.SX32 R5, R6, R2, 0x1, P6 ;  /* 0x0000000206057211 */ /* 0x000fe200030f0eff */
[----:B------:R0:W-:Y:S01]  /*85420*/  @P3 STG.E.U16 [R8.64], R10 ;  /* 0x0000000a08003986 */ /* 0x0001e2000c10150a */
[----:B-----5:R-:W-:-:S03]  /*85430*/  ISETP.LT.AND P2, PT, R12, c[0x0][0x17c], !P0 ;  /* 0x00005f000c007a0c */ /* 0x020fc60004741270 */
[----:B------:R1:W-:Y:S01]  /*85440*/  @P1 STG.E.U16 [R4.64], R7 ;  /* 0x0000000704001986 */ /* 0x0003e2000c10150a */
[----:B----4-:R-:W-:Y:S02]  /*85450*/  ISETP.LT.AND P4, PT, R18, c[0x0][0x17c], !P0 ;  /* 0x00005f0012007a0c */ /* 0x010fe40004781270 */
[----:B------:R-:W-:Y:S01]  /*85460*/  PRMT R15, R15, 0x7632, R15 ;  /* 0x000076320f0f7816 */ /* 0x000fe2000000000f */
[----:B------:R-:W4:Y:S01]  /*85470*/  LDL.LU R16, [R1+0x108] ;  /* 0x0001080001107983 */ /* 0x000f220000300800 */
[----:B0-----:R-:W-:Y:S01]  /*85480*/  LEA R8, P6, R3, R0, 0x1 ;  /* 0x0000000003087211 */ /* 0x001fe200078c08ff */
[----:B-1----:R-:W-:-:S03]  /*85490*/  IMAD R5, R27, 0x2, R3 ;  /* 0x000000021b057824 */ /* 0x002fc600078e0203 */
[----:B------:R-:W-:Y:S02]  /*854a0*/  LEA.HI.X.SX32 R9, R3, R2, 0x1, P6 ;  /* 0x0000000203097211 */ /* 0x000fe400030f0eff */
[----:B------:R-:W-:Y:S01]  /*854b0*/  LEA R4, P6, R5, R0, 0x1 ;  /* 0x0000000005047211 */ /* 0x000fe200078c08ff */
[----:B------:R-:W-:Y:S01]  /*854c0*/  IMAD R3, R27, 0x2, R5 ;  /* 0x000000021b037824 */ /* 0x000fe200078e0205 */
[----:B------:R-:W-:Y:S02]  /*854d0*/  PRMT R7, R25, 0x7632, R7 ;  /* 0x0000763219077816 */ /* 0x000fe40000000007 */
[----:B------:R-:W-:Y:S01]  /*854e0*/  LEA.HI.X.SX32 R5, R5, R2, 0x1, P6 ;  /* 0x0000000205057211 */ /* 0x000fe200030f0eff */
[----:B------:R0:W-:Y:S04]  /*854f0*/  @P2 STG.E.U16 [R8.64], R15 ;  /* 0x0000000f08002986 */ /* 0x0001e8000c10150a */
[----:B------:R1:W-:Y:S01]  /*85500*/  @P4 STG.E.U16 [R4.64], R7 ;  /* 0x0000000704004986 */ /* 0x0003e2000c10150a */
[----:B------:R-:W-:Y:S01]  /*85510*/  ISETP.LT.AND P4, PT, R28, c[0x0][0x17c], !P0 ;  /* 0x00005f001c007a0c */ /* 0x000fe20004781270 */
[----:B------:R-:W-:Y:S01]  /*85520*/  IMAD R6, R27, 0x2, R3 ;  /* 0x000000021b067824 */ /* 0x000fe200078e0203 */
[----:B0-----:R-:W-:-:S04]  /*85530*/  LEA R8, P6, R3, R0, 0x1 ;  /* 0x0000000003087211 */ /* 0x001fc800078c08ff */
[----:B------:R-:W-:Y:S02]  /*85540*/  LEA.HI.X.SX32 R9, R3, R2, 0x1, P6 ;  /* 0x0000000203097211 */ /* 0x000fe400030f0eff */
[----:B------:R-:W-:Y:S02]  /*85550*/  PRMT R3, R20, 0x7632, R3 ;  /* 0x0000763214037816 */ /* 0x000fe40000000003 */
[----:B--2---:R-:W-:Y:S02]  /*85560*/  ISETP.LT.AND P3, PT, R13, c[0x0][0x17c], !P0 ;  /* 0x00005f000d007a0c */ /* 0x004fe40004761270 */
[----:B------:R-:W2:Y:S04]  /*85570*/  LDL.LU R13, [R1+0x10c] ;  /* 0x00010c00010d7983 */ /* 0x000ea80000300800 */
[----:B------:R-:W5:Y:S01]  /*85580*/  LDL.LU R25, [R1+0x110] ;  /* 0x0001100001197983 */ /* 0x000f620000300800 */
[----:B---3--:R-:W-:-:S03]  /*85590*/  ISETP.LT.AND P2, PT, R26, c[0x0][0x17c], !P0 ;  /* 0x00005f001a007a0c */ /* 0x008fc60004741270 */
[----:B------:R-:W3:Y:S04]  /*855a0*/  LDL.LU R26, [R1+0x114] ;  /* 0x00011400011a7983 */ /* 0x000ee80000300800 */
[----:B------:R-:W3:Y:S04]  /*855b0*/  LDL.LU R28, [R1+0x1d08] ;  /* 0x001d0800011c7983 */ /* 0x000ee80000300800 */
[----:B------:R-:W4:Y:S01]  /*855c0*/  LDL.LU R20, [R1+0x118] ;  /* 0x0001180001147983 */ /* 0x000f220000300800 */
[----:B------:R-:W-:Y:S02]  /*855d0*/  ISETP.LT.AND P5, PT, R14, c[0x0][0x17c], !P0 ;  /* 0x00005f000e007a0c */ /* 0x000fe400047a1270 */
[----:B-1----:R-:W-:-:S02]  /*855e0*/  LEA R4, P6, R6, R0, 0x1 ;  /* 0x0000000006047211 */ /* 0x002fc400078c08ff */
[----:B------:R-:W-:Y:S02]  /*855f0*/  PRMT R7, R7, 0x7632, R7 ;  /* 0x0000763207077816 */ /* 0x000fe40000000007 */
[----:B------:R-:W-:Y:S01]  /*85600*/  LEA.HI.X.SX32 R5, R6, R2, 0x1, P6 ;  /* 0x0000000206057211 */ /* 0x000fe200030f0eff */
[----:B------:R-:W-:Y:S01]  /*85610*/  IMAD R6, R27, 0x2, R6 ;  /* 0x000000021b067824 */ /* 0x000fe200078e0206 */
[----:B------:R-:W-:-:S05]  /*85620*/  ISETP.LT.AND P1, PT, R22, c[0x0][0x17c], !P0 ;  /* 0x00005f0016007a0c */ /* 0x000fca0004721270 */
[----:B------:R-:W-:Y:S04]  /*85630*/  @P5 STG.E.U16 [R8.64], R3 ;  /* 0x0000000308005986 */ /* 0x000fe8000c10150a */
[----:B------:R0:W-:Y:S01]  /*85640*/  @P3 STG.E.U16 [R4.64], R7 ;  /* 0x0000000704003986 */ /* 0x0001e2000c10150a */
[----:B------:R-:W-:Y:S02]  /*85650*/  PRMT R19, R19, 0x7632, R19 ;  /* 0x0000763213137816 */ /* 0x000fe40000000013 */
[----:B0-----:R-:W-:-:S04]  /*85660*/  LEA R4, P5, R6, R0, 0x1 ;  /* 0x0000000006047211 */ /* 0x001fc800078a08ff */
[----:B------:R-:W-:-:S05]  /*85670*/  LEA.HI.X.SX32 R5, R6, R2, 0x1, P5 ;  /* 0x0000000206057211 */ /* 0x000fca00028f0eff */
[----:B------:R-:W-:Y:S01]  /*85680*/  @P1 STG.E.U16 [R4.64], R19 ;  /* 0x0000001304001986 */ /* 0x000fe2000c10150a */
[----:B------:R-:W-:Y:S02]  /*85690*/  PRMT R8, R23, 0x7632, R8 ;  /* 0x0000763217087816 */ /* 0x000fe40000000008 */
[----:B--2---:R-:W-:Y:S02]  /*856a0*/  ISETP.LT.AND P3, PT, R13, c[0x0][0x17c], !P0 ;  /* 0x00005f000d007a0c */ /* 0x004fe40004761270 */
[----:B-----5:R-:W-:Y:S02]  /*856b0*/  ISETP.LT.AND P1, PT, R25, c[0x0][0x17c], !P0 ;  /* 0x00005f0019007a0c */ /* 0x020fe40004721270 */
[----:B---3--:R-:W-:Y:S01]  /*856c0*/  LOP3.LUT R25, R28, 0x20, RZ, 0x3c, !PT ;  /* 0x000000201c197812 */ /* 0x008fe200078e3cff */
[----:B------:R-:W0:Y:S04]  /*856d0*/  LDS.128 R12, [R28] ;  /* 0x000000001c0c7984 */ /* 0x000e280000000c00 */
[----:B----4-:R-:W-:Y:S04]  /*856e0*/  STL.64 [R1+0x1d00], R20 ;  /* 0x001d001401007387 */ /* 0x010fe80000100a00 */
[----:B------:R-:W1:Y:S04]  /*856f0*/  LDS.128 R20, [R25] ;  /* 0x0000000019147984 */ /* 0x000e680000000c00 */
[----:B0-----:R0:W-:Y:S04]  /*85700*/  STL.64 [R1+0x60], R12 ;  /* 0x0000600c01007387 */ /* 0x0011e80000100a00 */
[----:B------:R-:W-:Y:S01]  /*85710*/  STL.64 [R1+0x68], R14 ;  /* 0x0000680e01007387 */ /* 0x000fe20000100a00 */
[----:B-1----:R-:W-:-:S03]  /*85720*/  IMAD.MOV.U32 R11, RZ, RZ, R20 ;  /* 0x000000ffff0b7224 */ /* 0x002fc600078e0014 */
[----:B0-----:R-:W2:Y:S04]  /*85730*/  LDL.LU R13, [R1+0x11c] ;  /* 0x00011c00010d7983 */ /* 0x001ea80000300800 */
[----:B------:R0:W-:Y:S04]  /*85740*/  STL.64 [R1+0x40], R20 ;  /* 0x0000401401007387 */ /* 0x0001e80000100a00 */
[----:B------:R1:W-:Y:S04]  /*85750*/  STL.64 [R1+0x48], R22 ;  /* 0x0000481601007387 */ /* 0x0003e80000100a00 */
[----:B0-----:R-:W3:Y:S04]  /*85760*/  LDL.LU.64 R20, [R1+0x1d00] ;  /* 0x001d000001147983 */ /* 0x001ee80000300a00 */
[----:B-1----:R-:W4:Y:S01]  /*85770*/  LDL.LU R23, [R1+0x120] ;  /* 0x0001200001177983 */ /* 0x002f220000300800 */
[----:B------:R-:W-:-:S05]  /*85780*/  IMAD R7, R27, 0x2, R6 ;  /* 0x000000021b077824 */ /* 0x000fca00078e0206 */
[----:B------:R-:W-:Y:S01]  /*85790*/  LEA R6, P5, R7, R0, 0x1 ;  /* 0x0000000007067211 */ /* 0x000fe200078a08ff */
[----:B------:R-:W-:-:S03]  /*857a0*/  IMAD R3, R27, 0x2, R7 ;  /* 0x000000021b037824 */ /* 0x000fc600078e0207 */
[----:B------:R-:W-:-:S05]  /*857b0*/  LEA.HI.X.SX32 R7, R7, R2, 0x1, P5 ;  /* 0x0000000207077211 */ /* 0x000fca00028f0eff */
[----:B------:R0:W-:Y:S01]  /*857c0*/  @P2 STG.E.U16 [R6.64], R8 ;  /* 0x0000000806002986 */ /* 0x0001e2000c10150a */
[----:B------:R-:W-:Y:S02]  /*857d0*/  ISETP.LT.AND P2, PT, R26, c[0x0][0x17c], !P0 ;  /* 0x00005f001a007a0c */ /* 0x000fe40004741270 */
[----:B------:R-:W-:Y:S02]  /*857e0*/  LOP3.LUT R26, R28, 0x40, RZ, 0x3c, !PT ;  /* 0x000000401c1a7812 */ /* 0x000fe400078e3cff */
[----:B------:R-:W-:Y:S02]  /*857f0*/  ISETP.LT.AND P6, PT, R16, c[0x0][0x17c], !P0 ;  /* 0x00005f0010007a0c */ /* 0x000fe400047c1270 */
[----:B0-----:R-:W-:Y:S02]  /*85800*/  PRMT R7, R17, 0x7632, R7 ;  /* 0x0000763211077816 */ /* 0x001fe40000000007 */
[----:B------:R-:W0:Y:S01]  /*85810*/  LDS.128 R16, [R26] ;  /* 0x000000001a107984 */ /* 0x000e220000000c00 */
[----:B------:R-:W-:-:S04]  /*85820*/  LEA R4, P5, R3, R0, 0x1 ;  /* 0x0000000003047211 */ /* 0x000fc800078a08ff */
[----:B------:R-:W-:Y:S02]  /*85830*/  LEA.HI.X.SX32 R5, R3, R2, 0x1, P5 ;  /* 0x0000000203057211 */ /* 0x000fe400028f0eff */
[----:B------:R-:W-:Y:S02]  /*85840*/  PRMT R10, R24, 0x7632, R10 ;  /* 0x00007632180a7816 */ /* 0x000fe4000000000a */
[----:B------:R-:W-:Y:S01]  /*85850*/  LOP3.LUT R24, R28, 0x60, RZ, 0x3c, !PT ;  /* 0x000000601c187812 */ /* 0x000fe200078e3cff */
[C---:B------:R-:W-:Y:S01]  /*85860*/  IMAD R6, R27.reuse, 0x2, R3 ;  /* 0x000000021b067824 */ /* 0x040fe200078e0203 */
[----:B------:R1:W-:Y:S03]  /*85870*/  @P4 STG.E.U16 [R4.64], R7 ;  /* 0x0000000704004986 */ /* 0x0003e6000c10150a */
[----:B------:R-:W-:Y:S01]  /*85880*/  IMAD R3, R27, 0x2, R6 ;  /* 0x000000021b037824 */ /* 0x000fe200078e0206 */
[----:B-1----:R-:W-:-:S04]  /*85890*/  LEA R4, P4, R6, R0, 0x1 ;  /* 0x0000000006047211 */ /* 0x002fc800078808ff */
[----:B------:R-:W-:Y:S02]  /*858a0*/  LEA.HI.X.SX32 R5, R6, R2, 0x1, P4 ;  /* 0x0000000206057211 */ /* 0x000fe400020f0eff */
[----:B------:R-:W-:-:S04]  /*858b0*/  LEA R6, P4, R3, R0, 0x1 ;  /* 0x0000000003067211 */ /* 0x000fc800078808ff */
[----:B------:R-:W-:Y:S01]  /*858c0*/  LEA.HI.X.SX32 R7, R3, R2, 0x1, P4 ;  /* 0x0000000203077211 */ /* 0x000fe200020f0eff */
[----:B------:R-:W-:Y:S01]  /*858d0*/  @P6 STG.E.U16 [R4.64], R10 ;  /* 0x0000000a04006986 */ /* 0x000fe2000c10150a */
[----:B---3--:R-:W-:-:S03]  /*858e0*/  ISETP.LT.AND P5, PT, R20, c[0x0][0x17c], !P0 ;  /* 0x00005f0014007a0c */ /* 0x008fc600047a1270 */
[----:B------:R-:W3:Y:S04]  /*858f0*/  LDL.LU R20, [R1+0x124] ;  /* 0x0001240001147983 */ /* 0x000ee80000300800 */
[----:B0-----:R-:W-:Y:S04]  /*85900*/  STL.64 [R1+0x70], R16 ;  /* 0x0000701001007387 */ /* 0x001fe80000100a00 */
[----:B------:R0:W-:Y:S02]  /*85910*/  STL.64 [R1+0x78], R18 ;  /* 0x0000781201007387 */ /* 0x0001e40000100a00 */
[----:B0-----:R-:W-:-:S05]  /*85920*/  IMAD.MOV.U32 R18, RZ, RZ, R16 ;  /* 0x000000ffff127224 */ /* 0x001fca00078e0010 */
[----:B------:R-:W-:Y:S04]  /*85930*/  STL [R1+0x1cf8], R18 ;  /* 0x001cf81201007387 */ /* 0x000fe80000100800 */
[----:B------:R-:W0:Y:S04]  /*85940*/  LDS.128 R16, [R24] ;  /* 0x0000000018107984 */ /* 0x000e280000000c00 */
[----:B0-----:R-:W-:Y:S01]  /*85950*/  STL.64 [R1+0x10], R16 ;  /* 0x0000101001007387 */ /* 0x001fe20000100a00 */
[----:B------:R-:W-:-:S03]  /*85960*/  IMAD.MOV.U32 R15, RZ, RZ, R16 ;  /* 0x000000ffff0f7224 */ /* 0x000fc600078e0010 */
[----:B------:R-:W-:Y:S04]  /*85970*/  STL.64 [R1+0x18], R18 ;  /* 0x0000181201007387 */ /* 0x000fe80000100a00 */
[----:B------:R-:W0:Y:S01]  /*85980*/  LDS.128 R16, [R28+0x800] ;  /* 0x000800001c107984 */ /* 0x000e220000000c00 */
[----:B------:R-:W-:-:S03]  /*85990*/  PRMT R8, R21, 0x7632, R8 ;  /* 0x0000763215087816 */ /* 0x000fc60000000008 */
[----:B0-----:R-:W-:Y:S01]  /*859a0*/  STL.64 [R1+0xa0], R16 ;  /* 0x0000a01001007387 */ /* 0x001fe20000100a00 */
[----:B------:R-:W-:-:S03]  /*859b0*/  IMAD.MOV.U32 R14, RZ, RZ, R16 ;  /* 0x000000ffff0e7224 */ /* 0x000fc600078e0010 */
[----:B------:R-:W-:Y:S04]  /*859c0*/  STL.64 [R1+0xa8], R18 ;  /* 0x0000a81201007387 */ /* 0x000fe80000100a00 */
[----:B------:R-:W0:Y:S04]  /*859d0*/  LDS.128 R16, [R25+0x800] ;  /* 0x0008000019107984 */ /* 0x000e280000000c00 */
[----:B------:R-:W5:Y:S04]  /*859e0*/  LDL.LU R21, [R1+0x128] ;  /* 0x0001280001157983 */ /* 0x000f680000300800 */
[----:B------:R-:W5:Y:S04]  /*859f0*/  LDL.LU R29, [R1+0x12c] ;  /* 0x00012c00011d7983 */ /* 0x000f680000300800 */
[----:B0-----:R-:W-:Y:S04]  /*85a00*/  STL.64 [R1+0x90], R16 ;  /* 0x0000901001007387 */ /* 0x001fe80000100a00 */
[----:B------:R0:W-:Y:S04]  /*85a10*/  STL.64 [R1+0x98], R18 ;  /* 0x0000981201007387 */ /* 0x0001e80000100a00 */
[----:B0-----:R-:W5:Y:S04]  /*85a20*/  LDL.LU R18, [R1+0x1cf8] ;  /* 0x001cf80001127983 */ /* 0x001f680000300800 */
[----:B------:R0:W-:Y:S01]  /*85a30*/  @P3 STG.E.U16 [R6.64], R8 ;  /* 0x0000000806003986 */ /* 0x0001e2000c10150a */
[----:B----4-:R-:W-:-:S03]  /*85a40*/  ISETP.LT.AND P3, PT, R23, c[0x0][0x17c], !P0 ;  /* 0x00005f0017007a0c */ /* 0x010fc60004761270 */
[----:B------:R-:W4:Y:S01]  /*85a50*/  LDL.LU R23, [R1+0x130] ;  /* 0x0001300001177983 */ /* 0x000f220000300800 */
[----:B------:R-:W-:-:S05]  /*85a60*/  IMAD R9, R27, 0x2, R3 ;  /* 0x000000021b097824 */ /* 0x000fca00078e0203 */
[----:B------:R-:W-:-:S04]  /*85a70*/  LEA R4, P6, R9, R0, 0x1 ;  /* 0x0000000009047211 */ /* 0x000fc800078c08ff */
[----:B------:R-:W-:-:S05]  /*85a80*/  LEA.HI.X.SX32 R5, R9, R2, 0x1, P6 ;  /* 0x0000000209057211 */ /* 0x000fca00030f0eff */
[----:B------:R1:W-:Y:S04]  /*85a90*/  @P1 STG.E.U16 [R4.64], R12 ;  /* 0x0000000c04001986 */ /* 0x0003e8000c10150a */
[----:B------:R-:W2:Y:S01]  /*85aa0*/  LDS.128 R4, [R26+0x800] ;  /* 0x000800001a047984 */ /* 0x000ea20000000c00 */
[----:B------:R-:W-:-:S04]  /*85ab0*/  IMAD R3, R27, 0x2, R9 ;  /* 0x000000021b037824 */ /* 0x000fc800078e0209 */
[----:B------:R-:W-:Y:S01]  /*85ac0*/  IMAD R10, R27, 0x2, R3 ;  /* 0x000000021b0a7824 */ /* 0x000fe200078e0203 */
[----:B0-----:R-:W-:-:S04]  /*85ad0*/  LEA R8, P6, R3, R0, 0x1 ;  /* 0x0000000003087211 */ /* 0x001fc800078c08ff */
[----:B------:R-:W-:Y:S02]  /*85ae0*/  LEA.HI.X.SX32 R9, R3, R2, 0x1, P6 ;  /* 0x0000000203097211 */ /* 0x000fe400030f0eff */
[C---:B-1----:R-:W-:Y:S02]  /*85af0*/  LEA R12, P6, R10.reuse, R0, 0x1 ;  /* 0x000000000a0c7211 */ /* 0x042fe400078c08ff */
[----:B--2---:R-:W-:Y:S02]  /*85b00*/  ISETP.LT.AND P4, PT, R13, c[0x0][0x17c], !P0 ;  /* 0x00005f000d007a0c */ /* 0x004fe40004781270 */
[----:B------:R-:W-:Y:S01]  /*85b10*/  LEA.HI.X.SX32 R13, R10, R2, 0x1, P6 ;  /* 0x000000020a0d7211 */ /* 0x000fe200030f0eff */
[----:B------:R-:W-:Y:S01]  /*85b20*/  @P2 STG.E.U16 [R8.64], R11 ;  /* 0x0000000b08002986 */ /* 0x000fe2000c10150a */
[----:B------:R-:W-:-:S03]  /*85b30*/  IMAD.MOV.U32 R17, RZ, RZ, R4 ;  /* 0x000000ffff117224 */ /* 0x000fc600078e0004 */
[----:B------:R-:W-:Y:S04]  /*85b40*/  STL.64 [R1+0x80], R4 ;  /* 0x0000800401007387 */ /* 0x000fe80000100a00 */
[----:B------:R-:W-:Y:S04]  /*85b50*/  STL.64 [R1+0x88], R6 ;  /* 0x0000880601007387 */ /* 0x000fe80000100a00 */
[----:B------:R-:W0:Y:S01]  /*85b60*/  LDS.128 R4, [R24+0x800] ;  /* 0x0008000018047984 */ /* 0x000e220000000c00 */
[----:B---3--:R-:W-:-:S03]  /*85b70*/  ISETP.LT.AND P1, PT, R20, c[0x0][0x17c], !P0 ;  /* 0x00005f0014007a0c */ /* 0x008fc60004721270 */
[----:B------:R-:W2:Y:S04]  /*85b80*/  LDL.LU R20, [R1+0x134] ;  /* 0x0001340001147983 */ /* 0x000ea80000300800 */
[----:B------:R-:W-:Y:S04]  /*85b90*/  STL [R1+0x1cf0], R17 ;  /* 0x001cf01101007387 */ /* 0x000fe80000100800 */
[----:B------:R-:W-:Y:S04]  /*85ba0*/  STL [R1+0x1cf4], R16 ;  /* 0x001cf41001007387 */ /* 0x000fe80000100800 */
[----:B0-----:R-:W-:Y:S04]  /*85bb0*/  STL [R1+0x1ce4], R5 ;  /* 0x001ce40501007387 */ /* 0x001fe80000100800 */
[----:B------:R-:W-:Y:S04]  /*85bc0*/  STL [R1+0x1cd8], R6 ;  /* 0x001cd80601007387 */ /* 0x000fe80000100800 */
[----:B------:R-:W-:Y:S01]  /*85bd0*/  STL [R1+0x1cd0], R7 ;  /* 0x001cd00701007387 */ /* 0x000fe20000100800 */
[----:B------:R-:W-:-:S05]  /*85be0*/  IMAD R3, R27, 0x2, R10 ;  /* 0x000000021b037824 */ /* 0x000fca00078e020a */
[----:B------:R-:W-:-:S04]  /*85bf0*/  LEA R8, P6, R3, R0, 0x1 ;  /* 0x0000000003087211 */ /* 0x000fc800078c08ff */
[----:B------:R-:W-:Y:S02]  /*85c00*/  LEA.HI.X.SX32 R9, R3, R2, 0x1, P6 ;  /* 0x0000000203097211 */ /* 0x000fe400030f0eff */
[----:B-----5:R-:W-:Y:S02]  /*85c10*/  ISETP.LT.AND P2, PT, R21, c[0x0][0x17c], !P0 ;  /* 0x00005f0015007a0c */ /* 0x020fe40004741270 */
[----:B------:R-:W3:Y:S04]  /*85c20*/  LDL.LU R21, [R1+0x138] ;  /* 0x0001380001157983 */ /* 0x000ee80000300800 */
[----:B------:R-:W-:Y:S04]  /*85c30*/  @P5 STG.E.U16 [R12.64], R18 ;  /* 0x000000120c005986 */ /* 0x000fe8000c10150a */
[----:B------:R-:W0:Y:S04]  /*85c40*/  LDS.128 R16, [R28+0x1000] ;  /* 0x001000001c107984 */ /* 0x000e280000000c00 */
[----:B0-----:R-:W-:Y:S01]  /*85c50*/  STL.64 [R1+0x50], R16 ;  /* 0x0000501001007387 */ /* 0x001fe20000100a00 */
[----:B------:R-:W-:-:S03]  /*85c60*/  IMAD.MOV.U32 R22, RZ, RZ, R16 ;  /* 0x000000ffff167224 */ /* 0x000fc600078e0010 */
[----:B------:R-:W-:Y:S04]  /*85c70*/  STL.64 [R1+0x58], R18 ;  /* 0x0000581201007387 */ /* 0x000fe80000100a00 */
[----:B------:R-:W0:Y:S04]  /*85c80*/  LDS.128 R16, [R25+0x1000] ;  /* 0x0010000019107984 */ /* 0x000e280000000c00 */
[----:B------:R-:W-:Y:S01]  /*85c90*/  @P4 STG.E.U16 [R8.64], R15 ;  /* 0x0000000f08004986 */ /* 0x000fe2000c10150a */
[----:B----4-:R-:W-:-:S03]  /*85ca0*/  ISETP.LT.AND P4, PT, R23, c[0x0][0x17c], !P0 ;  /* 0x00005f0017007a0c */ /* 0x010fc60004781270 */
[----:B------:R-:W4:Y:S04]  /*85cb0*/  LDL.LU R23, [R1+0x13c] ;  /* 0x00013c0001177983 */ /* 0x000f280000300800 */
[----:B0-----:R-:W-:Y:S04]  /*85cc0*/  STL.64 [R1+0x30], R16 ;  /* 0x0000301001007387 */ /* 0x001fe80000100a00 */
[----:B------:R-:W-:Y:S04]  /*85cd0*/  STL.64 [R1+0x38], R18 ;  /* 0x0000381201007387 */ /* 0x000fe80000100a00 */
[----:B------:R-:W0:Y:S04]  /*85ce0*/  LDS.128 R16, [R26+0x1000] ;  /* 0x001000001a107984 */ /* 0x000e280000000c00 */
[----:B0-----:R0:W-:Y:S04]  /*85cf0*/  STL.64 [R1+0x20], R16 ;  /* 0x0000201001007387 */ /* 0x0011e80000100a00 */
[----:B------:R-:W-:Y:S04]  /*85d00*/  STL.64 [R1+0x28], R18 ;  /* 0x0000281201007387 */ /* 0x000fe80000100a00 */
[----:B0-----:R-:W5:Y:S01]  /*85d10*/  LDL.LU R16, [R1+0x1cf4] ;  /* 0x001cf40001107983 */ /* 0x001f620000300800 */
[----:B------:R-:W-:-:S04]  /*85d20*/  IMAD R11, R27, 0x2, R3 ;  /* 0x000000021b0b7824 */ /* 0x000fc800078e0203 */
[----:B------:R-:W-:Y:S01]  /*85d30*/  IMAD R3, R27, 0x2, R11 ;  /* 0x000000021b037824 */ /* 0x000fe200078e020b */
[----:B------:R-:W-:-:S04]  /*85d40*/  LEA R10, P6, R11, R0, 0x1 ;  /* 0x000000000b0a7211 */ /* 0x000fc800078c08ff */
[----:B------:R-:W-:Y:S02]  /*85d50*/  LEA.HI.X.SX32 R11, R11, R2, 0x1, P6 ;  /* 0x000000020b0b7211 */ /* 0x000fe400030f0eff */
[----:B------:R-:W-:-:S04]  /*85d60*/  LEA R8, P6, R3, R0, 0x1 ;  /* 0x0000000003087211 */ /* 0x000fc800078c08ff */
[----:B------:R-:W-:Y:S01]  /*85d70*/  LEA.HI.X.SX32 R9, R3, R2, 0x1, P6 ;  /* 0x0000000203097211 */ /* 0x000fe200030f0eff */
[----:B------:R-:W-:Y:S01]  /*85d80*/  @P3 STG.E.U16 [R10.64], R14 ;  /* 0x0000000e0a003986 */ /* 0x000fe2000c10150a */
[----:B------:R-:W-:-:S04]  /*85d90*/  IMAD R12, R27, 0x2, R3 ;  /* 0x000000021b0c7824 */ /* 0x000fc800078e0203 */
[----:B------:R-:W-:Y:S02]  /*85da0*/  IMAD R3, R27, 0x2, R12 ;  /* 0x000000021b037824 */ /* 0x000fe400078e020c */
[----:B------:R-:W2:Y:S04]  /*85db0*/  LDL.LU R27, [R1+0x140] ;  /* 0x00014000011b7983 */ /* 0x000ea80000300800 */
[----:B-----5:R-:W-:Y:S04]  /*85dc0*/  @P1 STG.E.U16 [R8.64], R16 ;  /* 0x0000001008001986 */ /* 0x020fe8000c10150a */
[----:B------:R-:W0:Y:S04]  /*85dd0*/  LDS.128 R8, [R24+0x1000] ;  /* 0x0010000018087984 */ /* 0x000e280000000c00 */
[----:B------:R-:W1:Y:S04]  /*85de0*/  LDS.128 R16, [R28+0x1800] ;  /* 0x001800001c107984 */ /* 0x000e680000000c00 */
[----:B0-----:R0:W-:Y:S04]  /*85df0*/  STL [R1+0x1ce0], R9 ;  /* 0x001ce00901007387 */ /* 0x0011e80000100800 */
[----:B------:R-:W-:Y:S01]  /*85e00*/  STL [R1+0x1cdc], R10 ;  /* 0x001cdc0a01007387 */ /* 0x000fe20000100800 */
[----:B-1----:R-:W-:-:S03]  /*85e10*/  IMAD.MOV.U32 R6, RZ, RZ, R17 ;  /* 0x000000ffff067224 */ /* 0x002fc600078e0011 */
[----:B------:R1:W-:Y:S04]  /*85e20*/  STL [R1+0x1cd4], R11 ;  /* 0x001cd40b01007387 */ /* 0x0003e80000100800 */
[----:B0-----:R-:W5:Y:S04]  /*85e30*/  LDL.LU R9, [R1+0x20] ;  /* 0x0000200001097983 */ /* 0x001f680000300800 */
[----:B------:R0:W-:Y:S04]  /*85e40*/  STL [R1], R16 ;  /* 0x0000001001007387 */ /* 0x0001e80000100800 */
[----:B------:R-:W-:Y:S04]  /*85e50*/  STL [R1+0xc], R19 ;  /* 0x00000c1301007387 */ /* 0x000fe80000100800 */
[----:B------:R-:W4:Y:S01]  /*85e60*/  LDL.LU R17, [R1+0x1cf0] ;  /* 0x001cf00001117983 */ /* 0x000f220000300800 */
[C---:B------:R-:W-:Y:S01]  /*85e70*/  LEA R14, P6, R12.reuse, R0, 0x1 ;  /* 0x000000000c0e7211 */ /* 0x040fe200078c08ff */
[----:B-1----:R-:W-:Y:S01]  /*85e80*/  IMAD.MOV.U32 R11, RZ, RZ, c[0x0][0x198] ;  /* 0x00006600ff0b7624 */ /* 0x002fe200078e00ff */
[----:B------:R-:W-:Y:S01]  /*85e90*/  ISETP.LT.AND P5, PT, R29, c[0x0][0x17c], !P0 ;  /* 0x00005f001d007a0c */ /* 0x000fe200047a1270 */
[----:B------:R-:W-:Y:S01]  /*85ea0*/  IMAD.MOV.U32 R7, RZ, RZ, R18 ;  /* 0x000000ffff077224 */ /* 0x000fe200078e0012 */
[----:B------:R-:W-:Y:S01]  /*85eb0*/  LEA.HI.X.SX32 R15, R12, R2, 0x1, P6 ;  /* 0x000000020c0f7211 */ /* 0x000fe200030f0eff */
[----:B0-----:R-:W-:Y:S01]  /*85ec0*/  IMAD R16, R11, 0x2, R3 ;  /* 0x000000020b107824 */ /* 0x001fe200078e0203 */
[----:B------:R-:W-:Y:S01]  /*85ed0*/  LEA R12, P6, R3, R0, 0x1 ;  /* 0x00000000030c7211 */ /* 0x000fe200078c08ff */
[----:B------:R-:W5:Y:S01]  /*85ee0*/  LDL.LU R28, [R1+0x148] ;  /* 0x00014800011c7983 */ /* 0x000f620000300800 */
[----:B--2---:R-:W-:-:S02]  /*85ef0*/  ISETP.LT.AND P3, PT, R20, c[0x0][0x17c], !P0 ;  /* 0x00005f0014007a0c */ /* 0x004fc40004761270 */
[----:B------:R-:W-:Y:S01]  /*85f00*/  LEA.HI.X.SX32 R13, R3, R2, 0x1, P6 ;  /* 0x00000002030d7211 */ /* 0x000fe200030f0eff */
[----:B------:R-:W-:Y:S01]  /*85f10*/  IMAD R3, R11, 0x2, R16 ;  /* 0x000000020b037824 */ /* 0x000fe200078e0210 */
[C---:B------:R-:W-:Y:S01]  /*85f20*/  LEA R20, P6, R16.reuse, R0, 0x1 ;  /* 0x0000000010147211 */ /* 0x040fe200078c08ff */
[----:B------:R-:W-:Y:S01]  /*85f30*/  STL [R1+0x1cec], R7 ;  /* 0x001cec0701007387 */ /* 0x000fe20000100800 */
[----:B---3--:R-:W-:Y:S02]  /*85f40*/  ISETP.LT.AND P1, PT, R21, c[0x0][0x17c], !P0 ;  /* 0x00005f0015007a0c */ /* 0x008fe40004721270 */
[----:B------:R-:W-:Y:S01]  /*85f50*/  LEA.HI.X.SX32 R21, R16, R2, 0x1, P6 ;  /* 0x0000000210157211 */ /* 0x000fe200030f0eff */
[----:B------:R0:W-:Y:S04]  /*85f60*/  STL [R1+0x1ce8], R6 ;  /* 0x001ce80601007387 */ /* 0x0001e80000100800 */
[----:B0-----:R-:W2:Y:S04]  /*85f70*/  LDL R6, [R1+0x30] ;  /* 0x0000300001067983 */ /* 0x001ea80000100800 */
[----:B------:R-:W3:Y:S04]  /*85f80*/  LDL.LU R10, [R1+0x150] ;  /* 0x00015000010a7983 */ /* 0x000ee80000300800 */
[----:B------:R-:W3:Y:S04]  /*85f90*/  LDL.LU R7, [R1] ;  /* 0x0000000001077983 */ /* 0x000ee80000300800 */
[----:B------:R-:W3:Y:S04]  /*85fa0*/  LDL.LU R5, [R1+0x154] ;  /* 0x0001540001057983 */ /* 0x000ee80000300800 */
[----:B------:R-:W3:Y:S04]  /*85fb0*/  LDL.LU R29, [R1+0x158] ;  /* 0x00015800011d7983 */ /* 0x000ee80000300800 */
[----:B----4-:R-:W-:Y:S04]  /*85fc0*/  @P2 STG.E.U16 [R14.64], R17 ;  /* 0x000000110e002986 */ /* 0x010fe8000c10150a */
[----:B------:R0:W-:Y:S04]  /*85fd0*/  LDS.128 R16, [R26+0x1800] ;  /* 0x001800001a107984 */ /* 0x0001e80000000c00 */
[----:B------:R-:W-:Y:S01]  /*85fe0*/  @P5 STG.E.U16 [R12.64], R4 ;  /* 0x000000040c005986 */ /* 0x000fe2000c10150a */
[----:B------:R-:W-:-:S02]  /*85ff0*/  ISETP.LT.AND P5, PT, R27, c[0x0][0x17c], !P0 ;  /* 0x00005f001b007a0c */ /* 0x000fc400047a1270 */
[C---:B0-----:R-:W-:Y:S01]  /*86000*/  LEA R26, P6, R3.reuse, R0, 0x1 ;  /* 0x00000000031a7211 */ /* 0x041fe200078c08ff */
[----:B------:R0:W1:Y:S03]  /*86010*/  LDS.128 R12, [R25+0x1800] ;  /* 0x00180000190c7984 */ /* 0x0000660000000c00 */
[----:B------:R-:W-:Y:S01]  /*86020*/  LEA.HI.X.SX32 R27, R3, R2, 0x1, P6 ;  /* 0x00000002031b7211 */ /* 0x000fe200030f0eff */
[----:B0-----:R-:W-:Y:S02]  /*86030*/  IMAD R25, R11, 0x2, R3 ;  /* 0x000000020b197824 */ /* 0x001fe400078e0203 */
[----:B------:R-:W4:Y:S01]  /*86040*/  LDL.LU R3, [R1+0x144] ;  /* 0x0001440001037983 */ /* 0x000f220000300800 */
[----:B------:R-:W-:-:S03]  /*86050*/  ISETP.LT.AND P2, PT, R23, c[0x0][0x17c], !P0 ;  /* 0x00005f0017007a0c */ /* 0x000fc60004741270 */
[----:B------:R-:W-:Y:S04]  /*86060*/  @P4 STG.E.U16 [R20.64], R22 ;  /* 0x0000001614004986 */ /* 0x000fe8000c10150a */
[----:B------:R0:W1:Y:S04]  /*86070*/  LDS.128 R20, [R24+0x1800] ;  /* 0x0018000018147984 */ /* 0x0000680000000c00 */
[----:B--2---:R2:W-:Y:S01]  /*86080*/  @P3 STG.E.U16 [R26.64], R6 ;  /* 0x000000061a003986 */ /* 0x0045e2000c10150a */
[----:B0-----:R-:W-:Y:S02]  /*86090*/  LEA R24, P6, R25, R0, 0x1 ;  /* 0x0000000019187211 */ /* 0x001fe400078c08ff */
[----:B-----5:R-:W-:Y:S01]  /*860a0*/  ISETP.LT.AND P3, PT, R28, c[0x0][0x17c], !P0 ;  /* 0x00005f001c007a0c */ /* 0x020fe20004761270 */
[----:B--2---:R-:W2:Y:S01]  /*860b0*/  LDL.LU R6, [R1+0x40] ;  /* 0x0000400001067983 */ /* 0x004ea20000300800 */
[----:B----4-:R-:W-:Y:S01]  /*860c0*/  ISETP.LT.AND P4, PT, R3, c[0x0][0x17c], !P0 ;  /* 0x00005f0003007a0c */ /* 0x010fe20004781270 */
[----:B------:R-:W-:Y:S01]  /*860d0*/  IMAD R3, R11, 0x2, R25 ;  /* 0x000000020b037824 */ /* 0x000fe200078e0219 */
[----:B------:R-:W-:-:S04]  /*860e0*/  LEA.HI.X.SX32 R25, R25, R2, 0x1, P6 ;  /* 0x0000000219197211 */ /* 0x000fc800030f0eff */
[----:B------:R-:W-:Y:S01]  /*860f0*/  LEA R26, P6, R3, R0, 0x1 ;  /* 0x00000000031a7211 */ /* 0x000fe200078c08ff */
[----:B------:R-:W-:-:S03]  /*86100*/  IMAD R28, R11, 0x2, R3 ;  /* 0x000000020b1c7824 */ /* 0x000fc600078e0203 */
[----:B------:R-:W-:Y:S02]  /*86110*/  LEA.HI.X.SX32 R27, R3, R2, 0x1, P6 ;  /* 0x00000002031b7211 */ /* 0x000fe400030f0eff */
[----:B------:R-:W4:Y:S04]  /*86120*/  LDL.LU R3, [R1+0x14c] ;  /* 0x00014c0001037983 */ /* 0x000f280000300800 */
[----:B------:R0:W-:Y:S04]  /*86130*/  @P1 STG.E.U16 [R24.64], R9 ;  /* 0x0000000918001986 */ /* 0x0001e8000c10150a */
[----:B------:R5:W-:Y:S01]  /*86140*/  @P2 STG.E.U16 [R26.64], R8 ;  /* 0x000000081a002986 */ /* 0x000be2000c10150a */
[----:B0-----:R-:W-:-:S04]  /*86150*/  LEA R24, P6, R28, R0, 0x1 ;  /* 0x000000001c187211 */ /* 0x001fc800078c08ff */
[----:B------:R-:W-:-:S05]  /*86160*/  LEA.HI.X.SX32 R25, R28, R2, 0x1, P6 ;  /* 0x000000021c197211 */ /* 0x000fca00030f0eff */
[----:B---3--:R0:W-:Y:S01]  /*86170*/  @P5 STG.E.U16 [R24.64], R7 ;  /* 0x0000000718005986 */ /* 0x0081e2000c10150a */
[----:B------:R-:W-:Y:S02]  /*86180*/  ISETP.LT.AND P5, PT, R5, c[0x0][0x17c], !P0 ;  /* 0x00005f0005007a0c */ /* 0x000fe400047a1270 */
[----:B------:R-:W-:Y:S01]  /*86190*/  ISETP.LT.AND P2, PT, R10, c[0x0][0x17c], !P0 ;  /* 0x00005f000a007a0c */ /* 0x000fe20004741270 */
[----:B------:R-:W3:Y:S01]  /*861a0*/  LDL.LU R5, [R1+0x16c] ;  /* 0x00016c0001057983 */ /* 0x000ee20000300800 */
[----:B----4-:R-:W-:Y:S01]  /*861b0*/  ISETP.LT.AND P1, PT, R3, c[0x0][0x17c], !P0 ;  /* 0x00005f0003007a0c */ /* 0x010fe20004721270 */
[----:B------:R-:W-:-:S04]  /*861c0*/  IMAD R3, R11, 0x2, R28 ;  /* 0x000000020b037824 */ /* 0x000fc800078e021c */
[----:B------:R-:W-:Y:S01]  /*861d0*/  IMAD R28, R11, 0x2, R3 ;  /* 0x000000020b1c7824 */ /* 0x000fe200078e0203 */
[----:B-----5:R-:W-:-:S04]  /*861e0*/  LEA R26, P6, R3, R0, 0x1 ;  /* 0x00000000031a7211 */ /* 0x020fc800078c08ff */
[----:B------:R-:W-:Y:S01]  /*861f0*/  LEA.HI.X.SX32 R27, R3, R2, 0x1, P6 ;  /* 0x00000002031b7211 */ /* 0x000fe200030f0eff */
[----:B------:R-:W-:Y:S01]  /*86200*/  IMAD R3, R11, 0x2, R28 ;  /* 0x000000020b037824 */ /* 0x000fe200078e021c */
[----:B0-----:R-:W-:-:S03]  /*86210*/  LEA R24, P6, R28, R0, 0x1 ;  /* 0x000000001c187211 */ /* 0x001fc600078c08ff */
[----:B-1----:R0:W-:Y:S01]  /*86220*/  @P4 STG.E.U16 [R26.64], R12 ;  /* 0x0000000c1a004986 */ /* 0x0021e2000c10150a */
[----:B------:R-:W-:Y:S02]  /*86230*/  LEA.HI.X.SX32 R25, R28, R2, 0x1, P6 ;  /* 0x000000021c197211 */ /* 0x000fe400030f0eff */
[----:B------:R-:W-:Y:S01]  /*86240*/  ISETP.LT.AND P4, PT, R29, c[0x0][0x17c], !P0 ;  /* 0x00005f001d007a0c */ /* 0x000fe20004781270 */
[----:B------:R-:W4:Y:S01]  /*86250*/  LDL.LU R28, [R1+0x15c] ;  /* 0x00015c00011c7983 */ /* 0x000f220000300800 */
[----:B------:R-:W-:-:S03]  /*86260*/  IMAD R29, R11, 0x2, R3 ;  /* 0x000000020b1d7824 */ /* 0x000fc600078e0203 */
[----:B------:R-:W5:Y:S01]  /*86270*/  LDL.LU R10, [R1+0xa0] ;  /* 0x0000a000010a7983 */ /* 0x000f620000300800 */
[----:B0-----:R-:W-:-:S03]  /*86280*/  LEA R26, P6, R3, R0, 0x1 ;  /* 0x00000000031a7211 */ /* 0x001fc600078c08ff */
[----:B------:R0:W-:Y:S01]  /*86290*/  @P3 STG.E.U16 [R24.64], R16 ;  /* 0x0000001018003986 */ /* 0x0001e2000c10150a */
[----:B------:R-:W-:-:S03]  /*862a0*/  LEA.HI.X.SX32 R27, R3, R2, 0x1, P6 ;  /* 0x00000002031b7211 */ /* 0x000fc600030f0eff */
[----:B------:R-:W2:Y:S04]  /*862b0*/  LDL.LU R3, [R1+0x60] ;  /* 0x0000600001037983 */ /* 0x000ea80000300800 */
[----:B0-----:R-:W2:Y:S01]  /*862c0*/  LDL.LU R25, [R1+0x160] ;  /* 0x0001600001197983 */ /* 0x001ea20000300800 */
[----:B------:R-:W-:-:S03]  /*862d0*/  LEA R24, P6, R29, R0, 0x1 ;  /* 0x000000001d187211 */ /* 0x000fc600078c08ff */
[----:B------:R0:W-:Y:S01]  /*862e0*/  @P1 STG.E.U16 [R26.64], R20 ;  /* 0x000000141a001986 */ /* 0x0001e2000c10150a */
[----:B----4-:R-:W-:Y:S01]  /*862f0*/  ISETP.LT.AND P3, PT, R28, c[0x0][0x17c], !P0 ;  /* 0x00005f001c007a0c */ /* 0x010fe20004761270 */
[----:B------:R-:W-:Y:S01]  /*86300*/  IMAD R28, R11, 0x2, R29 ;  /* 0x000000020b1c7824 */ /* 0x000fe200078e021d */
[----:B--2---:R-:W-:Y:S02]  /*86310*/  ISETP.LT.AND P1, PT, R25, c[0x0][0x17c], !P0 ;  /* 0x00005f0019007a0c */ /* 0x004fe40004721270 */
[----:B------:R-:W-:Y:S02]  /*86320*/  LEA.HI.X.SX32 R25, R29, R2, 0x1, P6 ;  /* 0x000000021d197211 */ /* 0x000fe400030f0eff */
[----:B------:R-:W2:Y:S01]  /*86330*/  LDL.LU R29, [R1+0x164] ;  /* 0x00016400011d7983 */ /* 0x000ea20000300800 */
[----:B0-----:R-:W-:Y:S02]  /*86340*/  LEA R26, P6, R28, R0, 0x1 ;  /* 0x000000001c1a7211 */ /* 0x001fe400078c08ff */
[----:B------:R-:W-:-:S02]  /*86350*/  PRMT R4, R3, 0x7632, R4 ;  /* 0x0000763203047816 */ /* 0x000fc40000000004 */
[----:B------:R-:W-:Y:S02]  /*86360*/  PRMT R8, R6, 0x7632, R8 ;  /* 0x0000763206087816 */ /* 0x000fe40000000008 */
[----:B------:R-:W-:Y:S01]  /*86370*/  LEA.HI.X.SX32 R27, R28, R2, 0x1, P6 ;  /* 0x000000021c1b7211 */ /* 0x000fe200030f0eff */
[----:B------:R-:W4:Y:S01]  /*86380*/  LDL.LU R6, [R1+0x174] ;  /* 0x0001740001067983 */ /* 0x000f220000300800 */
[----:B------:R-:W-:-:S03]  /*86390*/  IMAD R3, R11, 0x2, R28 ;  /* 0x000000020b037824 */ /* 0x000fc600078e021c */
[----:B------:R-:W-:Y:S04]  /*863a0*/  @P2 STG.E.U16 [R24.64], R4 ;  /* 0x0000000418002986 */ /* 0x000fe8000c10150a */
[----:B------:R-:W3:Y:S04]  /*863b0*/  LDL.LU R28, [R1+0x168] ;  /* 0x00016800011c7983 */ /* 0x000ee80000300800 */
[----:B------:R0:W-:Y:S01]  /*863c0*/  @P5 STG.E.U16 [R26.64], R8 ;  /* 0x000000081a005986 */ /* 0x0001e2000c10150a */
[----:B--2---:R-:W-:-:S03]  /*863d0*/  ISETP.LT.AND P2, PT, R29, c[0x0][0x17c], !P0 ;  /* 0x00005f001d007a0c */ /* 0x004fc60004741270 */
[----:B------:R-:W2:Y:S04]  /*863e0*/  LDL.LU R29, [R1+0x80] ;  /* 0x00008000011d7983 */ /* 0x000ea80000300800 */
[----:B0-----:R-:W2:Y:S01]  /*863f0*/  LDL.LU R26, [R1+0x70] ;  /* 0x00007000011a7983 */ /* 0x001ea20000300800 */
[----:B------:R-:W-:Y:S01]  /*86400*/  LEA R24, P6, R3, R0, 0x1 ;  /* 0x0000000003187211 */ /* 0x000fe200078c08ff */
[----:B------:R-:W-:-:S03]  /*86410*/  IMAD R27, R11, 0x2, R3 ;  /* 0x000000020b1b7824 */ /* 0x000fc600078e0203 */
[----:B------:R-:W-:Y:S02]  /*86420*/  LEA.HI.X.SX32 R25, R3, R2, 0x1, P6 ;  /* 0x0000000203197211 */ /* 0x000fe400030f0eff */
[----:B--2---:R-:W-:-:S05]  /*86430*/  PRMT R3, R26, 0x7632, R3 ;  /* 0x000076321a037816 */ /* 0x004fca0000000003 */
[----:B------:R0:W-:Y:S04]  /*86440*/  @P4 STG.E.U16 [R24.64], R3 ;  /* 0x0000000318004986 */ /* 0x0001e8000c10150a */
[----:B0-----:R-:W2:Y:S01]  /*86450*/  LDL.LU R3, [R1+0x10] ;  /* 0x0000100001037983 */ /* 0x001ea20000300800 */
[----:B---3--:R-:W-:Y:S01]  /*86460*/  ISETP.LT.AND P5, PT, R28, c[0x0][0x17c], !P0 ;  /* 0x00005f001c007a0c */ /* 0x008fe200047a1270 */
[----:B------:R-:W-:Y:S01]  /*86470*/  IMAD R28, R11, 0x2, R27 ;  /* 0x000000020b1c7824 */ /* 0x000fe200078e021b */
[----:B------:R-:W-:-:S04]  /*86480*/  LEA R26, P6, R27, R0, 0x1 ;  /* 0x000000001b1a7211 */ /* 0x000fc800078c08ff */
[----:B------:R-:W-:Y:S02]  /*86490*/  LEA.HI.X.SX32 R27, R27, R2, 0x1, P6 ;  /* 0x000000021b1b7211 */ /* 0x000fe400030f0eff */
[----:B------:R-:W-:Y:S02]  /*864a0*/  LEA R24, P6, R28, R0, 0x1 ;  /* 0x000000001c187211 */ /* 0x000fe400078c08ff */
[----:B------:R-:W-:Y:S02]  /*864b0*/  ISETP.LT.AND P4, PT, R5, c[0x0][0x17c], !P0 ;  /* 0x00005f0005007a0c */ /* 0x000fe40004781270 */
[----:B------:R-:W3:Y:S01]  /*864c0*/  LDL.LU R5, [R1+0x17c] ;  /* 0x00017c0001057983 */ /* 0x000ee20000300800 */
[----:B-----5:R-:W-:Y:S02]  /*864d0*/  PRMT R8, R10, 0x7632, R8 ;  /* 0x000076320a087816 */ /* 0x020fe40000000008 */
[----:B------:R-:W-:Y:S01]  /*864e0*/  LEA.HI.X.SX32 R25, R28, R2, 0x1, P6 ;  /* 0x000000021c197211 */ /* 0x000fe200030f0eff */
[----:B------:R-:W5:Y:S01]  /*864f0*/  LDL.LU R10, [R1+0x180] ;  /* 0x00018000010a7983 */ /* 0x000f620000300800 */
[----:B--2---:R-:W-:Y:S01]  /*86500*/  PRMT R4, R3, 0x7632, R4 ;  /* 0x0000763203047816 */ /* 0x004fe20000000004 */
[----:B------:R-:W-:-:S02]  /*86510*/  IMAD R3, R11, 0x2, R28 ;  /* 0x000000020b037824 */ /* 0x000fc400078e021c */
[----:B------:R-:W2:Y:S04]  /*86520*/  LDL.LU R28, [R1+0x170] ;  /* 0x00017000011c7983 */ /* 0x000ea80000300800 */
[----:B------:R-:W-:Y:S04]  /*86530*/  @P3 STG.E.U16 [R26.64], R4 ;  /* 0x000000041a003986 */ /* 0x000fe8000c10150a */
[----:B------:R0:W-:Y:S01]  /*86540*/  @P1 STG.E.U16 [R24.64], R8 ;  /* 0x0000000818001986 */ /* 0x0001e2000c10150a */
[----:B--2---:R-:W-:-:S03]  /*86550*/  ISETP.LT.AND P3, PT, R28, c[0x0][0x17c], !P0 ;  /* 0x00005f001c007a0c */ /* 0x004fc60004761270 */
[----:B------:R-:W2:Y:S04]  /*86560*/  LDL.LU R28, [R1+0x30] ;  /* 0x00003000011c7983 */ /* 0x000ea80000300800 */
[----:B0-----:R-:W2:Y:S01]  /*86570*/  LDL.LU R24, [R1+0x90] ;  /* 0x0000900001187983 */ /* 0x001ea20000300800 */
[----:B------:R-:W-:-:S04]  /*86580*/  LEA R26, P6, R3, R0, 0x1 ;  /* 0x00000000031a7211 */ /* 0x000fc800078c08ff */
[----:B------:R-:W-:Y:S02]  /*86590*/  LEA.HI.X.SX32 R27, R3, R2, 0x1, P6 ;  /* 0x00000002031b7211 */ /* 0x000fe400030f0eff */
[----:B----4-:R-:W-:Y:S02]  /*865a0*/  ISETP.LT.AND P1, PT, R6, c[0x0][0x17c], !P0 ;  /* 0x00005f0006007a0c */ /* 0x010fe40004721270 */
[----:B------:R-:W4:Y:S01]  /*865b0*/  LDL.LU R6, [R1+0x188] ;  /* 0x0001880001067983 */ /* 0x000f220000300800 */
[----:B--2---:R-:W-:-:S05]  /*865c0*/  PRMT R4, R24, 0x7632, R4 ;  /* 0x0000763218047816 */ /* 0x004fca0000000004 */
[----:B------:R0:W-:Y:S04]  /*865d0*/  @P2 STG.E.U16 [R26.64], R4 ;  /* 0x000000041a002986 */ /* 0x0001e8000c10150a */
[----:B0-----:R-:W2:Y:S01]  /*865e0*/  LDL.LU R27, [R1+0x178] ;  /* 0x00017800011b7983 */ /* 0x001ea20000300800 */
[----:B------:R-:W-:-:S04]  /*865f0*/  IMAD R25, R11, 0x2, R3 ;  /* 0x000000020b197824 */ /* 0x000fc800078e0203 */
[----:B------:R-:W-:Y:S01]  /*86600*/  IMAD R3, R11, 0x2, R25 ;  /* 0x000000020b037824 */ /* 0x000fe200078e0219 */
[----:B------:R-:W-:-:S04]  /*86610*/  LEA R24, P6, R25, R0, 0x1 ;  /* 0x0000000019187211 */ /* 0x000fc800078c08ff */
[----:B------:R-:W-:Y:S02]  /*86620*/  LEA.HI.X.SX32 R25, R25, R2, 0x1, P6 ;  /* 0x0000000219197211 */ /* 0x000fe400030f0eff */
[----:B------:R-:W-:Y:S02]  /*86630*/  LEA R26, P6, R3, R0, 0x1 ;  /* 0x00000000031a7211 */ /* 0x000fe400078c08ff */
[----:B------:R-:W-:Y:S02]  /*86640*/  PRMT R8, R29, 0x7632, R8 ;  /* 0x000076321d087816 */ /* 0x000fe40000000008 */
[----:B------:R-:W-:Y:S01]  /*86650*/  PRMT R12, R4, 0x7632, R12 ;  /* 0x00007632040c7816 */ /* 0x000fe2000000000c */
[----:B------:R-:W3:Y:S01]  /*86660*/  LDL.LU R29, [R1+0x18c] ;  /* 0x00018c00011d7983 */ /* 0x000ee20000300800 */
[----:B------:R-:W-:Y:S01]  /*86670*/  IMAD R4, R11, 0x2, R3 ;  /* 0x000000020b047824 */ /* 0x000fe200078e0203 */
[----:B--2---:R-:W-:Y:S02]  /*86680*/  ISETP.LT.AND P2, PT, R27, c[0x0][0x17c], !P0 ;  /* 0x00005f001b007a0c */ /* 0x004fe40004741270 */
[----:B------:R-:W-:-:S02]  /*86690*/  LEA.HI.X.SX32 R27, R3, R2, 0x1, P6 ;  /* 0x00000002031b7211 */ /* 0x000fc400030f0eff */
[----:B------:R-:W2:Y:S04]  /*866a0*/  LDL.LU R3, [R1+0x50] ;  /* 0x0000500001037983 */ /* 0x000ea80000300800 */
[----:B------:R0:W-:Y:S04]  /*866b0*/  @P5 STG.E.U16 [R24.64], R8 ;  /* 0x0000000818005986 */ /* 0x0001e8000c10150a */
[----:B------:R1:W-:Y:S01]  /*866c0*/  @P4 STG.E.U16 [R26.64], R12 ;  /* 0x0000000c1a004986 */ /* 0x0003e2000c10150a */
[----:B0-----:R-:W-:Y:S01]  /*866d0*/  LEA R24, P6, R4, R0, 0x1 ;  /* 0x0000000004187211 */ /* 0x001fe200078c08ff */
[----:B-1----:R-:W-:-:S03]  /*866e0*/  IMAD R27, R11, 0x2, R4 ;  /* 0x000000020b1b7824 */ /* 0x002fc600078e0204 */
[----:B------:R-:W-:Y:S02]  /*866f0*/  LEA.HI.X.SX32 R25, R4, R2, 0x1, P6 ;  /* 0x0000000204197211 */ /* 0x000fe400030f0eff */
[----:B---3--:R-:W-:Y:S02]  /*86700*/  ISETP.LT.AND P5, PT, R5, c[0x0][0x17c], !P0 ;  /* 0x00005f0005007a0c */ /* 0x008fe400047a1270 */
[----:B------:R-:W3:Y:S01]  /*86710*/  LDL.LU R5, [R1+0x190] ;  /* 0x0001900001057983 */ /* 0x000ee20000300800 */
[----:B-----5:R-:W-:-:S03]  /*86720*/  ISETP.LT.AND P4, PT, R10, c[0x0][0x17c], !P0 ;  /* 0x00005f000a007a0c */ /* 0x020fc60004781270 */
[----:B------:R-:W5:Y:S01]  /*86730*/  LDL.LU R10, [R1+0x194] ;  /* 0x00019400010a7983 */ /* 0x000f620000300800 */
[----:B--2---:R-:W-:-:S05]  /*86740*/  PRMT R4, R3, 0x7632, R4 ;  /* 0x0000763203047816 */ /* 0x004fca0000000004 */
[----:B------:R0:W-:Y:S04]  /*86750*/  @P3 STG.E.U16 [R24.64], R4 ;  /* 0x0000000418003986 */ /* 0x0001e8000c10150a */
[----:B0-----:R-:W2:Y:S01]  /*86760*/  LDL.LU R25, [R1+0x184] ;  /* 0x0001840001197983 */ /* 0x001ea20000300800 */
[----:B------:R-:W-:Y:S01]  /*86770*/  IMAD R3, R11, 0x2, R27 ;  /* 0x000000020b037824 */ /* 0x000fe200078e021b */
[----:B------:R-:W-:Y:S02]  /*86780*/  LEA R26, P6, R27, R0, 0x1 ;  /* 0x000000001b1a7211 */ /* 0x000fe400078c08ff */
[----:B------:R-:W-:Y:S01]  /*86790*/  PRMT R8, R28, 0x7632, R8 ;  /* 0x000076321c087816 */ /* 0x000fe20000000008 */
[----:B------:R-:W-:Y:S01]  /*867a0*/  IMAD R4, R11, 0x2, R3 ;  /* 0x000000020b047824 */ /* 0x000fe200078e0203 */
[----:B------:R-:W-:-:S02]  /*867b0*/  LEA.HI.X.SX32 R27, R27, R2, 0x1, P6 ;  /* 0x000000021b1b7211 */ /* 0x000fc400030f0eff */
[----:B------:R-:W-:-:S03]  /*867c0*/  LEA R24, P6, R3, R0, 0x1 ;  /* 0x0000000003187211 */ /* 0x000fc600078c08ff */
[----:B------:R0:W-:Y:S01]  /*867d0*/  @P1 STG.E.U16 [R26.64], R8 ;  /* 0x000000081a001986 */ /* 0x0001e2000c10150a */
[----:B------:R-:W-:Y:S02]  /*867e0*/  PRMT R12, R9, 0x7632, R12 ;  /* 0x00007632090c7816 */ /* 0x000fe4000000000c */
[----:B----4-:R-:W-:Y:S01]  /*867f0*/  ISETP.LT.AND P1, PT, R6, c[0x0][0x17c], !P0 ;  /* 0x00005f0006007a0c */ /* 0x010fe20004721270 */
[----:B------:R-:W4:Y:S04]  /*86800*/  LDL.LU R9, [R1+0x198] ;  /* 0x0001980001097983 */ /* 0x000f280000300800 */
[----:B------:R-:W4:Y:S01]  /*86810*/  LDL.LU R6, [R1+0x19c] ;  /* 0x00019c0001067983 */ /* 0x000f220000300800 */
[----:B0-----:R-:W-:Y:S02]  /*86820*/  PRMT R8, R8, 0x7632, R8 ;  /* 0x0000763208087816 */ /* 0x001fe40000000008 */
[----:B--2---:R-:W-:-:S02]  /*86830*/  ISETP.LT.AND P3, PT, R25, c[0x0][0x17c], !P0 ;  /* 0x00005f0019007a0c */ /* 0x004fc40004761270 */
[----:B------:R-:W-:Y:S02]  /*86840*/  LEA.HI.X.SX32 R25, R3, R2, 0x1, P6 ;  /* 0x0000000203197211 */ /* 0x000fe400030f0eff */
[----:B------:R-:W-:-:S04]  /*86850*/  LEA R26, P6, R4, R0, 0x1 ;  /* 0x00000000041a7211 */ /* 0x000fc800078c08ff */
[----:B------:R-:W-:Y:S01]  /*86860*/  LEA.HI.X.SX32 R27, R4, R2, 0x1, P6 ;  /* 0x00000002041b7211 */ /* 0x000fe200030f0eff */
[----:B------:R0:W-:Y:S04]  /*86870*/  @P2 STG.E.U16 [R24.64], R12 ;  /* 0x0000000c18002986 */ /* 0x0001e8000c10150a */
[----:B------:R1:W-:Y:S01]  /*86880*/  @P5 STG.E.U16 [R26.64], R8 ;  /* 0x000000081a005986 */ /* 0x0003e2000c10150a */
[----:B---3--:R-:W-:-:S03]  /*86890*/  ISETP.LT.AND P5, PT, R5, c[0x0][0x17c], !P0 ;  /* 0x00005f0005007a0c */ /* 0x008fc600047a1270 */
[----:B------:R-:W2:Y:S01]  /*868a0*/  LDL.LU R5, [R1+0x1a0] ;  /* 0x0001a00001057983 */ /* 0x000ea20000300800 */
[----:B0-----:R-:W-:-:S04]  /*868b0*/  IMAD R25, R11, 0x2, R4 ;  /* 0x000000020b197824 */ /* 0x001fc800078e0204 */
[----:B------:R-:W-:Y:S01]  /*868c0*/  IMAD R3, R11, 0x2, R25 ;  /* 0x000000020b037824 */ /* 0x000fe200078e0219 */
[----:B------:R-:W-:Y:S02]  /*868d0*/  LEA R24, P6, R25, R0, 0x1 ;  /* 0x0000000019187211 */ /* 0x000fe400078c08ff */
[----:B-1----:R-:W-:Y:S01]  /*868e0*/  PRMT R8, R7, 0x7632, R8 ;  /* 0x0000763207087816 */ /* 0x002fe20000000008 */
[----:B------:R-:W-:Y:S01]  /*868f0*/  IMAD R4, R11, 0x2, R3 ;  /* 0x000000020b047824 */ /* 0x000fe200078e0203 */
[----:B------:R-:W-:Y:S01]  /*86900*/  LEA.HI.X.SX32 R25, R25, R2, 0x1, P6 ;  /* 0x0000000219197211 */ /* 0x000fe200030f0eff */
[----:B------:R-:W3:Y:S01]  /*86910*/  LDL R7, [R1+0x44] ;  /* 0x0000440001077983 */ /* 0x000ee20000100800 */
[C---:B------:R-:W-:Y:S02]  /*86920*/  LEA R26, P6, R3.reuse, R0, 0x1 ;  /* 0x00000000031a7211 */ /* 0x040fe400078c08ff */
[----:B------:R-:W-:Y:S01]  /*86930*/  PRMT R12, R12, 0x7632, R12 ;  /* 0x000076320c0c7816 */ /* 0x000fe2000000000c */
[----:B------:R0:W-:Y:S01]  /*86940*/  @P4 STG.E.U16 [R24.64], R8 ;  /* 0x0000000818004986 */ /* 0x0001e2000c10150a */
[----:B------:R-:W-:-:S02]  /*86950*/  LEA.HI.X.SX32 R27, R3, R2, 0x1, P6 ;  /* 0x00000002031b7211 */ /* 0x000fc400030f0eff */
[----:B------:R-:W-:Y:S01]  /*86960*/  ISETP.LT.AND P2, PT, R29, c[0x0][0x17c], !P0 ;  /* 0x00005f001d007a0c */ /* 0x000fe20004741270 */
[----:B------:R-:W3:Y:S01]  /*86970*/  LDL.LU R28, [R1+0x1b4] ;  /* 0x0001b400011c7983 */ /* 0x000ee20000300800 */
[----:B------:R-:W-:-:S03]  /*86980*/  PRMT R16, R16, 0x7632, R16 ;  /* 0x0000763210107816 */ /* 0x000fc60000000010 */
[----:B------:R1:W-:Y:S01]  /*86990*/  @P3 STG.E.U16 [R26.64], R12 ;  /* 0x0000000c1a003986 */ /* 0x0003e2000c10150a */
[----:B0-----:R-:W-:Y:S01]  /*869a0*/  LEA R24, P6, R4, R0, 0x1 ;  /* 0x0000000004187211 */ /* 0x001fe200078c08ff */
[----:B------:R-:W-:-:S03]  /*869b0*/  IMAD R8, R11, 0x2, R4 ;  /* 0x000000020b087824 */ /* 0x000fc600078e0204 */
[----:B------:R-:W-:Y:S01]  /*869c0*/  LEA.HI.X.SX32 R25, R4, R2, 0x1, P6 ;  /* 0x0000000204197211 */ /* 0x000fe200030f0eff */
[----:B------:R-:W-:Y:S01]  /*869d0*/  IMAD R3, R11, 0x2, R8 ;  /* 0x000000020b037824 */ /* 0x000fe200078e0208 */
[----:B-1----:R-:W-:-:S03]  /*869e0*/  LEA R26, P6, R8, R0, 0x1 ;  /* 0x00000000081a7211 */ /* 0x002fc600078c08ff */
[----:B------:R0:W-:Y:S01]  /*869f0*/  @P1 STG.E.U16 [R24.64], R16 ;  /* 0x0000001018001986 */ /* 0x0001e2000c10150a */
[----:B------:R-:W-:Y:S01]  /*86a00*/  PRMT R20, R20, 0x7632, R20 ;  /* 0x0000763214147816 */ /* 0x000fe20000000014 */
[----:B------:R-:W-:Y:S01]  /*86a10*/  IMAD R4, R11, 0x2, R3 ;  /* 0x000000020b047824 */ /* 0x000fe200078e0203 */
[----:B------:R-:W-:Y:S02]  /*86a20*/  LEA.HI.X.SX32 R27, R8, R2, 0x1, P6 ;  /* 0x00000002081b7211 */ /* 0x000fe400030f0eff */
[----:B-----5:R-:W-:Y:S02]  /*86a30*/  ISETP.LT.AND P4, PT, R10, c[0x0][0x17c], !P0 ;  /* 0x00005f000a007a0c */ /* 0x020fe40004781270 */
[----:B----4-:R-:W-:Y:S01]  /*86a40*/  ISETP.LT.AND P3, PT, R9, c[0x0][0x17c], !P0 ;  /* 0x00005f0009007a0c */ /* 0x010fe20004761270 */
[----:B------:R-:W4:Y:S01]  /*86a50*/  LDL R10, [R1+0x14] ;  /* 0x00001400010a7983 */ /* 0x000f220000100800 */
[----:B0-----:R-:W-:-:S03]  /*86a60*/  LEA R24, P6, R3, R0, 0x1 ;  /* 0x0000000003187211 */ /* 0x001fc600078c08ff */
[----:B------:R0:W-:Y:S01]  /*86a70*/  @P2 STG.E.U16 [R26.64], R20 ;  /* 0x000000141a002986 */ /* 0x0001e2000c10150a */
[----:B------:R-:W-:Y:S02]  /*86a80*/  ISETP.LT.AND P1, PT, R6, c[0x0][0x17c], !P0 ;  /* 0x00005f0006007a0c */ /* 0x000fe40004721270 */
[----:B------:R-:W-:Y:S01]  /*86a90*/  LEA.HI.X.SX32 R25, R3, R2, 0x1, P6 ;  /* 0x0000000203197211 */ /* 0x000fe200030f0eff */
[----:B------:R-:W5:Y:S01]  /*86aa0*/  LDL.LU R9, [R1+0x1c0] ;  /* 0x0001c00001097983 */ /* 0x000f620000300800 */
[----:B------:R-:W-:-:S03]  /*86ab0*/  IMAD R3, R11, 0x2, R4 ;  /* 0x000000020b037824 */ /* 0x000fc600078e0204 */
[----:B------:R-:W3:Y:S01]  /*86ac0*/  LDL R6, [R1+0xa4] ;  /* 0x0000a40001067983 */ /* 0x000ee20000100800 */
[----:B0-----:R-:W-:-:S03]  /*86ad0*/  LEA R26, P6, R4, R0, 0x1 ;  /* 0x00000000041a7211 */ /* 0x001fc600078c08ff */
[----:B------:R-:W3:Y:S01]  /*86ae0*/  LDL.LU R20, [R1+0x1a4] ;  /* 0x0001a40001147983 */ /* 0x000ee20000300800 */
[----:B------:R-:W-:Y:S02]  /*86af0*/  LEA.HI.X.SX32 R27, R4, R2, 0x1, P6 ;  /* 0x00000002041b7211 */ /* 0x000fe400030f0eff */
[----:B--2---:R-:W-:Y:S02]  /*86b00*/  ISETP.LT.AND P2, PT, R5, c[0x0][0x17c], !P0 ;  /* 0x00005f0005007a0c */ /* 0x004fe40004741270 */
[----:B------:R-:W2:Y:S04]  /*86b10*/  LDL R5, [R1+0x94] ;  /* 0x0000940001057983 */ /* 0x000ea80000100800 */
[----:B------:R-:W2:Y:S04]  /*86b20*/  LDL.LU R29, [R1+0x84] ;  /* 0x00008400011d7983 */ /* 0x000ea80000300800 */
[----:B------:R-:W2:Y:S04]  /*86b30*/  LDL R4, [R1+0x64] ;  /* 0x0000640001047983 */ /* 0x000ea80000100800 */
[----:B--2---:R0:W-:Y:S01]  /*86b40*/  @P5 STG.E.U16 [R24.64], R4 ;  /* 0x0000000418005986 */ /* 0x0041e2000c10150a */
[----:B---3--:R-:W-:-:S03]  /*86b50*/  ISETP.LT.AND P5, PT, R20, c[0x0][0x17c], !P0 ;  /* 0x00005f0014007a0c */ /* 0x008fc600047a1270 */
[----:B------:R-:W2:Y:S01]  /*86b60*/  LDL.LU R20, [R1+0x1d8] ;  /* 0x0001d80001147983 */ /* 0x000ea20000300800 */
[----:B0-----:R-:W-:Y:S01]  /*86b70*/  LEA R24, P6, R3, R0, 0x1 ;  /* 0x0000000003187211 */ /* 0x001fe200078c08ff */
[----:B------:R-:W-:-:S03]  /*86b80*/  IMAD R4, R11, 0x2, R3 ;  /* 0x000000020b047824 */ /* 0x000fc600078e0203 */
[----:B------:R-:W-:Y:S02]  /*86b90*/  LEA.HI.X.SX32 R25, R3, R2, 0x1, P6 ;  /* 0x0000000203197211 */ /* 0x000fe400030f0eff */
[----:B------:R-:W3:Y:S04]  /*86ba0*/  LDL.LU R3, [R1+0x1b0] ;  /* 0x0001b00001037983 */ /* 0x000ee80000300800 */
[----:B------:R0:W-:Y:S02]  /*86bb0*/  @P4 STG.E.U16 [R26.64], R7 ;  /* 0x000000071a004986 */ /* 0x0001e4000c10150a */
[C---:B0-----:R-:W-:Y:S02]  /*86bc0*/  LEA R26, P6, R4.reuse, R0, 0x1 ;  /* 0x00000000041a7211 */ /* 0x041fe400078c08ff */
[----:B------:R-:W2:Y:S02]  /*86bd0*/  LDL.LU R7, [R1+0x1cec] ;  /* 0x001cec0001077983 */ /* 0x000ea40000300800 */
[----:B------:R-:W-:-:S02]  /*86be0*/  LEA.HI.X.SX32 R27, R4, R2, 0x1, P6 ;  /* 0x00000002041b7211 */ /* 0x000fc400030f0eff */
[----:B---3--:R-:W-:Y:S01]  /*86bf0*/  ISETP.LT.AND P4, PT, R3, c[0x0][0x17c], !P0 ;  /* 0x00005f0003007a0c */ /* 0x008fe20004781270 */
[----:B------:R-:W-:Y:S02]  /*86c00*/  IMAD R3, R11, 0x2, R4 ;  /* 0x000000020b037824 */ /* 0x000fe400078e0204 */
[----:B------:R-:W3:Y:S04]  /*86c10*/  LDL R4, [R1+0x74] ;  /* 0x0000740001047983 */ /* 0x000ee80000100800 */
[----:B---3--:R0:W-:Y:S01]  /*86c20*/  @P3 STG.E.U16 [R24.64], R4 ;  /* 0x0000000418003986 */ /* 0x0081e2000c10150a */
[----:B------:R-:W-:-:S03]  /*86c30*/  ISETP.LT.AND P3, PT, R28, c[0x0][0x17c], !P0 ;  /* 0x00005f001c007a0c */ /* 0x000fc60004761270 */
[----:B----4-:R1:W-:Y:S01]  /*86c40*/  @P1 STG.E.U16 [R26.64], R10 ;  /* 0x0000000a1a001986 */ /* 0x0103e2000c10150a */
[----:B-----5:R-:W-:-:S03]  /*86c50*/  ISETP.LT.AND P1, PT, R9, c[0x0][0x17c], !P0 ;  /* 0x00005f0009007a0c */ /* 0x020fc60004721270 */
[----:B------:R-:W3:Y:S01]  /*86c60*/  LDL R28, [R1+0x54] ;  /* 0x00005400011c7983 */ /* 0x000ee20000100800 */
[----:B0-----:R-:W-:Y:S01]  /*86c70*/  LEA R24, P6, R3, R0, 0x1 ;  /* 0x0000000003187211 */ /* 0x001fe200078c08ff */
[----:B------:R-:W-:Y:S02]  /*86c80*/  IMAD R4, R11, 0x2, R3 ;  /* 0x000000020b047824 */ /* 0x000fe400078e0203 */
[----:B------:R-:W4:Y:S01]  /*86c90*/  LDL R9, [R1+0x34] ;  /* 0x0000340001097983 */ /* 0x000f220000100800 */
[----:B------:R-:W-:Y:S02]  /*86ca0*/  LEA.HI.X.SX32 R25, R3, R2, 0x1, P6 ;  /* 0x0000000203197211 */ /* 0x000fe400030f0eff */
[C---:B-1----:R-:W-:Y:S01]  /*86cb0*/  LEA R26, P6, R4.reuse, R0, 0x1 ;  /* 0x00000000041a7211 */ /* 0x042fe200078c08ff */
[----:B------:R-:W5:Y:S01]  /*86cc0*/  LDL.LU R10, [R1+0x24] ;  /* 0x00002400010a7983 */ /* 0x000f620000300800 */
[----:B------:R-:W-:Y:S02]  /*86cd0*/  IMAD R3, R11, 0x2, R4 ;  /* 0x000000020b037824 */ /* 0x000fe400078e0204 */
[----:B------:R-:W-:-:S02]  /*86ce0*/  LEA.HI.X.SX32 R27, R4, R2, 0x1, P6 ;  /* 0x00000002041b7211 */ /* 0x000fc400030f0eff */
[----:B------:R-:W2:Y:S04]  /*86cf0*/  LDL.LU R4, [R1+0x1d0] ;  /* 0x0001d00001047983 */ /* 0x000ea80000300800 */
[----:B------:R0:W-:Y:S02]  /*86d00*/  @P2 STG.E.U16 [R24.64], R6 ;  /* 0x0000000618002986 */ /* 0x0001e4000c10150a */
[C---:B0-----:R-:W-:Y:S02]  /*86d10*/  LEA R24, P6, R3.reuse, R0, 0x1 ;  /* 0x0000000003187211 */ /* 0x041fe400078c08ff */
[----:B------:R-:W3:Y:S02]  /*86d20*/  LDL.LU R6, [R1+0x1ce8] ;  /* 0x001ce80001067983 */ /* 0x000ee40000300800 */
[----:B------:R-:W-:-:S02]  /*86d30*/  LEA.HI.X.SX32 R25, R3, R2, 0x1, P6 ;  /* 0x0000000203197211 */ /* 0x000fc400030f0eff */
[----:B--2---:R-:W-:Y:S01]  /*86d40*/  ISETP.LT.AND P2, PT, R4, c[0x0][0x17c], !P0 ;  /* 0x00005f0004007a0c */ /* 0x004fe20004741270 */
[----:B------:R-:W-:Y:S02]  /*86d50*/  IMAD R4, R11, 0x2, R3 ;  /* 0x000000020b047824 */ /* 0x000fe400078e0203 */
[----:B------:R-:W2:Y:S04]  /*86d60*/  LDL.LU R3, [R1+0x1d4] ;  /* 0x0001d40001037983 */ /* 0x000ea80000300800 */
[----:B------:R0:W-:Y:S04]  /*86d70*/  @P5 STG.E.U16 [R26.64], R5 ;  /* 0x000000051a005986 */ /* 0x0001e8000c10150a */
[----:B------:R1:W-:Y:S01]  /*86d80*/  @P4 STG.E.U16 [R24.64], R29 ;  /* 0x0000001d18004986 */ /* 0x0003e2000c10150a */
[----:B0-----:R-:W-:-:S03]  /*86d90*/  LEA R26, P6, R4, R0, 0x1 ;  /* 0x00000000041a7211 */ /* 0x001fc600078c08ff */
[----:B------:R-:W3:Y:S01]  /*86da0*/  LDL.LU R5, [R1+0x1ce4] ;  /* 0x001ce40001057983 */ /* 0x000ee20000300800 */
[----:B------:R-:W-:Y:S02]  /*86db0*/  LEA.HI.X.SX32 R27, R4, R2, 0x1, P6 ;  /* 0x00000002041b7211 */ /* 0x000fe400030f0eff */
[----:B------:R-:W-:Y:S02]  /*86dc0*/  ISETP.LT.AND P4, PT, R20, c[0x0][0x17c], !P0 ;  /* 0x00005f0014007a0c */ /* 0x000fe40004781270 */
[----:B------:R-:W4:Y:S01]  /*86dd0*/  LDL.LU R20, [R1+0x1f0] ;  /* 0x0001f00001147983 */ /* 0x000f220000300800 */
[----:B--2---:R-:W-:Y:S01]  /*86de0*/  ISETP.LT.AND P5, PT, R3, c[0x0][0x17c], !P0 ;  /* 0x00005f0003007a0c */ /* 0x004fe200047a1270 */
[----:B------:R-:W-:-:S05]  /*86df0*/  IMAD R3, R11, 0x2, R4 ;  /* 0x000000020b037824 */ /* 0x000fca00078e0204 */
[----:B-1----:R-:W-:Y:S01]  /*86e00*/  LEA R24, P6, R3, R0, 0x1 ;  /* 0x0000000003187211 */ /* 0x002fe200078c08ff */
[----:B------:R-:W-:-:S03]  /*86e10*/  IMAD R4, R11, 0x2, R3 ;  /* 0x000000020b047824 */ /* 0x000fc600078e0203 */
[----:B------:R-:W-:Y:S02]  /*86e20*/  LEA.HI.X.SX32 R25, R3, R2, 0x1, P6 ;  /* 0x0000000203197211 */ /* 0x000fe400030f0eff */
[----:B------:R-:W2:Y:S04]  /*86e30*/  LDL.LU R3, [R1+0x1dc] ;  /* 0x0001dc0001037983 */ /* 0x000ea80000300800 */
[----:B---3--:R0:W-:Y:S02]  /*86e40*/  @P3 STG.E.U16 [R26.64], R5 ;  /* 0x000000051a003986 */ /* 0x0081e4000c10150a */
[----:B0-----:R-:W-:-:S04]  /*86e50*/  LEA R26, P6, R4, R0, 0x1 ;  /* 0x00000000041a7211 */ /* 0x001fc800078c08ff */
[----:B------:R-:W-:Y:S02]  /*86e60*/  LEA.HI.X.SX32 R27, R4, R2, 0x1, P6 ;  /* 0x00000002041b7211 */ /* 0x000fe400030f0eff */
[----:B--2---:R-:W-:Y:S01]  /*86e70*/  ISETP.LT.AND P3, PT, R3, c[0x0][0x17c], !P0 ;  /* 0x00005f0003007a0c */ /* 0x004fe20004761270 */
[----:B------:R-:W-:Y:S02]  /*86e80*/  IMAD R3, R11, 0x2, R4 ;  /* 0x000000020b037824 */ /* 0x000fe400078e0204 */
[----:B------:R-:W2:Y:S04]  /*86e90*/  LDL.LU R4, [R1+0x1e0] ;  /* 0x0001e00001047983 */ /* 0x000ea80000300800 */
[----:B------:R0:W-:Y:S02]  /*86ea0*/  @P1 STG.E.U16 [R24.64], R28 ;  /* 0x0000001c18001986 */ /* 0x0001e4000c10150a */
[----:B0-----:R-:W-:-:S02]  /*86eb0*/  LEA R24, P6, R3, R0, 0x1 ;  /* 0x0000000003187211 */ /* 0x001fc400078c08ff */
[----:B------:R-:W3:Y:S02]  /*86ec0*/  LDL.LU R28, [R1+0x1f8] ;  /* 0x0001f800011c7983 */ /* 0x000ee40000300800 */
[----:B------:R-:W-:Y:S02]  /*86ed0*/  LEA.HI.X.SX32 R25, R3, R2, 0x1, P6 ;  /* 0x0000000203197211 */ /* 0x000fe400030f0eff */
[----:B--2---:R-:W-:Y:S01]  /*86ee0*/  ISETP.LT.AND P1, PT, R4, c[0x0][0x17c], !P0 ;  /* 0x00005f0004007a0c */ /* 0x004fe20004721270 */
[----:B------:R-:W-:Y:S02]  /*86ef0*/  IMAD R4, R11, 0x2, R3 ;  /* 0x000000020b047824 */ /* 0x000fe400078e0203 */
[----:B------:R-:W2:Y:S04]  /*86f00*/  LDL.LU R3, [R1+0x1e4] ;  /* 0x0001e40001037983 */ /* 0x000ea80000300800 */
[----:B----4-:R0:W-:Y:S02]  /*86f10*/  @P2 STG.E.U16 [R26.64], R9 ;  /* 0x000000091a002986 */ /* 0x0101e4000c10150a */
[----:B0-----:R-:W-:-:S02]  /*86f20*/  LEA R26, P6, R4, R0, 0x1 ;  /* 0x00000000041a7211 */ /* 0x001fc400078c08ff */
[----:B------:R-:W4:Y:S02]  /*86f30*/  LDL.LU R9, [R1+0x1ce0] ;  /* 0x001ce00001097983 */ /* 0x000f240000300800 */
[----:B------:R-:W-:Y:S02]  /*86f40*/  LEA.HI.X.SX32 R27, R4, R2, 0x1, P6 ;  /* 0x00000002041b7211 */ /* 0x000fe400030f0eff */
[----:B--2---:R-:W-:Y:S01]  /*86f50*/  ISETP.LT.AND P2, PT, R3, c[0x0][0x17c], !P0 ;  /* 0x00005f0003007a0c */ /* 0x004fe20004741270 */
[----:B------:R-:W-:Y:S02]  /*86f60*/  IMAD R3, R11, 0x2, R4 ;  /* 0x000000020b037824 */ /* 0x000fe400078e0204 */
[----:B------:R-:W2:Y:S04]  /*86f70*/  LDL.LU R4, [R1+0x1e8] ;  /* 0x0001e80001047983 */ /* 0x000ea80000300800 */
[----:B-----5:R0:W-:Y:S02]  /*86f80*/  @P5 STG.E.U16 [R24.64], R10 ;  /* 0x0000000a18005986 */ /* 0x0201e4000c10150a */
[----:B0-----:R-:W-:-:S04]  /*86f90*/  LEA R24, P6, R3, R0, 0x1 ;  /* 0x0000000003187211 */ /* 0x001fc800078c08ff */
[----:B------:R-:W-:Y:S02]  /*86fa0*/  LEA.HI.X.SX32 R25, R3, R2, 0x1, P6 ;  /* 0x0000000203197211 */ /* 0x000fe400030f0eff */
[----:B--2---:R-:W-:Y:S01]  /*86fb0*/  ISETP.LT.AND P5, PT, R4, c[0x0][0x17c], !P0 ;  /* 0x00005f0004007a0c */ /* 0x004fe200047a1270 */
[----:B------:R-:W-:Y:S02]  /*86fc0*/  IMAD R4, R11, 0x2, R3 ;  /* 0x000000020b047824 */ /* 0x000fe400078e0203 */
[----:B------:R-:W2:Y:S04]  /*86fd0*/  LDL.LU R3, [R1+0x1ec] ;  /* 0x0001ec0001037983 */ /* 0x000ea80000300800 */
[----:B----4-:R0:W-:Y:S04]  /*86fe0*/  @P4 STG.E.U16 [R26.64], R9 ;  /* 0x000000091a004986 */ /* 0x0101e8000c10150a */
[----:B------:R1:W-:Y:S01]  /*86ff0*/  @P3 STG.E.U16 [R24.64], R6 ;  /* 0x0000000618003986 */ /* 0x0003e2000c10150a */
[----:B0-----:R-:W-:-:S04]  /*87000*/  LEA R26, P6, R4, R0, 0x1 ;  /* 0x00000000041a7211 */ /* 0x001fc800078c08ff */
[----:B------:R-:W-:Y:S02]  /*87010*/  LEA.HI.X.SX32 R27, R4, R2, 0x1, P6 ;  /* 0x00000002041b7211 */ /* 0x000fe400030f0eff */
[----:B------:R-:W-:Y:S02]  /*87020*/  ISETP.LT.AND P3, PT, R20, c[0x0][0x17c], !P0 ;  /* 0x00005f0014007a0c */ /* 0x000fe40004761270 */
[----:B------:R-:W4:Y:S04]  /*87030*/  LDL.LU R20, [R1+0x208] ;  /* 0x0002080001147983 */ /* 0x000f280000300800 */
[----:B------:R-:W-:Y:S01]  /*87040*/  @P1 STG.E.U16 [R26.64], R13 ;  /* 0x0000000d1a001986 */ /* 0x000fe2000c10150a */
[----:B--2---:R-:W-:Y:S01]  /*87050*/  ISETP.LT.AND P4, PT, R3, c[0x0][0x17c], !P0 ;  /* 0x00005f0003007a0c */ /* 0x004fe20004781270 */
[----:B------:R-:W-:-:S05]  /*87060*/  IMAD R3, R11, 0x2, R4 ;  /* 0x000000020b037824 */ /* 0x000fca00078e0204 */
[----:B-1----:R-:W-:Y:S01]  /*87070*/  LEA R24, P6, R3, R0, 0x1 ;  /* 0x0000000003187211 */ /* 0x002fe200078c08ff */
[----:B------:R-:W-:-:S03]  /*87080*/  IMAD R4, R11, 0x2, R3 ;  /* 0x000000020b047824 */ /* 0x000fc600078e0203 */
[----:B------:R-:W-:Y:S02]  /*87090*/  LEA.HI.X.SX32 R25, R3, R2, 0x1, P6 ;  /* 0x0000000203197211 */ /* 0x000fe400030f0eff */
[----:B------:R-:W2:Y:S04]  /*870a0*/  LDL.LU R3, [R1+0x1f4] ;  /* 0x0001f40001037983 */ /* 0x000ea80000300800 */
[----:B------:R0:W-:Y:S01]  /*870b0*/  @P2 STG.E.U16 [R24.64], R17 ;  /* 0x0000001118002986 */ /* 0x0001e2000c10150a */
[----:B---3--:R-:W-:-:S03]  /*870c0*/  ISETP.LT.AND P2, PT, R28, c[0x0][0x17c], !P0 ;  /* 0x00005f001c007a0c */ /* 0x008fc60004741270 */
[----:B------:R-:W3:Y:S04]  /*870d0*/  LDL.LU R28, [R1+0x20c] ;  /* 0x00020c00011c7983 */ /* 0x000ee80000300800 */
[----:B0-----:R-:W5:Y:S01]  /*870e0*/  LDL.LU R25, [R1+0x1fc] ;  /* 0x0001fc0001197983 */ /* 0x001f620000300800 */
[----:B------:R-:W-:-:S04]  /*870f0*/  LEA R26, P6, R4, R0, 0x1 ;  /* 0x00000000041a7211 */ /* 0x000fc800078c08ff */
[----:B------:R-:W-:-:S05]  /*87100*/  LEA.HI.X.SX32 R27, R4, R2, 0x1, P6 ;  /* 0x00000002041b7211 */ /* 0x000fca00030f0eff */
[----:B------:R0:W-:Y:S01]  /*87110*/  @P5 STG.E.U16 [R26.64], R21 ;  /* 0x000000151a005986 */ /* 0x0001e2000c10150a */
[----:B--2---:R-:W-:Y:S01]  /*87120*/  ISETP.LT.AND P1, PT, R3, c[0x0][0x17c], !P0 ;  /* 0x00005f0003007a0c */ /* 0x004fe20004721270 */
[----:B------:R-:W-:-:S05]  /*87130*/  IMAD R3, R11, 0x2, R4 ;  /* 0x000000020b037824 */ /* 0x000fca00078e0204 */
[----:B------:R-:W-:Y:S01]  /*87140*/  LEA R24, P6, R3, R0, 0x1 ;  /* 0x0000000003187211 */ /* 0x000fe200078c08ff */
[----:B------:R-:W-:Y:S01]  /*87150*/  IMAD R4, R11, 0x2, R3 ;  /* 0x000000020b047824 */ /* 0x000fe200078e0203 */
[----:B-----5:R-:W-:Y:S02]  /*87160*/  ISETP.LT.AND P5, PT, R25, c[0x0][0x17c], !P0 ;  /* 0x00005f0019007a0c */ /* 0x020fe400047a1270 */
[----:B------:R-:W-:Y:S02]  /*87170*/  LEA.HI.X.SX32 R25, R3, R2, 0x1, P6 ;  /* 0x0000000203197211 */ /* 0x000fe400030f0eff */
[----:B------:R-:W2:Y:S04]  /*87180*/  LDL.LU R3, [R1+0x44] ;  /* 0x0000440001037983 */ /* 0x000ea80000300800 */
[----:B0-----:R-:W5:Y:S01]  /*87190*/  LDL.LU R27, [R1+0x64] ;  /* 0x00006400011b7983 */ /* 0x001f620000300800 */
[----:B------:R-:W-:-:S02]  /*871a0*/  LEA R26, P6, R4, R0, 0x1 ;  /* 0x00000000041a7211 */ /* 0x000fc400078c08ff */
[----:B--2---:R-:W-:Y:S01]  /*871b0*/  PRMT R5, R3, 0x7632, R5 ;  /* 0x0000763203057816 */ /* 0x004fe20000000005 */
[----:B------:R-:W-:Y:S01]  /*871c0*/  IMAD R3, R11, 0x2, R4 ;  /* 0x000000020b037824 */ /* 0x000fe200078e0204 */
[----:B-----5:R-:W-:Y:S02]  /*871d0*/  PRMT R8, R27, 0x7632, R8 ;  /* 0x000076321b087816 */ /* 0x020fe40000000008 */
[----:B------:R-:W-:Y:S02]  /*871e0*/  LEA.HI.X.SX32 R27, R4, R2, 0x1, P6 ;  /* 0x00000002041b7211 */ /* 0x000fe400030f0eff */
[----:B------:R-:W2:Y:S04]  /*871f0*/  LDL.LU R4, [R1+0x200] ;  /* 0x0002000001047983 */ /* 0x000ea80000300800 */
[----:B------:R-:W-:Y:S04]  /*87200*/  @P4 STG.E.U16 [R24.64], R8 ;  /* 0x0000000818004986 */ /* 0x000fe8000c10150a */
[----:B------:R0:W-:Y:S04]  /*87210*/  @P3 STG.E.U16 [R26.64], R5 ;  /* 0x000000051a003986 */ /* 0x0001e8000c10150a */
[----:B0-----:R-:W5:Y:S04]  /*87220*/  LDL.LU R26, [R1+0x74] ;  /* 0x00007400011a7983 */ /* 0x001f680000300800 */
[----:B------:R-:W3:Y:S01]  /*87230*/  LDL.LU R27, [R1+0x204] ;  /* 0x00020400011b7983 */ /* 0x000ee20000300800 */
[----:B------:R-:W-:-:S04]  /*87240*/  LEA R24, P6, R3, R0, 0x1 ;  /* 0x0000000003187211 */ /* 0x000fc800078c08ff */
[----:B------:R-:W-:Y:S02]  /*87250*/  LEA.HI.X.SX32 R25, R3, R2, 0x1, P6 ;  /* 0x0000000203197211 */ /* 0x000fe400030f0eff */
[----:B--2---:R-:W-:Y:S01]  /*87260*/  ISETP.LT.AND P4, PT, R4, c[0x0][0x17c], !P0 ;  /* 0x00005f0004007a0c */ /* 0x004fe20004781270 */
[----:B------:R-:W-:-:S04]  /*87270*/  IMAD R4, R11, 0x2, R3 ;  /* 0x000000020b047824 */ /* 0x000fc800078e0203 */
[----:B------:R-:W-:Y:S01]  /*87280*/  IMAD R3, R11, 0x2, R4 ;  /* 0x000000020b037824 */ /* 0x000fe200078e0204 */
[----:B-----5:R-:W-:Y:S02]  /*87290*/  PRMT R5, R26, 0x7632, R5 ;  /* 0x000076321a057816 */ /* 0x020fe40000000005 */
[----:B------:R-:W-:Y:S02]  /*872a0*/  LEA R26, P6, R4, R0, 0x1 ;  /* 0x00000000041a7211 */ /* 0x000fe400078c08ff */
[----:B---3--:R-:W-:Y:S01]  /*872b0*/  ISETP.LT.AND P3, PT, R27, c[0x0][0x17c], !P0 ;  /* 0x00005f001b007a0c */ /* 0x008fe20004761270 */
[----:B------:R0:W-:Y:S01]  /*872c0*/  @P1 STG.E.U16 [R24.64], R5 ;  /* 0x0000000518001986 */ /* 0x0001e2000c10150a */
[----:B----4-:R-:W-:Y:S02]  /*872d0*/  ISETP.LT.AND P1, PT, R20, c[0x0][0x17c], !P0 ;  /* 0x00005f0014007a0c */ /* 0x010fe40004721270 */
[----:B------:R-:W-:Y:S01]  /*872e0*/  LEA.HI.X.SX32 R27, R4, R2, 0x1, P6 ;  /* 0x00000002041b7211 */ /* 0x000fe200030f0eff */
[----:B------:R-:W2:Y:S04]  /*872f0*/  LDL.LU R20, [R1+0x218] ;  /* 0x0002180001147983 */ /* 0x000ea80000300800 */
[----:B------:R-:W3:Y:S04]  /*87300*/  LDL.LU R4, [R1+0xa4] ;  /* 0x0000a40001047983 */ /* 0x000ee80000300800 */
[----:B0-----:R-:W4:Y:S01]  /*87310*/  LDL.LU R25, [R1+0x14] ;  /* 0x0000140001197983 */ /* 0x001f220000300800 */
[----:B------:R-:W-:-:S02]  /*87320*/  LEA R24, P6, R3, R0, 0x1 ;  /* 0x0000000003187211 */ /* 0x000fc400078c08ff */
[----:B---3--:R-:W-:Y:S02]  /*87330*/  PRMT R5, R4, 0x7632, R5 ;  /* 0x0000763204057816 */ /* 0x008fe40000000005 */
[----:B----4-:R-:W-:Y:S02]  /*87340*/  PRMT R8, R25, 0x7632, R8 ;  /* 0x0000763219087816 */ /* 0x010fe40000000008 */
[----:B------:R-:W-:Y:S01]  /*87350*/  LEA.HI.X.SX32 R25, R3, R2, 0x1, P6 ;  /* 0x0000000203197211 */ /* 0x000fe200030f0eff */
[----:B------:R-:W-:Y:S02]  /*87360*/  IMAD R4, R11, 0x2, R3 ;  /* 0x000000020b047824 */ /* 0x000fe400078e0203 */
[----:B------:R-:W-:Y:S01]  /*87370*/  @P2 STG.E.U16 [R26.64], R8 ;  /* 0x000000081a002986 */ /* 0x000fe2000c10150a */
[----:B------:R-:W-:-:S03]  /*87380*/  ISETP.LT.AND P2, PT, R28, c[0x0][0x17c], !P0 ;  /* 0x00005f001c007a0c */ /* 0x000fc60004741270 */
[----:B------:R-:W3:Y:S04]  /*87390*/  LDL.LU R3, [R1+0x210] ;  /* 0x0002100001037983 */ /* 0x000ee80000300800 */
[----:B------:R-:W4:Y:S04]  /*873a0*/  LDL.LU R28, [R1+0x220] ;  /* 0x00022000011c7983 */ /* 0x000f280000300800 */
[----:B------:R0:W-:Y:S04]  /*873b0*/  @P5 STG.E.U16 [R24.64], R5 ;  /* 0x0000000518005986 */ /* 0x0001e8000c10150a */
[----:B0-----:R-:W5:Y:S01]  /*873c0*/  LDL.LU R25, [R1+0x94] ;  /* 0x0000940001197983 */ /* 0x001f620000300800 */
[----:B------:R-:W-:Y:S01]  /*873d0*/  LEA R26, P6, R4, R0, 0x1 ;  /* 0x00000000041a7211 */ /* 0x000fe200078c08ff */
[----:B------:R-:W-:-:S03]  /*873e0*/  IMAD R8, R11, 0x2, R4 ;  /* 0x000000020b087824 */ /* 0x000fc600078e0204 */
[----:B------:R-:W-:Y:S02]  /*873f0*/  LEA.HI.X.SX32 R27, R4, R2, 0x1, P6 ;  /* 0x00000002041b7211 */ /* 0x000fe400030f0eff */
[----:B-----5:R-:W-:Y:S02]  /*87400*/  PRMT R4, R25, 0x7632, R4 ;  /* 0x0000763219047816 */ /* 0x020fe40000000004 */
[----:B------:R-:W5:Y:S01]  /*87410*/  LDL.LU R25, [R1+0x214] ;  /* 0x0002140001197983 */ /* 0x000f620000300800 */
[----:B---3--:R-:W-:Y:S01]  /*87420*/  ISETP.LT.AND P5, PT, R3, c[0x0][0x17c], !P0 ;  /* 0x00005f0003007a0c */ /* 0x008fe200047a1270 */
[----:B------:R-:W-:Y:S01]  /*87430*/  IMAD R3, R11, 0x2, R8 ;  /* 0x000000020b037824 */ /* 0x000fe200078e0208 */
[----:B------:R-:W-:Y:S01]  /*87440*/  LEA R24, P6, R8, R0, 0x1 ;  /* 0x0000000008187211 */ /* 0x000fe200078c08ff */
[----:B------:R0:W-:Y:S01]  /*87450*/  @P4 STG.E.U16 [R26.64], R4 ;  /* 0x000000041a004986 */ /* 0x0001e2000c10150a */
[----:B------:R-:W-:Y:S02]  /*87460*/  PRMT R12, R29, 0x7632, R12 ;  /* 0x000076321d0c7816 */ /* 0x000fe4000000000c */
[----:B------:R-:W-:Y:S01]  /*87470*/  PRMT R9, R5, 0x7632, R9 ;  /* 0x0000763205097816 */ /* 0x000fe20000000009 */
[----:B0-----:R-:W3:Y:S04]  /*87480*/  LDL.LU R26, [R1+0x34] ;  /* 0x00003400011a7983 */ /* 0x001ee80000300800 */
[----:B------:R-:W3:Y:S04]  /*87490*/  LDL.LU R27, [R1+0x224] ;  /* 0x00022400011b7983 */ /* 0x000ee80000300800 */
[----:B------:R-:W3:Y:S01]  /*874a0*/  LDL.LU R29, [R1+0x228] ;  /* 0x00022800011d7983 */ /* 0x000ee20000300800 */
[----:B-----5:R-:W-:-:S02]  /*874b0*/  ISETP.LT.AND P4, PT, R25, c[0x0][0x17c], !P0 ;  /* 0x00005f0019007a0c */ /* 0x020fc40004781270 */
[----:B------:R-:W-:Y:S02]  /*874c0*/  LEA.HI.X.SX32 R25, R8, R2, 0x1, P6 ;  /* 0x0000000208197211 */ /* 0x000fe400030f0eff */
[----:B------:R-:W-:Y:S01]  /*874d0*/  LEA R4, P6, R3, R0, 0x1 ;  /* 0x0000000003047211 */ /* 0x000fe200078c08ff */
[----:B------:R-:W-:-:S03]  /*874e0*/  IMAD R8, R11, 0x2, R3 ;  /* 0x000000020b087824 */ /* 0x000fc600078e0203 */
[----:B------:R-:W-:Y:S01]  /*874f0*/  LEA.HI.X.SX32 R5, R3, R2, 0x1, P6 ;  /* 0x0000000203057211 */ /* 0x000fe200030f0eff */
[----:B------:R-:W-:Y:S01]  /*87500*/  @P3 STG.E.U16 [R24.64], R12 ;  /* 0x0000000c18003986 */ /* 0x000fe2000c10150a */
[----:B--2---:R-:W-:-:S03]  /*87510*/  ISETP.LT.AND P3, PT, R20, c[0x0][0x17c], !P0 ;  /* 0x00005f0014007a0c */ /* 0x004fc60004761270 */
[----:B------:R-:W2:Y:S04]  /*87520*/  LDL.LU R3, [R1+0x21c] ;  /* 0x00021c0001037983 */ /* 0x000ea80000300800 */
[----:B------:R-:W5:Y:S04]  /*87530*/  LDL.LU R20, [R1+0x22c] ;  /* 0x00022c0001147983 */ /* 0x000f680000300800 */
[----:B------:R0:W-:Y:S04]  /*87540*/  @P1 STG.E.U16 [R4.64], R9 ;  /* 0x0000000904001986 */ /* 0x0001e8000c10150a */
[----:B0-----:R-:W3:Y:S01]  /*87550*/  LDL.LU R4, [R1+0x54] ;  /* 0x0000540001047983 */ /* 0x001ee20000300800 */
[----:B------:R-:W-:Y:S01]  /*87560*/  LEA R24, P6, R8, R0, 0x1 ;  /* 0x0000000008187211 */ /* 0x000fe200078c08ff */
[----:B------:R-:W-:-:S03]  /*87570*/  IMAD R5, R11, 0x2, R8 ;  /* 0x000000020b057824 */ /* 0x000fc600078e0208 */
[----:B------:R-:W-:Y:S02]  /*87580*/  LEA.HI.X.SX32 R25, R8, R2, 0x1, P6 ;  /* 0x0000000208197211 */ /* 0x000fe400030f0eff */
[----:B------:R-:W-:Y:S02]  /*87590*/  PRMT R9, R10, 0x7632, R9 ;  /* 0x000076320a097816 */ /* 0x000fe40000000009 */
[----:B--2---:R-:W-:Y:S01]  /*875a0*/  ISETP.LT.AND P1, PT, R3, c[0x0][0x17c], !P0 ;  /* 0x00005f0003007a0c */ /* 0x004fe20004721270 */
[----:B------:R-:W-:Y:S01]  /*875b0*/  IMAD R3, R11, 0x2, R5 ;  /* 0x000000020b037824 */ /* 0x000fe200078e0205 */
[----:B---3--:R-:W-:-:S05]  /*875c0*/  PRMT R8, R4, 0x7632, R8 ;  /* 0x0000763204087816 */ /* 0x008fca0000000008 */
[----:B------:R0:W-:Y:S01]  /*875d0*/  @P2 STG.E.U16 [R24.64], R8 ;  /* 0x0000000818002986 */ /* 0x0001e2000c10150a */
[----:B----4-:R-:W-:-:S03]  /*875e0*/  ISETP.LT.AND P2, PT, R28, c[0x0][0x17c], !P0 ;  /* 0x00005f001c007a0c */ /* 0x010fc60004741270 */
[----:B------:R-:W2:Y:S04]  /*875f0*/  LDL.LU R28, [R1+0x230] ;  /* 0x00023000011c7983 */ /* 0x000ea80000300800 */
[----:B------:R-:W3:Y:S01]  /*87600*/  LDL.LU R10, [R1+0x1cdc] ;  /* 0x001cdc00010a7983 */ /* 0x000ee20000300800 */
[----:B0-----:R-:W-:-:S03]  /*87610*/  IMAD R8, R11, 0x2, R3 ;  /* 0x000000020b087824 */ /* 0x001fc600078e0203 */
[----:B------:R-:W4:Y:S01]  /*87620*/  LDL.LU R11, [R1+0x234] ;  /* 0x00023400010b7983 */ /* 0x000f220000300800 */
[----:B------:R-:W-:-:S04]  /*87630*/  LEA R4, P6, R5, R0, 0x1 ;  /* 0x0000000005047211 */ /* 0x000fc800078c08ff */
[----:B------:R-:W-:Y:S02]  /*87640*/  LEA.HI.X.SX32 R5, R5, R2, 0x1, P6 ;  /* 0x0000000205057211 */ /* 0x000fe400030f0eff */
[C---:B------:R-:W-:Y:S02]  /*87650*/  LEA R24, P6, R3.reuse, R0, 0x1 ;  /* 0x0000000003187211 */ /* 0x040fe400078c08ff */
[----:B------:R-:W-:Y:S02]  /*87660*/  PRMT R12, R26, 0x7632, R12 ;  /* 0x000076321a0c7816 */ /* 0x000fe4000000000c */
[----:B------:R-:W-:-:S03]  /*87670*/  LEA.HI.X.SX32 R25, R3, R2, 0x1, P6 ;  /* 0x0000000203197211 */ /* 0x000fc600030f0eff */
[----:B------:R0:W-:Y:S04]  /*87680*/  @P5 STG.E.U16 [R4.64], R12 ;  /* 0x0000000c04005986 */ /* 0x0001e8000c10150a */
[----:B------:R1:W-:Y:S01]  /*87690*/  @P4 STG.E.U16 [R24.64], R9 ;  /* 0x0000000918004986 */ /* 0x0003e2000c10150a */
[----:B0-----:R-:W-:Y:S01]  /*876a0*/  LEA R4, P6, R8, R0, 0x1 ;  /* 0x0000000008047211 */ /* 0x001fe200078c08ff */
[----:B-1----:R-:W-:-:S03]  /*876b0*/  IMAD.MOV.U32 R24, RZ, RZ, c[0x0][0x198] ;  /* 0x00006600ff187624 */ /* 0x002fc600078e00ff */
[----:B------:R-:W-:Y:S01]  /*876c0*/  LEA.HI.X.SX32 R5, R8, R2, 0x1, P6 ;  /* 0x0000000208057211 */ /* 0x000fe200030f0eff */
[----:B------:R-:W-:Y:S01]  /*876d0*/  IMAD R3, R24, 0x2, R8 ;  /* 0x0000000218037824 */ /* 0x000fe200078e0208 */
[----:B------:R-:W-:-:S03]  /*876e0*/  PRMT R9, R9, 0x7632, R9 ;  /* 0x0000763209097816 */ /* 0x000fc60000000009 */
[----:B------:R-:W-:Y:S01]  /*876f0*/  IMAD R12, R24, 0x2, R3 ;  /* 0x00000002180c7824 */ /* 0x000fe200078e0203 */
[----:B------:R-:W-:Y:S01]  /*87700*/  LEA R8, P6, R3, R0, 0x1 ;  /* 0x0000000003087211 */ /* 0x000fe200078c08ff */
[----:B------:R0:W-:Y:S01]  /*87710*/  @P3 STG.E.U16 [R4.64], R9 ;  /* 0x0000000904003986 */ /* 0x0001e2000c10150a */
[----:B------:R-:W-:Y:S02]  /*87720*/  PRMT R16, R6, 0x7632, R16 ;  /* 0x0000763206107816 */ /* 0x000fe40000000010 */
[----:B------:R-:W-:Y:S02]  /*87730*/  ISETP.LT.AND P5, PT, R27, c[0x0][0x17c], !P0 ;  /* 0x00005f001b007a0c */ /* 0x000fe400047a1270 */
[----:B------:R-:W-:Y:S02]  /*87740*/  ISETP.LT.AND P4, PT, R29, c[0x0][0x17c], !P0 ;  /* 0x00005f001d007a0c */ /* 0x000fe40004781270 */
[----:B------:R-:W-:Y:S01]  /*87750*/  PRMT R13, R13, 0x7632, R13 ;  /* 0x000076320d0d7816 */ /* 0x000fe2000000000d */
[----:B------:R-:W3:Y:S01]  /*87760*/  LDL.LU R29, [R1+0x238] ;  /* 0x00023800011d7983 */ /* 0x000ee20000300800 */
[----:B0-----:R-:W-:Y:S01]  /*87770*/  LEA.HI.X.SX32 R9, R3, R2, 0x1, P6 ;  /* 0x0000000203097211 */ /* 0x001fe200030f0eff */
[----:B------:R-:W-:Y:S01]  /*87780*/  IMAD R3, R24, 0x2, R12 ;  /* 0x0000000218037824 */ /* 0x000fe200078e020c */
[C---:B------:R-:W-:Y:S01]  /*87790*/  LEA R4, P6, R12.reuse, R0, 0x1 ;  /* 0x000000000c047211 */ /* 0x040fe200078c08ff */
[----:B------:R-:W3:Y:S03]  /*877a0*/  LDL.LU R6, [R1+0x1cd8] ;  /* 0x001cd80001067983 */ /* 0x000ee60000300800 */
[----:B------:R-:W-:Y:S01]  /*877b0*/  LEA.HI.X.SX32 R5, R12, R2, 0x1, P6 ;  /* 0x000000020c057211 */ /* 0x000fe200030f0eff */
[----:B------:R0:W-:Y:S01]  /*877c0*/  @P1 STG.E.U16 [R8.64], R16 ;  /* 0x0000001008001986 */ /* 0x0001e2000c10150a */
[----:B-----5:R-:W-:-:S02]  /*877d0*/  ISETP.LT.AND P3, PT, R20, c[0x0][0x17c], !P0 ;  /* 0x00005f0014007a0c */ /* 0x020fc40004761270 */
[----:B------:R-:W-:Y:S01]  /*877e0*/  PRMT R17, R17, 0x7632, R17 ;  /* 0x0000763211117816 */ /* 0x000fe20000000011 */
[----:B------:R-:W5:Y:S04]  /*877f0*/  LDL R20, [R1+0x68] ;  /* 0x0000680001147983 */ /* 0x000f680000100800 */
[----:B------:R-:W5:Y:S01]  /*87800*/  LDL.LU R27, [R1+0x48] ;  /* 0x00004800011b7983 */ /* 0x000f620000300800 */
[----:B0-----:R-:W-:-:S03]  /*87810*/  LEA R8, P6, R3, R0, 0x1 ;  /* 0x0000000003087211 */ /* 0x001fc600078c08ff */
[----:B------:R0:W-:Y:S01]  /*87820*/  @P2 STG.E.U16 [R4.64], R13 ;  /* 0x0000000d04002986 */ /* 0x0001e2000c10150a */
[----:B------:R-:W-:-:S05]  /*87830*/  LEA.HI.X.SX32 R9, R3, R2, 0x1, P6 ;  /* 0x0000000203097211 */ /* 0x000fca00030f0eff */
[----:B------:R1:W-:Y:S01]  /*87840*/  @P5 STG.E.U16 [R8.64], R17 ;  /* 0x0000001108005986 */ /* 0x0003e2000c10150a */
[----:B--2---:R-:W-:-:S03]  /*87850*/  ISETP.LT.AND P1, PT, R28, c[0x0][0x17c], !P0 ;  /* 0x00005f001c007a0c */ /* 0x004fc60004721270 */
[----:B------:R-:W2:Y:S04]  /*87860*/  LDL.LU R28, [R1+0x240] ;  /* 0x00024000011c7983 */ /* 0x000ea80000300800 */
[----:B0-----:R-:W2:Y:S04]  /*87870*/  LDL.LU R13, [R1+0x244] ;  /* 0x00024400010d7983 */ /* 0x001ea80000300800 */
[----:B------:R-:W2:Y:S01]  /*87880*/  LDL R16, [R1+0x78] ;  /* 0x0000780001107983 */ /* 0x000ea20000100800 */
[----:B----4-:R-:W-:-:S03]  /*87890*/  ISETP.LT.AND P2, PT, R11, c[0x0][0x17c], !P0 ;  /* 0x00005f000b007a0c */ /* 0x010fc60004741270 */
[----:B------:R-:W4:Y:S04]  /*878a0*/  LDL.LU R25, [R1+0x248] ;  /* 0x0002480001197983 */ /* 0x000f280000300800 */
[----:B------:R-:W2:Y:S04]  /*878b0*/  LDL.LU R11, [R1+0x18] ;  /* 0x00001800010b7983 */ /* 0x000ea80000300800 */
[----:B-1----:R-:W2:Y:S01]  /*878c0*/  LDL.LU R17, [R1+0x23c] ;  /* 0x00023c0001117983 */ /* 0x002ea20000300800 */
[----:B------:R-:W-:Y:S01]  /*878d0*/  IMAD R5, R24, 0x2, R3 ;  /* 0x0000000218057824 */ /* 0x000fe200078e0203 */
[----:B------:R-:W-:-:S02]  /*878e0*/  PRMT R21, R21, 0x7632, R21 ;  /* 0x0000763215157816 */ /* 0x000fc40000000015 */
[----:B------:R-:W4:Y:S02]  /*878f0*/  LDL.LU R26, [R1+0x24c] ;  /* 0x00024c00011a7983 */ /* 0x000f240000300800 */
[----:B------:R-:W-:Y:S01]  /*87900*/  LEA R4, P6, R5, R0, 0x1 ;  /* 0x0000000005047211 */ /* 0x000fe200078c08ff */
[----:B------:R-:W-:-:S03]  /*87910*/  IMAD R3, R24, 0x2, R5 ;  /* 0x0000000218037824 */ /* 0x000fc600078e0205 */
[----:B------:R-:W-:-:S05]  /*87920*/  LEA.HI.X.SX32 R5, R5, R2, 0x1, P6 ;  /* 0x0000000205057211 */ /* 0x000fca00030f0eff */
[----:B------:R0:W-:Y:S01]  /*87930*/  @P4 STG.E.U16 [R4.64], R21 ;  /* 0x0000001504004986 */ /* 0x0001e2000c10150a */
[----:B---3--:R-:W-:-:S03]  /*87940*/  ISETP.LT.AND P5, PT, R29, c[0x0][0x17c], !P0 ;  /* 0x00005f001d007a0c */ /* 0x008fc600047a1270 */
[----:B------:R-:W3:Y:S01]  /*87950*/  LDL.LU R29, [R1+0xa8] ;  /* 0x0000a800011d7983 */ /* 0x000ee20000300800 */
[----:B--2---:R-:W-:-:S03]  /*87960*/  ISETP.LT.AND P4, PT, R17, c[0x0][0x17c], !P0 ;  /* 0x00005f0011007a0c */ /* 0x004fc60004781270 */
[----:B------:R-:W2:Y:S01]  /*87970*/  LDL.LU R17, [R1+0x250] ;  /* 0x0002500001117983 */ /* 0x000ea20000300800 */
[C---:B------:R-:W-:Y:S01]  /*87980*/  LEA R8, P6, R3.reuse, R0, 0x1 ;  /* 0x0000000003087211 */ /* 0x040fe200078c08ff */
[C---:B------:R-:W-:Y:S02]  /*87990*/  IMAD R12, R24.reuse, 0x2, R3 ;  /* 0x00000002180c7824 */ /* 0x040fe400078e0203 */
[----:B0-----:R-:W2:Y:S01]  /*879a0*/  LDL.LU R21, [R1+0x98] ;  /* 0x0000980001157983 */ /* 0x001ea20000300800 */
[----:B------:R-:W-:Y:S01]  /*879b0*/  LEA.HI.X.SX32 R9, R3, R2, 0x1, P6 ;  /* 0x0000000203097211 */ /* 0x000fe200030f0eff */
[----:B------:R-:W-:Y:S01]  /*879c0*/  IMAD R3, R24, 0x2, R12 ;  /* 0x0000000218037824 */ /* 0x000fe200078e020c */
[----:B------:R-:W-:-:S03]  /*879d0*/  LEA R4, P6, R12, R0, 0x1 ;  /* 0x000000000c047211 */ /* 0x000fc600078c08ff */
[----:B-----5:R0:W-:Y:S01]  /*879e0*/  @P3 STG.E.U16 [R8.64], R20 ;  /* 0x0000001408003986 */ /* 0x0201e2000c10150a */
[----:B------:R-:W-:Y:S01]  /*879f0*/  LEA.HI.X.SX32 R5, R12, R2, 0x1, P6 ;  /* 0x000000020c057211 */ /* 0x000fe200030f0eff */
[----:B------:R-:W-:-:S04]  /*87a00*/  IMAD R12, R24, 0x2, R3 ;  /* 0x00000002180c7824 */ /* 0x000fc800078e0203 */
[----:B------:R1:W-:Y:S01]  /*87a10*/  @P1 STG.E.U16 [R4.64], R27 ;  /* 0x0000001b04001986 */ /* 0x0003e2000c10150a */
[----:B0-----:R-:W-:-:S03]  /*87a20*/  LEA R8, P6, R3, R0, 0x1 ;  /* 0x0000000003087211 */ /* 0x001fc600078c08ff */
[----:B------:R-:W5:Y:S01]  /*87a30*/  LDL.LU R20, [R1+0x258] ;  /* 0x0002580001147983 */ /* 0x000f620000300800 */
[----:B------:R-:W-:Y:S01]  /*87a40*/  LEA.HI.X.SX32 R9, R3, R2, 0x1, P6 ;  /* 0x0000000203097211 */ /* 0x000fe200030f0eff */
[----:B------:R-:W-:Y:S01]  /*87a50*/  IMAD R3, R24, 0x2, R12 ;  /* 0x0000000218037824 */ /* 0x000fe200078e020c */
[----:B-1----:R-:W-:-:S03]  /*87a60*/  LEA R4, P6, R12, R0, 0x1 ;  /* 0x000000000c047211 */ /* 0x002fc600078c08ff */
[----:B------:R0:W-:Y:S01]  /*87a70*/  @P2 STG.E.U16 [R8.64], R16 ;  /* 0x0000001008002986 */ /* 0x0001e2000c10150a */
[----:B------:R-:W-:Y:S01]  /*87a80*/  LEA.HI.X.SX32 R5, R12, R2, 0x1, P6 ;  /* 0x000000020c057211 */ /* 0x000fe200030f0eff */
[----:B------:R-:W-:-:S04]  /*87a90*/  IMAD R12, R24, 0x2, R3 ;  /* 0x00000002180c7824 */ /* 0x000fc800078e0203 */
[----:B------:R1:W-:Y:S01]  /*87aa0*/  @P5 STG.E.U16 [R4.64], R11 ;  /* 0x0000000b04005986 */ /* 0x0003e2000c10150a */
[----:B0-----:R-:W-:-:S04]  /*87ab0*/  LEA R8, P6, R3, R0, 0x1 ;  /* 0x0000000003087211 */ /* 0x001fc800078c08ff */
[----:B------:R-:W-:Y:S01]  /*87ac0*/  LEA.HI.X.SX32 R9, R3, R2, 0x1, P6 ;  /* 0x0000000203097211 */ /* 0x000fe200030f0eff */
[----:B------:R-:W-:Y:S01]  /*87ad0*/  IMAD R3, R24, 0x2, R12 ;  /* 0x0000000218037824 */ /* 0x000fe200078e020c */
[----:B-1----:R-:W-:Y:S02]  /*87ae0*/  LEA R4, P6, R12, R0, 0x1 ;  /* 0x000000000c047211 */ /* 0x002fe400078c08ff */
[----:B------:R-:W-:Y:S01]  /*87af0*/  ISETP.LT.AND P3, PT, R28, c[0x0][0x17c], !P0 ;  /* 0x00005f001c007a0c */ /* 0x000fe20004761270 */
[----:B---3--:R0:W-:Y:S01]  /*87b00*/  @P4 STG.E.U16 [R8.64], R29 ;  /* 0x0000001d08004986 */ /* 0x0081e2000c10150a */
[----:B------:R-:W-:Y:S02]  /*87b10*/  ISETP.LT.AND P1, PT, R13, c[0x0][0x17c], !P0 ;  /* 0x00005f000d007a0c */ /* 0x000fe40004721270 */
[----:B------:R-:W-:Y:S01]  /*87b20*/  LEA.HI.X.SX32 R5, R12, R2, 0x1, P6 ;  /* 0x000000020c057211 */ /* 0x000fe200030f0eff */
[----:B------:R-:W3:Y:S01]  /*87b30*/  LDL.LU R28, [R1+0x88] ;  /* 0x00008800011c7983 */ /* 0x000ee20000300800 */
[----:B----4-:R-:W-:-:S03]  /*87b40*/  ISETP.LT.AND P2, PT, R25, c[0x0][0x17c], !P0 ;  /* 0x00005f0019007a0c */ /* 0x010fc60004741270 */
[----:B------:R-:W4:Y:S01]  /*87b50*/  LDL.LU R13, [R1+0x58] ;  /* 0x00005800010d7983 */ /* 0x000f220000300800 */
[----:B------:R-:W-:Y:S02]  /*87b60*/  ISETP.LT.AND P5, PT, R26, c[0x0][0x17c], !P0 ;  /* 0x00005f001a007a0c */ /* 0x000fe400047a1270 */
[----:B0-----:R-:W-:Y:S01]  /*87b70*/  LEA R8, P6, R3, R0, 0x1 ;  /* 0x0000000003087211 */ /* 0x001fe200078c08ff */
[----:B------:R-:W4:Y:S01]  /*87b80*/  LDL.LU R16, [R1+0x260] ;  /* 0x0002600001107983 */ /* 0x000f220000300800 */
[----:B------:R-:W-:-:S03]  /*87b90*/  IMAD R12, R24, 0x2, R3 ;  /* 0x00000002180c7824 */ /* 0x000fc600078e0203 */
[----:B------:R-:W4:Y:S01]  /*87ba0*/  LDL.LU R25, [R1+0x38] ;  /* 0x0000380001197983 */ /* 0x000f220000300800 */
[----:B------:R-:W-:-:S03]  /*87bb0*/  LEA.HI.X.SX32 R9, R3, R2, 0x1, P6 ;  /* 0x0000000203097211 */ /* 0x000fc600030f0eff */
[----:B------:R-:W4:Y:S01]  /*87bc0*/  LDL.LU R26, [R1+0x28] ;  /* 0x00002800011a7983 */ /* 0x000f220000300800 */
[----:B--2---:R-:W-:-:S03]  /*87bd0*/  ISETP.LT.AND P4, PT, R17, c[0x0][0x17c], !P0 ;  /* 0x00005f0011007a0c */ /* 0x004fc60004781270 */
[----:B------:R-:W2:Y:S04]  /*87be0*/  LDL.LU R17, [R1+0x268] ;  /* 0x0002680001117983 */ /* 0x000ea80000300800 */
[----:B------:R-:W2:Y:S04]  /*87bf0*/  LDL.LU R3, [R1+0x254] ;  /* 0x0002540001037983 */ /* 0x000ea80000300800 */
[----:B------:R0:W-:Y:S02]  /*87c00*/  @P3 STG.E.U16 [R4.64], R21 ;  /* 0x0000001504003986 */ /* 0x0001e4000c10150a */
[----:B0-----:R-:W-:-:S04]  /*87c10*/  LEA R4, P6, R12, R0, 0x1 ;  /* 0x000000000c047211 */ /* 0x001fc800078c08ff */
[----:B------:R-:W-:Y:S01]  /*87c20*/  LEA.HI.X.SX32 R5, R12, R2, 0x1, P6 ;  /* 0x000000020c057211 */ /* 0x000fe200030f0eff */
[----:B---3--:R0:W-:Y:S01]  /*87c30*/  @P1 STG.E.U16 [R8.64], R28 ;  /* 0x0000001c08001986 */ /* 0x0081e2000c10150a */
[----:B-----5:R-:W-:-:S03]  /*87c40*/  ISETP.LT.AND P1, PT, R20, c[0x0][0x17c], !P0 ;  /* 0x00005f0014007a0c */ /* 0x020fc60004721270 */
[----:B------:R-:W3:Y:S01]  /*87c50*/  LDL.LU R20, [R1+0x270] ;  /* 0x0002700001147983 */ /* 0x000ee20000300800 */
[----:B--2---:R-:W-:Y:S01]  /*87c60*/  ISETP.LT.AND P3, PT, R3, c[0x0][0x17c], !P0 ;  /* 0x00005f0003007a0c */ /* 0x004fe20004761270 */
[----:B------:R-:W-:-:S05]  /*87c70*/  IMAD R3, R24, 0x2, R12 ;  /* 0x0000000218037824 */ /* 0x000fca00078e020c */
[----:B0-----:R-:W-:Y:S01]  /*87c80*/  LEA R8, P6, R3, R0, 0x1 ;  /* 0x0000000003087211 */ /* 0x001fe200078c08ff */
[----:B------:R-:W-:-:S03]  /*87c90*/  IMAD R12, R24, 0x2, R3 ;  /* 0x00000002180c7824 */ /* 0x000fc600078e0203 */
[----:B------:R-:W-:Y:S02]  /*87ca0*/  LEA.HI.X.SX32 R9, R3, R2, 0x1, P6 ;  /* 0x0000000203097211 */ /* 0x000fe400030f0eff */
[----:B------:R-:W2:Y:S04]  /*87cb0*/  LDL.LU R3, [R1+0x25c] ;  /* 0x00025c0001037983 */ /* 0x000ea80000300800 */
[----:B------:R0:W-:Y:S04]  /*87cc0*/  @P2 STG.E.U16 [R4.64], R6 ;  /* 0x0000000604002986 */ /* 0x0001e8000c10150a */
[----:B----4-:R1:W-:Y:S01]  /*87cd0*/  @P5 STG.E.U16 [R8.64], R13 ;  /* 0x0000000d08005986 */ /* 0x0103e2000c10150a */
[----:B0-----:R-:W-:-:S04]  /*87ce0*/  LEA R4, P6, R12, R0, 0x1 ;  /* 0x000000000c047211 */ /* 0x001fc800078c08ff */
        /* <DEDUP_REMOVED lines=9> */
[----:B------:R0:W-:Y:S04]  /*87d80*/  @P4 STG.E.U16 [R4.64], R25 ;  /* 0x0000001904004986 */ /* 0x0001e8000c10150a */
[----:B------:R1:W-:Y:S01]  /*87d90*/  @P3 STG.E.U16 [R8.64], R26 ;  /* 0x0000001a08003986 */ /* 0x0003e2000c10150a */
[----:B0-----:R-:W-:-:S04]  /*87da0*/  LEA R4, P6, R12, R0, 0x1 ;  /* 0x000000000c047211 */ /* 0x001fc800078c08ff */
[----:B------:R-:W-:Y:S02]  /*87db0*/  LEA.HI.X.SX32 R5, R12, R2, 0x1, P6 ;  /* 0x000000020c057211 */ /* 0x000fe400030f0eff */
[----:B------:R-:W-:Y:S02]  /*87dc0*/  ISETP.LT.AND P3, PT, R17, c[0x0][0x17c], !P0 ;  /* 0x00005f0011007a0c */ /* 0x000fe40004761270 */
[----:B------:R-:W5:Y:S01]  /*87dd0*/  LDL.LU R17, [R1+0x280] ;  /* 0x0002800001117983 */ /* 0x000f620000300800 */
        /* <DEDUP_REMOVED lines=10> */
[----:B---3--:R-:W-:Y:S02]  /*87e80*/  ISETP.LT.AND P2, PT, R20, c[0x0][0x17c], !P0 ;  /* 0x00005f0014007a0c */ /* 0x008fe40004741270 */
[----:B------:R-:W3:Y:S04]  /*87e90*/  LDL.LU R20, [R1+0x284] ;  /* 0x0002840001147983 */ /* 0x000ee80000300800 */
        /* <DEDUP_REMOVED lines=8> */
[----:B----4-:R-:W-:-:S03]  /*87f20*/  ISETP.LT.AND P4, PT, R16, c[0x0][0x17c], !P0 ;  /* 0x00005f0010007a0c */ /* 0x010fc60004781270 */
[----:B------:R-:W4:Y:S04]  /*87f30*/  LDL.LU R16, [R1+0x28c] ;  /* 0x00028c0001107983 */ /* 0x000f280000300800 */
[----:B0-----:R-:W3:Y:S01]  /*87f40*/  LDL.LU R9, [R1+0x27c] ;  /* 0x00027c0001097983 */ /* 0x001ee20000300800 */
[----:B------:R-:W-:-:S04]  /*87f50*/  LEA R4, P6, R12, R0, 0x1 ;  /* 0x000000000c047211 */ /* 0x000fc800078c08ff */
[----:B------:R-:W-:-:S05]  /*87f60*/  LEA.HI.X.SX32 R5, R12, R2, 0x1, P6 ;  /* 0x000000020c057211 */ /* 0x000fca00030f0eff */
[----:B------:R0:W-:Y:S01]  /*87f70*/  @P3 STG.E.U16 [R4.64], R22 ;  /* 0x0000001604003986 */ /* 0x0001e2000c10150a */
[----:B--2---:R-:W-:Y:S01]  /*87f80*/  ISETP.LT.AND P5, PT, R3, c[0x0][0x17c], !P0 ;  /* 0x00005f0003007a0c */ /* 0x004fe200047a1270 */
[----:B------:R-:W-:-:S05]  /*87f90*/  IMAD R3, R24, 0x2, R12 ;  /* 0x0000000218037824 */ /* 0x000fca00078e020c */
[----:B------:R-:W-:Y:S01]  /*87fa0*/  LEA R8, P6, R3, R0, 0x1 ;  /* 0x0000000003087211 */ /* 0x000fe200078c08ff */
[----:B------:R-:W-:Y:S01]  /*87fb0*/  IMAD R12, R24, 0x2, R3 ;  /* 0x00000002180c7824 */ /* 0x000fe200078e0203 */
[----:B---3--:R-:W-:Y:S02]  /*87fc0*/  ISETP.LT.AND P3, PT, R9, c[0x0][0x17c], !P0 ;  /* 0x00005f0009007a0c */ /* 0x008fe40004761270 */
[----:B------:R-:W-:Y:S02]  /*87fd0*/  LEA.HI.X.SX32 R9, R3, R2, 0x1, P6 ;  /* 0x0000000203097211 */ /* 0x000fe400030f0eff */
[----:B------:R-:W2:Y:S01]  /*87fe0*/  LDL.LU R3, [R1+0x68] ;  /* 0x0000680001037983 */ /* 0x000ea20000300800 */
[C---:B0-----:R-:W-:Y:S02]  /*87ff0*/  LEA R4, P6, R12.reuse, R0, 0x1 ;  /* 0x000000000c047211 */ /* 0x041fe400078c08ff */
[----:B------:R-:W-:Y:S02]  /*88000*/  PRMT R6, R27, 0x7632, R6 ;  /* 0x000076321b067816 */ /* 0x000fe40000000006 */
[----:B------:R-:W-:Y:S01]  /*88010*/  LEA.HI.X.SX32 R5, R12, R2, 0x1, P6 ;  /* 0x000000020c057211 */ /* 0x000fe200030f0eff */
[----:B------:R-:W3:Y:S01]  /*88020*/  LDL.LU R27, [R1+0x290] ;  /* 0x00029000011b7983 */ /* 0x000ee20000300800 */
[----:B--2---:R-:W-:Y:S01]  /*88030*/  PRMT R10, R3, 0x7632, R10 ;  /* 0x00007632030a7816 */ /* 0x004fe2000000000a */
[----:B------:R-:W-:-:S02]  /*88040*/  IMAD R3, R24, 0x2, R12 ;  /* 0x0000000218037824 */ /* 0x000fc400078e020c */
[----:B------:R-:W2:Y:S04]  /*88050*/  LDL.LU R12, [R1+0x288] ;  /* 0x00028800010c7983 */ /* 0x000ea80000300800 */
[----:B------:R-:W-:Y:S01]  /*88060*/  @P1 STG.E.U16 [R8.64], R10 ;  /* 0x0000000a08001986 */ /* 0x000fe2000c10150a */
[----:B-----5:R-:W-:-:S03]  /*88070*/  ISETP.LT.AND P1, PT, R17, c[0x0][0x17c], !P0 ;  /* 0x00005f0011007a0c */ /* 0x020fc60004721270 */
[----:B------:R-:W5:Y:S04]  /*88080*/  LDL.LU R17, [R1+0x294] ;  /* 0x0002940001117983 */ /* 0x000f680000300800 */
[----:B------:R0:W-:Y:S04]  /*88090*/  @P2 STG.E.U16 [R4.64], R6 ;  /* 0x0000000604002986 */ /* 0x0001e8000c10150a */
[----:B0-----:R-:W2:Y:S01]  /*880a0*/  LDL.LU R4, [R1+0x78] ;  /* 0x0000780001047983 */ /* 0x001ea20000300800 */
[----:B------:R-:W-:Y:S01]  /*880b0*/  LEA R8, P6, R3, R0, 0x1 ;  /* 0x0000000003087211 */ /* 0x000fe200078c08ff */
[----:B------:R-:W-:-:S03]  /*880c0*/  IMAD R5, R24, 0x2, R3 ;  /* 0x0000000218057824 */ /* 0x000fc600078e0203 */
[----:B------:R-:W-:Y:S01]  /*880d0*/  LEA.HI.X.SX32 R9, R3, R2, 0x1, P6 ;  /* 0x0000000203097211 */ /* 0x000fe200030f0eff */
[----:B------:R-:W-:Y:S01]  /*880e0*/  IMAD R3, R24, 0x2, R5 ;  /* 0x0000000218037824 */ /* 0x000fe200078e0205 */
[----:B------:R-:W-:Y:S02]  /*880f0*/  PRMT R10, R11, 0x7632, R10 ;  /* 0x000076320b0a7816 */ /* 0x000fe4000000000a */
[----:B------:R-:W-:Y:S02]  /*88100*/  ISETP.LT.AND P2, PT, R20, c[0x0][0x17c], !P0 ;  /* 0x00005f0014007a0c */ /* 0x000fe40004741270 */
[----:B------:R-:W3:Y:S04]  /*88110*/  LDL.LU R20, [R1+0x298] ;  /* 0x0002980001147983 */ /* 0x000ee80000300800 */
[----:B------:R-:W3:Y:S01]  /*88120*/  LDL.LU R11, [R1+0x1cd4] ;  /* 0x001cd400010b7983 */ /* 0x000ee20000300800 */
[----:B--2---:R-:W-:-:S02]  /*88130*/  PRMT R6, R4, 0x7632, R6 ;  /* 0x0000763204067816 */ /* 0x004fc40000000006 */
[----:B------:R-:W-:-:S03]  /*88140*/  LEA R4, P6, R5, R0, 0x1 ;  /* 0x0000000005047211 */ /* 0x000fc600078c08ff */
[----:B------:R0:W-:Y:S01]  /*88150*/  @P5 STG.E.U16 [R8.64], R6 ;  /* 0x0000000608005986 */ /* 0x0001e2000c10150a */
[----:B------:R-:W-:Y:S02]  /*88160*/  LEA.HI.X.SX32 R5, R5, R2, 0x1, P6 ;  /* 0x0000000205057211 */ /* 0x000fe400030f0eff */
[----:B------:R-:W-:Y:S01]  /*88170*/  ISETP.LT.AND P5, PT, R12, c[0x0][0x17c], !P0 ;  /* 0x00005f000c007a0c */ /* 0x000fe200047a1270 */
[----:B------:R-:W-:Y:S02]  /*88180*/  IMAD R12, R24, 0x2, R3 ;  /* 0x00000002180c7824 */ /* 0x000fe400078e0203 */
[----:B------:R1:W-:Y:S01]  /*88190*/  @P4 STG.E.U16 [R4.64], R10 ;  /* 0x0000000a04004986 */ /* 0x0003e2000c10150a */
[----:B0-----:R-:W-:Y:S02]  /*881a0*/  LEA R8, P6, R3, R0, 0x1 ;  /* 0x0000000003087211 */ /* 0x001fe400078c08ff */
[----:B------:R-:W-:Y:S02]  /*881b0*/  PRMT R6, R29, 0x7632, R6 ;  /* 0x000076321d067816 */ /* 0x000fe40000000006 */
[----:B------:R-:W-:Y:S01]  /*881c0*/  LEA.HI.X.SX32 R9, R3, R2, 0x1, P6 ;  /* 0x0000000203097211 */ /* 0x000fe200030f0eff */
[----:B------:R-:W2:Y:S01]  /*881d0*/  LDL.LU R29, [R1+0x2a4] ;  /* 0x0002a400011d7983 */ /* 0x000ea20000300800 */
[----:B-1----:R-:W-:-:S02]  /*881e0*/  LEA R4, P6, R12, R0, 0x1 ;  /* 0x000000000c047211 */ /* 0x002fc400078c08ff */
[----:B----4-:R-:W-:Y:S01]  /*881f0*/  ISETP.LT.AND P4, PT, R16, c[0x0][0x17c], !P0 ;  /* 0x00005f0010007a0c */ /* 0x010fe20004781270 */
[----:B------:R0:W-:Y:S01]  /*88200*/  @P3 STG.E.U16 [R8.64], R6 ;  /* 0x0000000608003986 */ /* 0x0001e2000c10150a */
[----:B------:R-:W-:Y:S02]  /*88210*/  LEA.HI.X.SX32 R5, R12, R2, 0x1, P6 ;  /* 0x000000020c057211 */ /* 0x000fe400030f0eff */
[----:B---3--:R-:W-:Y:S01]  /*88220*/  ISETP.LT.AND P3, PT, R27, c[0x0][0x17c], !P0 ;  /* 0x00005f001b007a0c */ /* 0x008fe20004761270 */
[----:B------:R-:W3:Y:S04]  /*88230*/  LDL.LU R16, [R1+0x2a8] ;  /* 0x0002a80001107983 */ /* 0x000ee80000300800 */
[----:B------:R-:W4:Y:S01]  /*88240*/  LDL.LU R27, [R1+0x2b0] ;  /* 0x0002b000011b7983 */ /* 0x000f220000300800 */
[--C-:B0-----:R-:W-:Y:S01]  /*88250*/  IMAD R9, R24, 0x2, R12.reuse ;  /* 0x0000000218097824 */ /* 0x101fe200078e020c */
[----:B------:R-:W-:-:S02]  /*88260*/  PRMT R12, R28, 0x7632, R12 ;  /* 0x000076321c0c7816 */ /* 0x000fc4000000000c */
[----:B------:R-:W3:Y:S01]  /*88270*/  LDL.LU R28, [R1+0x2b4] ;  /* 0x0002b400011c7983 */ /* 0x000ee20000300800 */
[----:B------:R-:W-:Y:S01]  /*88280*/  PRMT R6, R21, 0x7632, R6 ;  /* 0x0000763215067816 */ /* 0x000fe20000000006 */
[----:B------:R-:W-:Y:S01]  /*88290*/  IMAD R3, R24, 0x2, R9 ;  /* 0x0000000218037824 */ /* 0x000fe200078e0209 */
[C---:B------:R-:W-:Y:S02]  /*882a0*/  LEA R8, P6, R9.reuse, R0, 0x1 ;  /* 0x0000000009087211 */ /* 0x040fe400078c08ff */
[----:B------:R-:W-:Y:S01]  /*882b0*/  PRMT R10, R6, 0x7632, R10 ;  /* 0x00007632060a7816 */ /* 0x000fe2000000000a */
[----:B------:R0:W-:Y:S01]  /*882c0*/  @P1 STG.E.U16 [R4.64], R6 ;  /* 0x0000000604001986 */ /* 0x0001e2000c10150a */
[----:B------:R-:W-:-:S05]  /*882d0*/  LEA.HI.X.SX32 R9, R9, R2, 0x1, P6 ;  /* 0x0000000209097211 */ /* 0x000fca00030f0eff */
[----:B------:R1:W-:Y:S01]  /*882e0*/  @P2 STG.E.U16 [R8.64], R12 ;  /* 0x0000000c08002986 */ /* 0x0003e2000c10150a */
[----:B0-----:R-:W-:Y:S01]  /*882f0*/  LEA R4, P6, R3, R0, 0x1 ;  /* 0x0000000003047211 */ /* 0x001fe200078c08ff */
[----:B------:R-:W-:-:S03]  /*88300*/  IMAD R6, R24, 0x2, R3 ;  /* 0x0000000218067824 */ /* 0x000fc600078e0203 */
[----:B------:R-:W-:Y:S01]  /*88310*/  LEA.HI.X.SX32 R5, R3, R2, 0x1, P6 ;  /* 0x0000000203057211 */ /* 0x000fe200030f0eff */
[----:B------:R-:W-:Y:S01]  /*88320*/  IMAD R3, R24, 0x2, R6 ;  /* 0x0000000218037824 */ /* 0x000fe200078e0206 */
[----:B-1----:R-:W-:-:S03]  /*88330*/  LEA R8, P6, R6, R0, 0x1 ;  /* 0x0000000006087211 */ /* 0x002fc600078c08ff */
[----:B------:R0:W-:Y:S01]  /*88340*/  @P5 STG.E.U16 [R4.64], R10 ;  /* 0x0000000a04005986 */ /* 0x0001e2000c10150a */
[----:B------:R-:W-:Y:S01]  /*88350*/  LEA.HI.X.SX32 R9, R6, R2, 0x1, P6 ;  /* 0x0000000206097211 */ /* 0x000fe200030f0eff */
[----:B------:R-:W-:Y:S01]  /*88360*/  IMAD R6, R24, 0x2, R3 ;  /* 0x0000000218067824 */ /* 0x000fe200078e0203 */
[----:B-----5:R-:W-:Y:S02]  /*88370*/  ISETP.LT.AND P1, PT, R17, c[0x0][0x17c], !P0 ;  /* 0x00005f0011007a0c */ /* 0x020fe40004721270 */
[----:B0-----:R-:W-:Y:S02]  /*88380*/  PRMT R5, R13, 0x7632, R5 ;  /* 0x000076320d057816 */ /* 0x001fe40000000005 */
[----:B------:R-:W-:-:S03]  /*88390*/  LEA R4, P6, R3, R0, 0x1 ;  /* 0x0000000003047211 */ /* 0x000fc600078c08ff */
[----:B------:R0:W-:Y:S01]  /*883a0*/  @P4 STG.E.U16 [R8.64], R5 ;  /* 0x0000000508004986 */ /* 0x0001e2000c10150a */
[----:B------:R-:W-:Y:S02]  /*883b0*/  ISETP.LT.AND P2, PT, R20, c[0x0][0x17c], !P0 ;  /* 0x00005f0014007a0c */ /* 0x000fe40004741270 */
[----:B------:R-:W-:Y:S01]  /*883c0*/  PRMT R12, R25, 0x7632, R12 ;  /* 0x00007632190c7816 */ /* 0x000fe2000000000c */
[----:B------:R-:W5:Y:S01]  /*883d0*/  LDL.LU R20, [R1+0x2b8] ;  /* 0x0002b80001147983 */ /* 0x000f620000300800 */
[----:B------:R-:W-:Y:S02]  /*883e0*/  PRMT R10, R26, 0x7632, R10 ;  /* 0x000076321a0a7816 */ /* 0x000fe4000000000a */
[----:B0-----:R-:W-:Y:S02]  /*883f0*/  LEA.HI.X.SX32 R5, R3, R2, 0x1, P6 ;  /* 0x0000000203057211 */ /* 0x001fe400030f0eff */
[----:B------:R-:W-:-:S04]  /*88400*/  LEA R8, P6, R6, R0, 0x1 ;  /* 0x0000000006087211 */ /* 0x000fc800078c08ff */
[----:B------:R-:W-:Y:S01]  /*88410*/  LEA.HI.X.SX32 R9, R6, R2, 0x1, P6 ;  /* 0x0000000206097211 */ /* 0x000fe200030f0eff */
[----:B------:R-:W-:Y:S04]  /*88420*/  @P3 STG.E.U16 [R4.64], R12 ;  /* 0x0000000c04003986 */ /* 0x000fe8000c10150a */
[----:B------:R0:W-:Y:S01]  /*88430*/  @P1 STG.E.U16 [R8.64], R10 ;  /* 0x0000000a08001986 */ /* 0x0001e2000c10150a */
[----:B--2---:R-:W-:-:S03]  /*88440*/  ISETP.LT.AND P5, PT, R29, c[0x0][0x17c], !P0 ;  /* 0x00005f001d007a0c */ /* 0x004fc600047a1270 */
[----:B------:R-:W2:Y:S04]  /*88450*/  LDL.LU R29, [R1+0x2bc] ;  /* 0x0002bc00011d7983 */ /* 0x000ea80000300800 */
[----:B------:R-:W2:Y:S01]  /*88460*/  LDL.LU R25, [R1+0x2c0] ;  /* 0x0002c00001197983 */ /* 0x000ea20000300800 */
[----:B---3--:R-:W-:-:S03]  /*88470*/  ISETP.LT.AND P1, PT, R28, c[0x0][0x17c], !P0 ;  /* 0x00005f001c007a0c */ /* 0x008fc60004721270 */
[----:B------:R-:W3:Y:S01]  /*88480*/  LDL.LU R28, [R1+0x2c4] ;  /* 0x0002c400011c7983 */ /* 0x000ee20000300800 */
[----:B------:R-:W-:Y:S01]  /*88490*/  IMAD R3, R24, 0x2, R6 ;  /* 0x0000000218037824 */ /* 0x000fe200078e0206 */
[----:B0-----:R-:W-:-:S03]  /*884a0*/  PRMT R10, R10, 0x7632, R10 ;  /* 0x000076320a0a7816 */ /* 0x001fc6000000000a */
[----:B------:R-:W-:Y:S01]  /*884b0*/  IMAD R6, R24, 0x2, R3 ;  /* 0x0000000218067824 */ /* 0x000fe200078e0203 */
[----:B------:R-:W-:-:S04]  /*884c0*/  LEA R4, P6, R3, R0, 0x1 ;  /* 0x0000000003047211 */ /* 0x000fc800078c08ff */
[----:B------:R-:W-:Y:S01]  /*884d0*/  LEA.HI.X.SX32 R5, R3, R2, 0x1, P6 ;  /* 0x0000000203057211 */ /* 0x000fe200030f0eff */
[----:B------:R-:W-:Y:S01]  /*884e0*/  IMAD R3, R24, 0x2, R6 ;  /* 0x0000000218037824 */ /* 0x000fe200078e0206 */
[----:B------:R-:W-:Y:S02]  /*884f0*/  LEA R8, P6, R6, R0, 0x1 ;  /* 0x0000000006087211 */ /* 0x000fe400078c08ff */
[----:B------:R-:W-:Y:S01]  /*88500*/  ISETP.LT.AND P4, PT, R16, c[0x0][0x17c], !P0 ;  /* 0x00005f0010007a0c */ /* 0x000fe20004781270 */
[----:B------:R0:W-:Y:S01]  /*88510*/  @P2 STG.E.U16 [R4.64], R10 ;  /* 0x0000000a04002986 */ /* 0x0001e2000c10150a */
[----:B------:R-:W-:Y:S01]  /*88520*/  LEA.HI.X.SX32 R9, R6, R2, 0x1, P6 ;  /* 0x0000000206097211 */ /* 0x000fe200030f0eff */
[----:B------:R-:W-:Y:S01]  /*88530*/  IMAD R6, R24, 0x2, R3 ;  /* 0x0000000218067824 */ /* 0x000fe200078e0203 */
[----:B----4-:R-:W-:Y:S02]  /*88540*/  ISETP.LT.AND P3, PT, R27, c[0x0][0x17c], !P0 ;  /* 0x00005f001b007a0c */ /* 0x010fe40004761270 */
[----:B------:R-:W-:-:S02]  /*88550*/  PRMT R14, R14, 0x7632, R14 ;  /* 0x000076320e0e7816 */ /* 0x000fc4000000000e */
[----:B0-----:R-:W-:Y:S02]  /*88560*/  PRMT R10, R7, 0x7632, R10 ;  /* 0x00007632070a7816 */ /* 0x001fe4000000000a */
[C---:B------:R-:W-:Y:S01]  /*88570*/  LEA R4, P6, R3.reuse, R0, 0x1 ;  /* 0x0000000003047211 */ /* 0x040fe200078c08ff */
[----:B------:R-:W4:Y:S03]  /*88580*/  LDL.LU R7, [R1+0x1cd0] ;  /* 0x001cd00001077983 */ /* 0x000f260000300800 */
[----:B------:R-:W-:Y:S01]  /*88590*/  LEA.HI.X.SX32 R5, R3, R2, 0x1, P6 ;  /* 0x0000000203057211 */ /* 0x000fe200030f0eff */
[----:B------:R0:W-:Y:S01]  /*885a0*/  @P5 STG.E.U16 [R8.64], R10 ;  /* 0x0000000a08005986 */ /* 0x0001e2000c10150a */
[----:B------:R-:W-:Y:S01]  /*885b0*/  IMAD R3, R24, 0x2, R6 ;  /* 0x0000000218037824 */ /* 0x000fe200078e0206 */
[----:B------:R-:W-:Y:S02]  /*885c0*/  PRMT R18, R18, 0x7632, R18 ;  /* 0x0000763212127816 */ /* 0x000fe40000000012 */
[----:B------:R1:W-:Y:S01]  /*885d0*/  @P4 STG.E.U16 [R4.64], R14 ;  /* 0x0000000e04004986 */ /* 0x0003e2000c10150a */
[----:B0-----:R-:W-:-:S02]  /*885e0*/  LEA R8, P6, R6, R0, 0x1 ;  /* 0x0000000006087211 */ /* 0x001fc400078c08ff */
[----:B-----5:R-:W-:Y:S02]  /*885f0*/  ISETP.LT.AND P2, PT, R20, c[0x0][0x17c], !P0 ;  /* 0x00005f0014007a0c */ /* 0x020fe40004741270 */
[----:B------:R-:W5:Y:S01]  /*88600*/  LDL.LU R20, [R1+0x2c8] ;  /* 0x0002c80001147983 */ /* 0x000f620000300800 */
[----:B------:R-:W-:Y:S02]  /*88610*/  LEA.HI.X.SX32 R9, R6, R2, 0x1, P6 ;  /* 0x0000000206097211 */ /* 0x000fe400030f0eff */
[C---:B-1----:R-:W-:Y:S01]  /*88620*/  LEA R4, P6, R3.reuse, R0, 0x1 ;  /* 0x0000000003047211 */ /* 0x042fe200078c08ff */
[----:B------:R-:W4:Y:S01]  /*88630*/  LDL.LU R26, [R1+0x6c] ;  /* 0x00006c00011a7983 */ /* 0x000f220000300800 */
[----:B------:R-:W-:Y:S02]  /*88640*/  PRMT R22, R22, 0x7632, R22 ;  /* 0x0000763216167816 */ /* 0x000fe40000000016 */
[----:B------:R-:W-:Y:S01]  /*88650*/  LEA.HI.X.SX32 R5, R3, R2, 0x1, P6 ;  /* 0x0000000203057211 */ /* 0x000fe200030f0eff */
[----:B------:R-:W-:Y:S04]  /*88660*/  @P3 STG.E.U16 [R8.64], R18 ;  /* 0x0000001208003986 */ /* 0x000fe8000c10150a */
[----:B------:R0:W-:Y:S01]  /*88670*/  @P1 STG.E.U16 [R4.64], R22 ;  /* 0x0000001604001986 */ /* 0x0001e2000c10150a */
[----:B--2---:R-:W-:-:S03]  /*88680*/  ISETP.LT.AND P5, PT, R29, c[0x0][0x17c], !P0 ;  /* 0x00005f001d007a0c */ /* 0x004fc600047a1270 */
[----:B------:R-:W2:Y:S01]  /*88690*/  LDL.LU R29, [R1+0x2cc] ;  /* 0x0002cc00011d7983 */ /* 0x000ea20000300800 */
[----:B------:R-:W-:-:S03]  /*886a0*/  ISETP.LT.AND P4, PT, R25, c[0x0][0x17c], !P0 ;  /* 0x00005f0019007a0c */ /* 0x000fc60004781270 */
[----:B------:R-:W2:Y:S04]  /*886b0*/  LDL.LU R27, [R1+0x4c] ;  /* 0x00004c00011b7983 */ /* 0x000ea80000300800 */
[----:B------:R-:W2:Y:S04]  /*886c0*/  LDL.LU R16, [R1+0x2d0] ;  /* 0x0002d00001107983 */ /* 0x000ea80000300800 */
[----:B------:R-:W2:Y:S04]  /*886d0*/  LDL.LU R25, [R1+0x2d4] ;  /* 0x0002d40001197983 */ /* 0x000ea80000300800 */
[----:B------:R-:W2:Y:S01]  /*886e0*/  LDL.LU R14, [R1+0x1c] ;  /* 0x00001c00010e7983 */ /* 0x000ea20000300800 */
[----:B---3--:R-:W-:-:S03]  /*886f0*/  ISETP.LT.AND P3, PT, R28, c[0x0][0x17c], !P0 ;  /* 0x00005f001c007a0c */ /* 0x008fc60004761270 */
[----:B------:R-:W3:Y:S04]  /*88700*/  LDL.LU R28, [R1+0x2d8] ;  /* 0x0002d800011c7983 */ /* 0x000ee80000300800 */
[----:B------:R-:W3:Y:S04]  /*88710*/  LDL.LU R21, [R1+0xac] ;  /* 0x0000ac0001157983 */ /* 0x000ee80000300800 */
[----:B0-----:R-:W3:Y:S01]  /*88720*/  LDL.LU R22, [R1+0x7c] ;  /* 0x00007c0001167983 */ /* 0x001ee20000300800 */
[----:B------:R-:W-:-:S03]  /*88730*/  IMAD R6, R24, 0x2, R3 ;  /* 0x0000000218067824 */ /* 0x000fc600078e0203 */
[----:B------:R-:W3:Y:S01]  /*88740*/  LDL.LU R13, [R1+0x9c] ;  /* 0x00009c00010d7983 */ /* 0x000ee20000300800 */
[----:B------:R-:W-:Y:S01]  /*88750*/  IMAD R3, R24, 0x2, R6 ;  /* 0x0000000218037824 */ /* 0x000fe200078e0206 */
[----:B------:R-:W-:-:S04]  /*88760*/  LEA R8, P6, R6, R0, 0x1 ;  /* 0x0000000006087211 */ /* 0x000fc800078c08ff */
[----:B------:R-:W-:Y:S01]  /*88770*/  LEA.HI.X.SX32 R9, R6, R2, 0x1, P6 ;  /* 0x0000000206097211 */ /* 0x000fe200030f0eff */
[----:B------:R-:W-:Y:S01]  /*88780*/  IMAD R6, R24, 0x2, R3 ;  /* 0x0000000218067824 */ /* 0x000fe200078e0203 */
[----:B------:R-:W-:-:S04]  /*88790*/  LEA R4, P6, R3, R0, 0x1 ;  /* 0x0000000003047211 */ /* 0x000fc800078c08ff */
[----:B------:R-:W-:Y:S01]  /*887a0*/  LEA.HI.X.SX32 R5, R3, R2, 0x1, P6 ;  /* 0x0000000203057211 */ /* 0x000fe200030f0eff */
[----:B------:R-:W-:Y:S01]  /*887b0*/  IMAD R3, R24, 0x2, R6 ;  /* 0x0000000218037824 */ /* 0x000fe200078e0206 */
[----:B----4-:R0:W-:Y:S02]  /*887c0*/  @P2 STG.E.U16 [R8.64], R26 ;  /* 0x0000001a08002986 */ /* 0x0101e4000c10150a */
[----:B0-----:R-:W-:-:S04]  /*887d0*/  LEA R8, P6, R6, R0, 0x1 ;  /* 0x0000000006087211 */ /* 0x001fc800078c08ff */
[----:B------:R-:W-:Y:S01]  /*887e0*/  LEA.HI.X.SX32 R9, R6, R2, 0x1, P6 ;  /* 0x0000000206097211 */ /* 0x000fe200030f0eff */
[----:B------:R-:W-:Y:S01]  /*887f0*/  IMAD R6, R24, 0x2, R3 ;  /* 0x0000000218067824 */ /* 0x000fe200078e0203 */
[----:B-----5:R-:W-:Y:S01]  /*88800*/  ISETP.LT.AND P1, PT, R20, c[0x0][0x17c], !P0 ;  /* 0x00005f0014007a0c */ /* 0x020fe20004721270 */
[----:B--2---:R0:W-:Y:S01]  /*88810*/  @P5 STG.E.U16 [R4.64], R27 ;  /* 0x0000001b04005986 */ /* 0x0041e2000c10150a */
[----:B------:R-:W-:-:S03]  /*88820*/  ISETP.LT.AND P2, PT, R29, c[0x0][0x17c], !P0 ;  /* 0x00005f001d007a0c */ /* 0x000fc60004741270 */
[----:B------:R-:W2:Y:S01]  /*88830*/  LDL.LU R29, [R1+0x2e0] ;  /* 0x0002e000011d7983 */ /* 0x000ea20000300800 */
[----:B0-----:R-:W-:-:S03]  /*88840*/  LEA R4, P6, R3, R0, 0x1 ;  /* 0x0000000003047211 */ /* 0x001fc600078c08ff */
[----:B------:R-:W4:Y:S01]  /*88850*/  LDL.LU R18, [R1+0x2e4] ;  /* 0x0002e40001127983 */ /* 0x000f220000300800 */
[----:B------:R-:W-:Y:S01]  /*88860*/  LEA.HI.X.SX32 R5, R3, R2, 0x1, P6 ;  /* 0x0000000203057211 */ /* 0x000fe200030f0eff */
[----:B------:R-:W-:Y:S02]  /*88870*/  IMAD R3, R24, 0x2, R6 ;  /* 0x0000000218037824 */ /* 0x000fe400078e0206 */
[----:B------:R-:W5:Y:S01]  /*88880*/  LDL.LU R20, [R1+0x8c] ;  /* 0x00008c0001147983 */ /* 0x000f620000300800 */
[----:B------:R-:W-:-:S03]  /*88890*/  ISETP.LT.AND P5, PT, R16, c[0x0][0x17c], !P0 ;  /* 0x00005f0010007a0c */ /* 0x000fc600047a1270 */
[----:B------:R-:W4:Y:S04]  /*888a0*/  LDL.LU R17, [R1+0x2e8] ;  /* 0x0002e80001117983 */ /* 0x000f280000300800 */
[----:B---3--:R0:W-:Y:S01]  /*888b0*/  @P4 STG.E.U16 [R8.64], R22 ;  /* 0x0000001608004986 */ /* 0x0081e2000c10150a */
[----:B------:R-:W-:-:S03]  /*888c0*/  ISETP.LT.AND P4, PT, R25, c[0x0][0x17c], !P0 ;  /* 0x00005f0019007a0c */ /* 0x000fc60004781270 */
[----:B------:R1:W-:Y:S04]  /*888d0*/  @P3 STG.E.U16 [R4.64], R14 ;  /* 0x0000000e04003986 */ /* 0x0003e8000c10150a */
[----:B------:R-:W3:Y:S01]  /*888e0*/  LDL.LU R16, [R1+0x5c] ;  /* 0x00005c0001107983 */ /* 0x000ee20000300800 */
[----:B0-----:R-:W-:-:S03]  /*888f0*/  LEA R8, P6, R6, R0, 0x1 ;  /* 0x0000000006087211 */ /* 0x001fc600078c08ff */
[----:B------:R-:W3:Y:S01]  /*88900*/  LDL.LU R25, [R1+0x3c] ;  /* 0x00003c0001197983 */ /* 0x000ee20000300800 */
[----:B------:R-:W-:Y:S02]  /*88910*/  LEA.HI.X.SX32 R9, R6, R2, 0x1, P6 ;  /* 0x0000000206097211 */ /* 0x000fe400030f0eff */
[C---:B-1----:R-:W-:Y:S01]  /*88920*/  LEA R4, P6, R3.reuse, R0, 0x1 ;  /* 0x0000000003047211 */ /* 0x042fe200078c08ff */
[----:B------:R-:W-:Y:S01]  /*88930*/  IMAD R6, R24, 0x2, R3 ;  /* 0x0000000218067824 */ /* 0x000fe200078e0203 */
[----:B------:R-:W-:Y:S02]  /*88940*/  ISETP.LT.AND P3, PT, R28, c[0x0][0x17c], !P0 ;  /* 0x00005f001c007a0c */ /* 0x000fe40004761270 */
[----:B------:R-:W3:Y:S01]  /*88950*/  LDL.LU R28, [R1+0x2c] ;  /* 0x00002c00011c7983 */ /* 0x000ee20000300800 */
[----:B------:R-:W-:-:S03]  /*88960*/  LEA.HI.X.SX32 R5, R3, R2, 0x1, P6 ;  /* 0x0000000203057211 */ /* 0x000fc600030f0eff */
[----:B------:R-:W3:Y:S04]  /*88970*/  LDL.LU R3, [R1+0x2dc] ;  /* 0x0002dc0001037983 */ /* 0x000ee80000300800 */
[----:B------:R0:W-:Y:S04]  /*88980*/  @P1 STG.E.U16 [R8.64], R21 ;  /* 0x0000001508001986 */ /* 0x0001e8000c10150a */
[----:B------:R1:W-:Y:S01]  /*88990*/  @P2 STG.E.U16 [R4.64], R13 ;  /* 0x0000000d04002986 */ /* 0x0003e2000c10150a */
[----:B0-----:R-:W-:-:S04]  /*889a0*/  LEA R8, P6, R6, R0, 0x1 ;  /* 0x0000000006087211 */ /* 0x001fc800078c08ff */
[----:B------:R-:W-:Y:S02]  /*889b0*/  LEA.HI.X.SX32 R9, R6, R2, 0x1, P6 ;  /* 0x0000000206097211 */ /* 0x000fe400030f0eff */
[----:B--2---:R-:W-:Y:S02]  /*889c0*/  ISETP.LT.AND P2, PT, R29, c[0x0][0x17c], !P0 ;  /* 0x00005f001d007a0c */ /* 0x004fe40004741270 */
[----:B------:R-:W2:Y:S04]  /*889d0*/  LDL.LU R29, [R1+0xc] ;  /* 0x00000c00011d7983 */ /* 0x000ea80000300800 */
[----:B-----5:R0:W-:Y:S01]  /*889e0*/  @P5 STG.E.U16 [R8.64], R20 ;  /* 0x0000001408005986 */ /* 0x0201e2000c10150a */
[----:B----4-:R-:W-:Y:S02]  /*889f0*/  ISETP.LT.AND P5, PT, R18, c[0x0][0x17c], !P0 ;  /* 0x00005f0012007a0c */ /* 0x010fe400047a1270 */
[----:B---3--:R-:W-:Y:S01]  /*88a00*/  ISETP.LT.AND P1, PT, R3, c[0x0][0x17c], !P0 ;  /* 0x00005f0003007a0c */ /* 0x008fe20004721270 */
[----:B------:R-:W-:-:S04]  /*88a10*/  IMAD R3, R24, 0x2, R6 ;  /* 0x0000000218037824 */ /* 0x000fc800078e0206 */
[----:B------:R-:W-:Y:S01]  /*88a20*/  IMAD R6, R24, 0x2, R3 ;  /* 0x0000000218067824 */ /* 0x000fe200078e0203 */
[----:B-1----:R-:W-:-:S04]  /*88a30*/  LEA R4, P6, R3, R0, 0x1 ;  /* 0x0000000003047211 */ /* 0x002fc800078c08ff */
[----:B------:R-:W-:Y:S01]  /*88a40*/  LEA.HI.X.SX32 R5, R3, R2, 0x1, P6 ;  /* 0x0000000203057211 */ /* 0x000fe200030f0eff */
[----:B------:R-:W-:Y:S01]  /*88a50*/  IMAD R3, R24, 0x2, R6 ;  /* 0x0000000218037824 */ /* 0x000fe200078e0206 */
[----:B0-----:R-:W-:-:S03]  /*88a60*/  LEA R8, P6, R6, R0, 0x1 ;  /* 0x0000000006087211 */ /* 0x001fc600078c08ff */
[----:B------:R0:W-:Y:S01]  /*88a70*/  @P4 STG.E.U16 [R4.64], R7 ;  /* 0x0000000704004986 */ /* 0x0001e2000c10150a */
[----:B------:R-:W-:Y:S02]  /*88a80*/  LEA.HI.X.SX32 R9, R6, R2, 0x1, P6 ;  /* 0x0000000206097211 */ /* 0x000fe400030f0eff */
[----:B------:R-:W-:Y:S01]  /*88a90*/  ISETP.LT.AND P4, PT, R17, c[0x0][0x17c], !P0 ;  /* 0x00005f0011007a0c */ /* 0x000fe20004781270 */
[----:B------:R-:W-:Y:S01]  /*88aa0*/  IMAD R6, R24, 0x2, R3 ;  /* 0x0000000218067824 */ /* 0x000fe200078e0203 */
[----:B------:R-:W3:Y:S04]  /*88ab0*/  LDL.LU R17, [R1+0x300] ;  /* 0x0003000001117983 */ /* 0x000ee80000300800 */
[----:B------:R-:W4:Y:S01]  /*88ac0*/  LDL.LU R18, [R1+0x304] ;  /* 0x0003040001127983 */ /* 0x000f220000300800 */
[----:B0-----:R-:W-:-:S04]  /*88ad0*/  LEA R4, P6, R3, R0, 0x1 ;  /* 0x0000000003047211 */ /* 0x001fc800078c08ff */
[----:B------:R-:W-:Y:S02]  /*88ae0*/  LEA.HI.X.SX32 R5, R3, R2, 0x1, P6 ;  /* 0x0000000203057211 */ /* 0x000fe400030f0eff */
[----:B------:R-:W5:Y:S04]  /*88af0*/  LDL.LU R3, [R1+0x2ec] ;  /* 0x0002ec0001037983 */ /* 0x000f680000300800 */
[----:B------:R0:W-:Y:S02]  /*88b00*/  @P3 STG.E.U16 [R8.64], R16 ;  /* 0x0000001008003986 */ /* 0x0001e4000c10150a */
[----:B0-----:R-:W-:-:S04]  /*88b10*/  LEA R8, P6, R6, R0, 0x1 ;  /* 0x0000000006087211 */ /* 0x001fc800078c08ff */
[----:B------:R-:W-:Y:S02]  /*88b20*/  LEA.HI.X.SX32 R9, R6, R2, 0x1, P6 ;  /* 0x0000000206097211 */ /* 0x000fe400030f0eff */
[----:B-----5:R-:W-:Y:S01]  /*88b30*/  ISETP.LT.AND P3, PT, R3, c[0x0][0x17c], !P0 ;  /* 0x00005f0003007a0c */ /* 0x020fe20004761270 */
[----:B------:R-:W-:Y:S02]  /*88b40*/  IMAD R3, R24, 0x2, R6 ;  /* 0x0000000218037824 */ /* 0x000fe400078e0206 */
        /* <DEDUP_REMOVED lines=13> */
[----:B------:R0:W-:Y:S04]  /*88c20*/  @P5 STG.E.U16 [R4.64], R11 ;  /* 0x0000000b04005986 */ /* 0x0001e8000c10150a */
[----:B--2---:R1:W-:Y:S01]  /*88c30*/  @P4 STG.E.U16 [R8.64], R29 ;  /* 0x0000001d08004986 */ /* 0x0043e2000c10150a */
[----:B0-----:R-:W-:-:S04]  /*88c40*/  LEA R4, P6, R3, R0, 0x1 ;  /* 0x0000000003047211 */ /* 0x001fc800078c08ff */
[----:B------:R-:W-:-:S05]  /*88c50*/  LEA.HI.X.SX32 R5, R3, R2, 0x1, P6 ;  /* 0x0000000203057211 */ /* 0x000fca00030f0eff */
[----:B------:R-:W-:Y:S01]  /*88c60*/  @P3 STG.E.U16 [R4.64], R15 ;  /* 0x0000000f04003986 */ /* 0x000fe2000c10150a */
[----:B---3--:R-:W-:Y:S02]  /*88c70*/  ISETP.LT.AND P3, PT, R17, c[0x0][0x17c], !P0 ;  /* 0x00005f0011007a0c */ /* 0x008fe40004761270 */
[----:B-----5:R-:W-:Y:S01]  /*88c80*/  ISETP.LT.AND P5, PT, R6, c[0x0][0x17c], !P0 ;  /* 0x00005f0006007a0c */ /* 0x020fe200047a1270 */
[----:B------:R-:W-:Y:S02]  /*88c90*/  IMAD R6, R24, 0x2, R3 ;  /* 0x0000000218067824 */ /* 0x000fe400078e0203 */
[----:B------:R-:W2:Y:S03]  /*88ca0*/  LDL.LU R3, [R1+0x2fc] ;  /* 0x0002fc0001037983 */ /* 0x000ea60000300800 */
[C---:B-1----:R-:W-:Y:S01]  /*88cb0*/  LEA R8, P6, R6.reuse, R0, 0x1 ;  /* 0x0000000006087211 */ /* 0x042fe200078c08ff */
[----:B------:R-:W3:Y:S03]  /*88cc0*/  LDL.LU R17, [R1+0x314] ;  /* 0x0003140001117983 */ /* 0x000ee60000300800 */
[----:B------:R-:W-:-:S05]  /*88cd0*/  LEA.HI.X.SX32 R9, R6, R2, 0x1, P6 ;  /* 0x0000000206097211 */ /* 0x000fca00030f0eff */
[----:B------:R0:W-:Y:S01]  /*88ce0*/  @P1 STG.E.U16 [R8.64], R19 ;  /* 0x0000001308001986 */ /* 0x0001e2000c10150a */
[----:B----4-:R-:W-:-:S03]  /*88cf0*/  ISETP.LT.AND P1, PT, R18, c[0x0][0x17c], !P0 ;  /* 0x00005f0012007a0c */ /* 0x010fc60004721270 */
[----:B------:R-:W4:Y:S04]  /*88d00*/  LDL.LU R18, [R1+0x318] ;  /* 0x0003180001127983 */ /* 0x000f280000300800 */
[----:B0-----:R-:W5:Y:S01]  /*88d10*/  LDL.LU R9, [R1+0x308] ;  /* 0x0003080001097983 */ /* 0x001f620000300800 */
[----:B------:R-:W-:Y:S02]  /*88d20*/  PRMT R7, R26, 0x7632, R7 ;  /* 0x000076321a077816 */ /* 0x000fe40000000007 */
[----:B------:R-:W-:Y:S01]  /*88d30*/  PRMT R10, R27, 0x7632, R10 ;  /* 0x000076321b0a7816 */ /* 0x000fe2000000000a */
[----:B------:R-:W3:Y:S04]  /*88d40*/  LDL.LU R26, [R1+0x31c] ;  /* 0x00031c00011a7983 */ /* 0x000ee80000300800 */
[----:B------:R-:W3:Y:S01]  /*88d50*/  LDL.LU R27, [R1+0x320] ;  /* 0x00032000011b7983 */ /* 0x000ee20000300800 */
[----:B--2---:R-:W-:Y:S01]  /*88d60*/  ISETP.LT.AND P4, PT, R3, c[0x0][0x17c], !P0 ;  /* 0x00005f0003007a0c */ /* 0x004fe20004781270 */
[----:B------:R-:W-:-:S05]  /*88d70*/  IMAD R3, R24, 0x2, R6 ;  /* 0x0000000218037824 */ /* 0x000fca00078e0206 */
[----:B------:R-:W-:Y:S01]  /*88d80*/  LEA R4, P6, R3, R0, 0x1 ;  /* 0x0000000003047211 */ /* 0x000fe200078c08ff */
[----:B------:R-:W-:-:S03]  /*88d90*/  IMAD R6, R24, 0x2, R3 ;  /* 0x0000000218067824 */ /* 0x000fc600078e0203 */
[----:B------:R-:W-:Y:S01]  /*88da0*/  LEA.HI.X.SX32 R5, R3, R2, 0x1, P6 ;  /* 0x0000000203057211 */ /* 0x000fe200030f0eff */
[----:B------:R-:W-:Y:S01]  /*88db0*/  IMAD R3, R24, 0x2, R6 ;  /* 0x0000000218037824 */ /* 0x000fe200078e0206 */
[----:B------:R-:W-:-:S03]  /*88dc0*/  LEA R8, P6, R6, R0, 0x1 ;  /* 0x0000000006087211 */ /* 0x000fc600078c08ff */
[----:B------:R0:W-:Y:S01]  /*88dd0*/  @P2 STG.E.U16 [R4.64], R23 ;  /* 0x0000001704002986 */ /* 0x0001e2000c10150a */
[----:B-----5:R-:W-:Y:S02]  /*88de0*/  ISETP.LT.AND P2, PT, R9, c[0x0][0x17c], !P0 ;  /* 0x00005f0009007a0c */ /* 0x020fe40004741270 */
[----:B------:R-:W-:Y:S02]  /*88df0*/  LEA.HI.X.SX32 R9, R6, R2, 0x1, P6 ;  /* 0x0000000206097211 */ /* 0x000fe400030f0eff */
[C---:B0-----:R-:W-:Y:S01]  /*88e00*/  LEA R4, P6, R3.reuse, R0, 0x1 ;  /* 0x0000000003047211 */ /* 0x041fe200078c08ff */
[----:B------:R-:W-:Y:S02]  /*88e10*/  IMAD R6, R24, 0x2, R3 ;  /* 0x0000000218067824 */ /* 0x000fe400078e0203 */
[----:B------:R0:W-:Y:S01]  /*88e20*/  @P5 STG.E.U16 [R8.64], R7 ;  /* 0x0000000708005986 */ /* 0x0001e2000c10150a */
[----:B------:R-:W-:-:S03]  /*88e30*/  LEA.HI.X.SX32 R5, R3, R2, 0x1, P6 ;  /* 0x0000000203057211 */ /* 0x000fc600030f0eff */
[----:B------:R-:W2:Y:S04]  /*88e40*/  LDL.LU R3, [R1+0x30c] ;  /* 0x00030c0001037983 */ /* 0x000ea80000300800 */
[----:B0-----:R-:W5:Y:S01]  /*88e50*/  LDL.LU R9, [R1+0x310] ;  /* 0x0003100001097983 */ /* 0x001f620000300800 */
[----:B------:R-:W-:-:S03]  /*88e60*/  LEA R8, P6, R6, R0, 0x1 ;  /* 0x0000000006087211 */ /* 0x000fc600078c08ff */
[----:B------:R0:W-:Y:S01]  /*88e70*/  @P4 STG.E.U16 [R4.64], R10 ;  /* 0x0000000a04004986 */ /* 0x0001e2000c10150a */
[----:B------:R-:W-:Y:S02]  /*88e80*/  PRMT R11, R22, 0x7632, R11 ;  /* 0x00007632160b7816 */ /* 0x000fe4000000000b */
[----:B------:R-:W-:Y:S02]  /*88e90*/  PRMT R12, R14, 0x7632, R12 ;  /* 0x000076320e0c7816 */ /* 0x000fe4000000000c */
[----:B------:R-:W4:Y:S01]  /*88ea0*/  LDL.LU R14, [R1+0x328] ;  /* 0x00032800010e7983 */ /* 0x000f220000300800 */
[----:B0-----:R-:W-:Y:S02]  /*88eb0*/  PRMT R10, R13, 0x7632, R10 ;  /* 0x000076320d0a7816 */ /* 0x001fe4000000000a */
[----:B--2---:R-:W-:Y:S01]  /*88ec0*/  ISETP.LT.AND P5, PT, R3, c[0x0][0x17c], !P0 ;  /* 0x00005f0003007a0c */ /* 0x004fe200047a1270 */
[----:B------:R-:W-:Y:S01]  /*88ed0*/  IMAD R3, R24, 0x2, R6 ;  /* 0x0000000218037824 */ /* 0x000fe200078e0206 */
[----:B-----5:R-:W-:-:S02]  /*88ee0*/  ISETP.LT.AND P4, PT, R9, c[0x0][0x17c], !P0 ;  /* 0x00005f0009007a0c */ /* 0x020fc40004781270 */
[----:B------:R-:W-:-:S05]  /*88ef0*/  LEA.HI.X.SX32 R9, R6, R2, 0x1, P6 ;  /* 0x0000000206097211 */ /* 0x000fca00030f0eff */
[----:B------:R0:W-:Y:S01]  /*88f00*/  @P3 STG.E.U16 [R8.64], R11 ;  /* 0x0000000b08003986 */ /* 0x0001e2000c10150a */
[----:B---3--:R-:W-:-:S03]  /*88f10*/  ISETP.LT.AND P3, PT, R17, c[0x0][0x17c], !P0 ;  /* 0x00005f0011007a0c */ /* 0x008fc60004761270 */
[----:B------:R-:W2:Y:S01]  /*88f20*/  LDL.LU R17, [R1+0x32c] ;  /* 0x00032c0001117983 */ /* 0x000ea20000300800 */
[----:B------:R-:W-:Y:S01]  /*88f30*/  LEA R4, P6, R3, R0, 0x1 ;  /* 0x0000000003047211 */ /* 0x000fe200078c08ff */
[----:B------:R-:W-:-:S03]  /*88f40*/  IMAD R6, R24, 0x2, R3 ;  /* 0x0000000218067824 */ /* 0x000fc600078e0203 */
[----:B------:R-:W-:Y:S01]  /*88f50*/  LEA.HI.X.SX32 R5, R3, R2, 0x1, P6 ;  /* 0x0000000203057211 */ /* 0x000fe200030f0eff */
[----:B------:R-:W-:Y:S01]  /*88f60*/  IMAD R3, R24, 0x2, R6 ;  /* 0x0000000218037824 */ /* 0x000fe200078e0206 */
[----:B0-----:R-:W-:-:S03]  /*88f70*/  LEA R8, P6, R6, R0, 0x1 ;  /* 0x0000000006087211 */ /* 0x001fc600078c08ff */
[----:B------:R0:W-:Y:S01]  /*88f80*/  @P1 STG.E.U16 [R4.64], R12 ;  /* 0x0000000c04001986 */ /* 0x0001e2000c10150a */
[----:B------:R-:W-:Y:S02]  /*88f90*/  LEA.HI.X.SX32 R9, R6, R2, 0x1, P6 ;  /* 0x0000000206097211 */ /* 0x000fe400030f0eff */
[----:B------:R-:W-:Y:S02]  /*88fa0*/  PRMT R6, R21, 0x7632, R6 ;  /* 0x0000763215067816 */ /* 0x000fe40000000006 */
[----:B0-----:R-:W-:-:S04]  /*88fb0*/  LEA R4, P6, R3, R0, 0x1 ;  /* 0x0000000003047211 */ /* 0x001fc800078c08ff */
[----:B------:R-:W-:Y:S01]  /*88fc0*/  LEA.HI.X.SX32 R5, R3, R2, 0x1, P6 ;  /* 0x0000000203057211 */ /* 0x000fe200030f0eff */
[----:B------:R0:W-:Y:S01]  /*88fd0*/  @P2 STG.E.U16 [R8.64], R6 ;  /* 0x0000000608002986 */ /* 0x0001e2000c10150a */
[----:B------:R-:W-:Y:S02]  /*88fe0*/  PRMT R11, R20, 0x7632, R11 ;  /* 0x00007632140b7816 */ /* 0x000fe4000000000b */
[----:B------:R-:W-:Y:S01]  /*88ff0*/  ISETP.LT.AND P2, PT, R26, c[0x0][0x17c], !P0 ;  /* 0x00005f001a007a0c */ /* 0x000fe20004741270 */
[----:B------:R1:W-:Y:S01]  /*89000*/  @P5 STG.E.U16 [R4.64], R10 ;  /* 0x0000000a04005986 */ /* 0x0003e2000c10150a */
[----:B------:R-:W-:-:S03]  /*89010*/  ISETP.LT.AND P5, PT, R27, c[0x0][0x17c], !P0 ;  /* 0x00005f001b007a0c */ /* 0x000fc600047a1270 */
[----:B------:R-:W3:Y:S04]  /*89020*/  LDL.LU R20, [R1+0x330] ;  /* 0x0003300001147983 */ /* 0x000ee80000300800 */
[----:B------:R-:W5:Y:S04]  /*89030*/  LDL.LU R26, [R1+0x334] ;  /* 0x00033400011a7983 */ /* 0x000f680000300800 */
[----:B------:R-:W5:Y:S01]  /*89040*/  LDL.LU R27, [R1+0x324] ;  /* 0x00032400011b7983 */ /* 0x000f620000300800 */
[----:B------:R-:W-:Y:S01]  /*89050*/  IMAD R13, R24, 0x2, R3 ;  /* 0x00000002180d7824 */ /* 0x000fe200078e0203 */
[----:B------:R-:W-:-:S03]  /*89060*/  PRMT R12, R7, 0x7632, R12 ;  /* 0x00007632070c7816 */ /* 0x000fc6000000000c */
[----:B------:R-:W-:Y:S01]  /*89070*/  IMAD R3, R24, 0x2, R13 ;  /* 0x0000000218037824 */ /* 0x000fe200078e020d */
[----:B0-----:R-:W-:-:S03]  /*89080*/  LEA R8, P6, R13, R0, 0x1 ;  /* 0x000000000d087211 */ /* 0x001fc600078c08ff */
[C---:B------:R-:W-:Y:S01]  /*89090*/  IMAD R7, R24.reuse, 0x2, R3 ;  /* 0x0000000218077824 */ /* 0x040fe200078e0203 */
[----:B------:R-:W-:Y:S02]  /*890a0*/  LEA.HI.X.SX32 R9, R13, R2, 0x1, P6 ;  /* 0x000000020d097211 */ /* 0x000fe400030f0eff */
[C---:B-1----:R-:W-:Y:S01]  /*890b0*/  LEA R4, P6, R3.reuse, R0, 0x1 ;  /* 0x0000000003047211 */ /* 0x042fe200078c08ff */
[----:B------:R-:W-:Y:S01]  /*890c0*/  IMAD R21, R24, 0x2, R7 ;  /* 0x0000000218157824 */ /* 0x000fe200078e0207 */
[----:B----4-:R-:W-:Y:S02]  /*890d0*/  ISETP.LT.AND P1, PT, R18, c[0x0][0x17c], !P0 ;  /* 0x00005f0012007a0c */ /* 0x010fe40004721270 */
[----:B------:R-:W-:Y:S01]  /*890e0*/  LEA.HI.X.SX32 R5, R3, R2, 0x1, P6 ;  /* 0x0000000203057211 */ /* 0x000fe200030f0eff */
[----:B------:R-:W-:Y:S01]  /*890f0*/  IMAD R3, R24, 0x2, R21 ;  /* 0x0000000218037824 */ /* 0x000fe200078e0215 */
[----:B------:R0:W-:Y:S01]  /*89100*/  @P4 STG.E.U16 [R8.64], R11 ;  /* 0x0000000b08004986 */ /* 0x0001e2000c10150a */
[----:B------:R-:W-:-:S02]  /*89110*/  LEA R6, P6, R7, R0, 0x1 ;  /* 0x0000000007067211 */ /* 0x000fc400078c08ff */
[----:B------:R-:W-:Y:S01]  /*89120*/  IMAD R13, R24, 0x2, R3 ;  /* 0x00000002180d7824 */ /* 0x000fe200078e0203 */
[----:B------:R1:W-:Y:S01]  /*89130*/  @P3 STG.E.U16 [R4.64], R12 ;  /* 0x0000000c04003986 */ /* 0x0003e2000c10150a */
[----:B------:R-:W-:Y:S02]  /*89140*/  LEA.HI.X.SX32 R7, R7, R2, 0x1, P6 ;  /* 0x0000000207077211 */ /* 0x000fe400030f0eff */
[----:B------:R-:W-:Y:S02]  /*89150*/  PRMT R10, R25, 0x7632, R10 ;  /* 0x00007632190a7816 */ /* 0x000fe4000000000a */
[----:B0-----:R-:W-:Y:S02]  /*89160*/  PRMT R9, R16, 0x7632, R9 ;  /* 0x0000763210097816 */ /* 0x001fe40000000009 */
[----:B-1----:R-:W-:-:S03]  /*89170*/  LEA R4, P6, R21, R0, 0x1 ;  /* 0x0000000015047211 */ /* 0x002fc600078c08ff */
[----:B------:R0:W-:Y:S01]  /*89180*/  @P1 STG.E.U16 [R6.64], R9 ;  /* 0x0000000906001986 */ /* 0x0001e2000c10150a */
[----:B------:R-:W-:-:S05]  /*89190*/  LEA.HI.X.SX32 R5, R21, R2, 0x1, P6 ;  /* 0x0000000215057211 */ /* 0x000fca00030f0eff */
[----:B------:R1:W-:Y:S01]  /*891a0*/  @P2 STG.E.U16 [R4.64], R10 ;  /* 0x0000000a04002986 */ /* 0x0003e2000c10150a */
[----:B0-----:R-:W-:-:S04]  /*891b0*/  LEA R6, P1, R3, R0, 0x1 ;  /* 0x0000000003067211 */ /* 0x001fc800078208ff */
[----:B------:R-:W-:Y:S02]  /*891c0*/  LEA.HI.X.SX32 R7, R3, R2, 0x1, P1 ;  /* 0x0000000203077211 */ /* 0x000fe400008f0eff */
[C---:B------:R-:W-:Y:S02]  /*891d0*/  LEA R8, P2, R13.reuse, R0, 0x1 ;  /* 0x000000000d087211 */ /* 0x040fe400078408ff */
[----:B------:R-:W-:Y:S02]  /*891e0*/  ISETP.LT.AND P4, PT, R14, c[0x0][0x17c], !P0 ;  /* 0x00005f000e007a0c */ /* 0x000fe40004781270 */
[----:B------:R-:W-:Y:S02]  /*891f0*/  LEA.HI.X.SX32 R9, R13, R2, 0x1, P2 ;  /* 0x000000020d097211 */ /* 0x000fe400010f0eff */
[----:B------:R-:W-:Y:S02]  /*89200*/  PRMT R11, R11, 0x7632, R11 ;  /* 0x000076320b0b7816 */ /* 0x000fe4000000000b */
[----:B------:R-:W-:-:S02]  /*89210*/  PRMT R15, R15, 0x7632, R15 ;  /* 0x000076320f0f7816 */ /* 0x000fc4000000000f */
[----:B-1----:R-:W-:Y:S02]  /*89220*/  PRMT R10, R19, 0x7632, R10 ;  /* 0x00007632130a7816 */ /* 0x002fe4000000000a */
[----:B--2---:R-:W-:Y:S01]  /*89230*/  ISETP.LT.AND P3, PT, R17, c[0x0][0x17c], !P0 ;  /* 0x00005f0011007a0c */ /* 0x004fe20004761270 */
[----:B------:R-:W-:-:S04]  /*89240*/  IMAD R17, R24, 0x2, R13 ;  /* 0x0000000218117824 */ /* 0x000fc800078e020d */
[----:B------:R-:W-:-:S04]  /*89250*/  IMAD R25, R24, 0x2, R17 ;  /* 0x0000000218197824 */ /* 0x000fc800078e0211 */
[----:B------:R-:W-:Y:S01]  /*89260*/  IMAD R21, R24, 0x2, R25 ;  /* 0x0000000218157824 */ /* 0x000fe200078e0219 */
[----:B------:R-:W-:-:S03]  /*89270*/  LEA R4, P1, R17, R0, 0x1 ;  /* 0x0000000011047211 */ /* 0x000fc600078208ff */
[----:B------:R-:W-:Y:S01]  /*89280*/  IMAD R3, R24, 0x2, R21 ;  /* 0x0000000218037824 */ /* 0x000fe200078e0215 */
[----:B------:R-:W-:Y:S02]  /*89290*/  LEA.HI.X.SX32 R5, R17, R2, 0x1, P1 ;  /* 0x0000000211057211 */ /* 0x000fe400008f0eff */
[-C--:B------:R-:W-:Y:S02]  /*892a0*/  LEA R16, P6, R25, R0.reuse, 0x1 ;  /* 0x0000000019107211 */ /* 0x080fe400078c08ff */
[----:B------:R-:W-:Y:S02]  /*892b0*/  LEA R12, P1, R3, R0, 0x1 ;  /* 0x00000000030c7211 */ /* 0x000fe400078208ff */
[-C--:B------:R-:W-:Y:S02]  /*892c0*/  LEA.HI.X.SX32 R17, R25, R2.reuse, 0x1, P6 ;  /* 0x0000000219117211 */ /* 0x080fe400030f0eff */
[----:B------:R-:W-:Y:S02]  /*892d0*/  LEA.HI.X.SX32 R13, R3, R2, 0x1, P1 ;  /* 0x00000002030d7211 */ /* 0x000fe400008f0eff */
[----:B------:R-:W-:-:S02]  /*892e0*/  PRMT R3, R28, 0x7632, R3 ;  /* 0x000076321c037816 */ /* 0x000fc40000000003 */
[----:B---3--:R-:W-:Y:S02]  /*892f0*/  ISETP.LT.AND P2, PT, R20, c[0x0][0x17c], !P0 ;  /* 0x00005f0014007a0c */ /* 0x008fe40004741270 */
[----:B------:R-:W-:Y:S02]  /*89300*/  LEA R20, P6, R21, R0, 0x1 ;  /* 0x0000000015147211 */ /* 0x000fe400078c08ff */
[----:B-----5:R-:W-:Y:S02]  /*89310*/  ISETP.LT.AND P1, PT, R26, c[0x0][0x17c], !P0 ;  /* 0x00005f001a007a0c */ /* 0x020fe40004721270 */
[----:B------:R-:W-:Y:S02]  /*89320*/  ISETP.LT.AND P0, PT, R27, c[0x0][0x17c], !P0 ;  /* 0x00005f001b007a0c */ /* 0x000fe40004701270 */
[----:B------:R-:W-:Y:S02]  /*89330*/  LEA.HI.X.SX32 R21, R21, R2, 0x1, P6 ;  /* 0x0000000215157211 */ /* 0x000fe400030f0eff */
[----:B------:R-:W-:Y:S01]  /*89340*/  PRMT R2, R29, 0x7632, R2 ;  /* 0x000076321d027816 */ /* 0x000fe20000000002 */
[----:B------:R0:W-:Y:S04]  /*89350*/  @P5 STG.E.U16 [R6.64], R3 ;  /* 0x0000000306005986 */ /* 0x0001e8000c10150a */
[----:B------:R0:W-:Y:S04]  /*89360*/  @P4 STG.E.U16 [R8.64], R11 ;  /* 0x0000000b08004986 */ /* 0x0001e8000c10150a */
[----:B------:R0:W-:Y:S04]  /*89370*/  @P3 STG.E.U16 [R4.64], R2 ;  /* 0x0000000204003986 */ /* 0x0001e8000c10150a */
[----:B------:R0:W-:Y:S04]  /*89380*/  @P2 STG.E.U16 [R16.64], R15 ;  /* 0x0000000f10002986 */ /* 0x0001e8000c10150a */
[----:B------:R0:W-:Y:S01]  /*89390*/  @P1 STG.E.U16 [R20.64], R10 ;  /* 0x0000000a14001986 */ /* 0x0001e2000c10150a */
[----:B------:R-:W-:Y:S05]  /*893a0*/  @!P0 EXIT ;  /* 0x000000000000894d */ /* 0x000fea0003800000 */
[----:B0-----:R-:W-:-:S05]  /*893b0*/  PRMT R6, R23, 0x7632, R6 ;  /* 0x0000763217067816 */ /* 0x001fca0000000006 */
[----:B------:R-:W-:Y:S01]  /*893c0*/  STG.E.U16 [R12.64], R6 ;  /* 0x000000060c007986 */ /* 0x000fe2000c10150a */
[----:B------:R-:W-:Y:S05]  /*893d0*/  EXIT ;  /* 0x000000000000794d */ /* 0x000fea0003800000 */
.L_x_4:
[----:B------:R-:W-:-:S00]  /*893e0*/  BRA `(.L_x_4) ;  /* 0xfffffff000007947 */ /* 0x000fc0000383ffff */
[----:B------:R-:W-:-:S00]  /*893f0*/  NOP ;  /* 0x0000000000007918 */ /* 0x000fc00000000000 */
        /* <DEDUP_REMOVED lines=8> */
.L_x_5:


//--------------------- .nv.shared.matmul_kernel  --------------------------
	.section	.nv.shared.matmul_kernel,"aw",@nobits
	.sectionflags	@""
	.align	16
